//
// Generated by NVIDIA NVVM Compiler
//
// Compiler Build ID: CL-36424714
// Cuda compilation tools, release 13.0, V13.0.88
// Based on NVVM 20.0.0
//

.version 9.0
.target sm_100
.address_size 64

	// .globl	_Z7calc_piPild
.global .align 4 .b8 precalc_xorwow_matrix[102400];
.global .align 4 .b8 precalc_xorwow_offset_matrix[102400];
.global .align 4 .b8 mrg32k3aM1[2304];
.global .align 4 .b8 mrg32k3aM2[2304];
.global .align 4 .b8 mrg32k3aM1SubSeq[2016];
.global .align 4 .b8 mrg32k3aM2SubSeq[2016];
.global .align 4 .b8 mrg32k3aM1Seq[2304];
.global .align 4 .b8 mrg32k3aM2Seq[2304];
.const .align 8 .b8 __cr_lgamma_table[72];
// _ZZN3cub18CUB_300001_SM_10006detail6reduce28DeviceReduceSingleTileKernelINS2_10policy_hubIdjN4cuda3std3__44plusIdEEE10Policy1000EN6thrust24THRUST_300001_SM_1000_NS6detail15normal_iteratorINSD_10device_ptrIiEEEEPdjS9_ddNS7_10__identityEEEvT0_T1_T2_T3_T4_T6_E12temp_storage has been demoted
// _ZZN3cub18CUB_300001_SM_10006detail6reduce18DeviceReduceKernelINS2_10policy_hubIdjN4cuda3std3__44plusIdEEE10Policy1000EN6thrust24THRUST_300001_SM_1000_NS6detail15normal_iteratorINSD_10device_ptrIiEEEEjS9_dNS7_10__identityEEEvT0_PT3_T1_NS0_13GridEvenShareISN_EET2_T4_E12temp_storage has been demoted
// _ZZN3cub18CUB_300001_SM_10006detail6reduce28DeviceReduceSingleTileKernelINS2_10policy_hubIdjN4cuda3std3__44plusIdEEE10Policy1000EPdSC_iS9_ddNS7_10__identityEEEvT0_T1_T2_T3_T4_T6_E12temp_storage has been demoted
// _ZZN3cub18CUB_300001_SM_10006detail6reduce28DeviceReduceSingleTileKernelINS2_10policy_hubIdyN4cuda3std3__44plusIdEEE10Policy1000EN6thrust24THRUST_300001_SM_1000_NS6detail15normal_iteratorINSD_10device_ptrIiEEEEPdyS9_ddNS7_10__identityEEEvT0_T1_T2_T3_T4_T6_E12temp_storage has been demoted
// _ZZN3cub18CUB_300001_SM_10006detail6reduce18DeviceReduceKernelINS2_10policy_hubIdyN4cuda3std3__44plusIdEEE10Policy1000EN6thrust24THRUST_300001_SM_1000_NS6detail15normal_iteratorINSD_10device_ptrIiEEEEyS9_dNS7_10__identityEEEvT0_PT3_T1_NS0_13GridEvenShareISN_EET2_T4_E12temp_storage has been demoted
// _ZZN3cub18CUB_300001_SM_10006detail6reduce28DeviceReduceSingleTileKernelINS2_10policy_hubIdyN4cuda3std3__44plusIdEEE10Policy1000EPdSC_iS9_ddNS7_10__identityEEEvT0_T1_T2_T3_T4_T6_E12temp_storage has been demoted
.global .align 1 .b8 _ZN34_INTERNAL_22ce9279_4_k_cu_a5613dab4cuda3std3__45__cpo5beginE[1];
.global .align 1 .b8 _ZN34_INTERNAL_22ce9279_4_k_cu_a5613dab4cuda3std3__45__cpo3endE[1];
.global .align 1 .b8 _ZN34_INTERNAL_22ce9279_4_k_cu_a5613dab4cuda3std3__45__cpo6cbeginE[1];
.global .align 1 .b8 _ZN34_INTERNAL_22ce9279_4_k_cu_a5613dab4cuda3std3__45__cpo4cendE[1];
.global .align 1 .b8 _ZN34_INTERNAL_22ce9279_4_k_cu_a5613dab4cuda3std3__45__cpo6rbeginE[1];
.global .align 1 .b8 _ZN34_INTERNAL_22ce9279_4_k_cu_a5613dab4cuda3std3__45__cpo4rendE[1];
.global .align 1 .b8 _ZN34_INTERNAL_22ce9279_4_k_cu_a5613dab4cuda3std3__45__cpo7crbeginE[1];
.global .align 1 .b8 _ZN34_INTERNAL_22ce9279_4_k_cu_a5613dab4cuda3std3__45__cpo5crendE[1];
.global .align 1 .b8 _ZN34_INTERNAL_22ce9279_4_k_cu_a5613dab4cuda3std3__436_GLOBAL__N__22ce9279_4_k_cu_a5613dab6ignoreE[1];
.global .align 1 .b8 _ZN34_INTERNAL_22ce9279_4_k_cu_a5613dab4cuda3std3__419piecewise_constructE[1];
.global .align 1 .b8 _ZN34_INTERNAL_22ce9279_4_k_cu_a5613dab4cuda3std3__48in_placeE[1];
.global .align 1 .b8 _ZN34_INTERNAL_22ce9279_4_k_cu_a5613dab4cuda3std3__420unreachable_sentinelE[1];
.global .align 1 .b8 _ZN34_INTERNAL_22ce9279_4_k_cu_a5613dab4cuda3std3__47nulloptE[1];
.global .align 1 .b8 _ZN34_INTERNAL_22ce9279_4_k_cu_a5613dab4cuda3std3__48unexpectE[1];
.global .align 1 .b8 _ZN34_INTERNAL_22ce9279_4_k_cu_a5613dab4cuda3std6ranges3__45__cpo4swapE[1];
.global .align 1 .b8 _ZN34_INTERNAL_22ce9279_4_k_cu_a5613dab4cuda3std6ranges3__45__cpo9iter_moveE[1];
.global .align 1 .b8 _ZN34_INTERNAL_22ce9279_4_k_cu_a5613dab4cuda3std6ranges3__45__cpo5beginE[1];
.global .align 1 .b8 _ZN34_INTERNAL_22ce9279_4_k_cu_a5613dab4cuda3std6ranges3__45__cpo3endE[1];
.global .align 1 .b8 _ZN34_INTERNAL_22ce9279_4_k_cu_a5613dab4cuda3std6ranges3__45__cpo6cbeginE[1];
.global .align 1 .b8 _ZN34_INTERNAL_22ce9279_4_k_cu_a5613dab4cuda3std6ranges3__45__cpo4cendE[1];
.global .align 1 .b8 _ZN34_INTERNAL_22ce9279_4_k_cu_a5613dab4cuda3std6ranges3__45__cpo7advanceE[1];
.global .align 1 .b8 _ZN34_INTERNAL_22ce9279_4_k_cu_a5613dab4cuda3std6ranges3__45__cpo9iter_swapE[1];
.global .align 1 .b8 _ZN34_INTERNAL_22ce9279_4_k_cu_a5613dab4cuda3std6ranges3__45__cpo4nextE[1];
.global .align 1 .b8 _ZN34_INTERNAL_22ce9279_4_k_cu_a5613dab4cuda3std6ranges3__45__cpo4prevE[1];
.global .align 1 .b8 _ZN34_INTERNAL_22ce9279_4_k_cu_a5613dab4cuda3std6ranges3__45__cpo4dataE[1];
.global .align 1 .b8 _ZN34_INTERNAL_22ce9279_4_k_cu_a5613dab4cuda3std6ranges3__45__cpo5cdataE[1];
.global .align 1 .b8 _ZN34_INTERNAL_22ce9279_4_k_cu_a5613dab4cuda3std6ranges3__45__cpo4sizeE[1];
.global .align 1 .b8 _ZN34_INTERNAL_22ce9279_4_k_cu_a5613dab4cuda3std6ranges3__45__cpo5ssizeE[1];
.global .align 1 .b8 _ZN34_INTERNAL_22ce9279_4_k_cu_a5613dab4cuda3std6ranges3__45__cpo8distanceE[1];
.global .align 1 .b8 _ZN34_INTERNAL_22ce9279_4_k_cu_a5613dab6thrust24THRUST_300001_SM_1000_NS8cuda_cub3parE[1];
.global .align 1 .b8 _ZN34_INTERNAL_22ce9279_4_k_cu_a5613dab6thrust24THRUST_300001_SM_1000_NS8cuda_cub10par_nosyncE[1];
.global .align 1 .b8 _ZN34_INTERNAL_22ce9279_4_k_cu_a5613dab6thrust24THRUST_300001_SM_1000_NS6system6detail10sequential3seqE[1];
.global .align 1 .b8 _ZN34_INTERNAL_22ce9279_4_k_cu_a5613dab6thrust24THRUST_300001_SM_1000_NS12placeholders2_1E[1];
.global .align 1 .b8 _ZN34_INTERNAL_22ce9279_4_k_cu_a5613dab6thrust24THRUST_300001_SM_1000_NS12placeholders2_2E[1];
.global .align 1 .b8 _ZN34_INTERNAL_22ce9279_4_k_cu_a5613dab6thrust24THRUST_300001_SM_1000_NS12placeholders2_3E[1];
.global .align 1 .b8 _ZN34_INTERNAL_22ce9279_4_k_cu_a5613dab6thrust24THRUST_300001_SM_1000_NS12placeholders2_4E[1];
.global .align 1 .b8 _ZN34_INTERNAL_22ce9279_4_k_cu_a5613dab6thrust24THRUST_300001_SM_1000_NS12placeholders2_5E[1];
.global .align 1 .b8 _ZN34_INTERNAL_22ce9279_4_k_cu_a5613dab6thrust24THRUST_300001_SM_1000_NS12placeholders2_6E[1];
.global .align 1 .b8 _ZN34_INTERNAL_22ce9279_4_k_cu_a5613dab6thrust24THRUST_300001_SM_1000_NS12placeholders2_7E[1];
.global .align 1 .b8 _ZN34_INTERNAL_22ce9279_4_k_cu_a5613dab6thrust24THRUST_300001_SM_1000_NS12placeholders2_8E[1];
.global .align 1 .b8 _ZN34_INTERNAL_22ce9279_4_k_cu_a5613dab6thrust24THRUST_300001_SM_1000_NS12placeholders2_9E[1];
.global .align 1 .b8 _ZN34_INTERNAL_22ce9279_4_k_cu_a5613dab6thrust24THRUST_300001_SM_1000_NS12placeholders3_10E[1];
.global .align 1 .b8 _ZN34_INTERNAL_22ce9279_4_k_cu_a5613dab6thrust24THRUST_300001_SM_1000_NS3seqE[1];

.visible .entry _Z7calc_piPild(
	.param .u64 .ptr .align 1 _Z7calc_piPild_param_0,
	.param .u64 _Z7calc_piPild_param_1,
	.param .f64 _Z7calc_piPild_param_2
)
{
	.local .align 8 .b8 	__local_depot0[48];
	.reg .b64 	%SP;
	.reg .b64 	%SPL;
	.reg .pred 	%p<69>;
	.reg .b32 	%r<1305>;
	.reg .b32 	%f<17>;
	.reg .b64 	%rd<28>;
	.reg .b64 	%fd<19>;

	mov.u64 	%SPL, __local_depot0;
	ld.param.u64 	%rd10, [_Z7calc_piPild_param_0];
	ld.param.u64 	%rd11, [_Z7calc_piPild_param_1];
	ld.param.f64 	%fd2, [_Z7calc_piPild_param_2];
	mov.u32 	%r562, %ctaid.x;
	mov.u32 	%r563, %ntid.x;
	mov.u32 	%r564, %tid.x;
	mad.lo.s32 	%r565, %r562, %r563, %r564;
	cvt.s64.s32 	%rd1, %r565;
	setp.le.s64 	%p1, %rd11, %rd1;
	@%p1 bra 	$L__BB0_119;
	cvt.u32.u64 	%r571, %rd1;
	add.u64 	%rd2, %SPL, 0;
	mov.b32 	%r1027, 1478573778;
	mov.b32 	%r572, 716983765;
	st.local.v2.u32 	[%rd2], {%r572, %r1027};
	mov.b32 	%r1025, -123459836;
	mov.b32 	%r1026, 1163863128;
	st.local.v2.u32 	[%rd2+8], {%r1026, %r1025};
	mov.b32 	%r1023, 1360900310;
	mov.b32 	%r1024, -589760388;
	st.local.v2.u32 	[%rd2+16], {%r1024, %r1023};
	setp.eq.s32 	%p2, %r571, 0;
	@%p2 bra 	$L__BB0_116;
	mov.b32 	%r1010, 0;
	mov.b32 	%r1027, 1478573778;
	mov.b32 	%r1026, 1163863128;
	mov.b32 	%r1025, -123459836;
	mov.b32 	%r1024, -589760388;
	mov.b32 	%r1023, 1360900310;
	mov.u64 	%rd14, precalc_xorwow_matrix;
	mov.u64 	%rd27, %rd1;
$L__BB0_3:
	mov.u64 	%rd3, %rd27;
	and.b64  	%rd4, %rd3, 3;
	setp.eq.s64 	%p3, %rd4, 0;
	@%p3 bra 	$L__BB0_115;
	mul.wide.u32 	%rd13, %r1010, 3200;
	add.s64 	%rd5, %rd14, %rd13;
	mov.b32 	%r1023, 0;
	mov.u32 	%r1024, %r1023;
	mov.u32 	%r1025, %r1023;
	mov.u32 	%r1026, %r1023;
	mov.u32 	%r1027, %r1023;
	mov.u32 	%r1016, %r1023;
$L__BB0_5:
	mul.wide.u32 	%rd15, %r1016, 4;
	add.s64 	%rd16, %rd2, %rd15;
	ld.local.u32 	%r13, [%rd16+4];
	shl.b32 	%r14, %r1016, 5;
	mov.b32 	%r1022, 0;
$L__BB0_6:
	.pragma "nounroll";
	shr.u32 	%r581, %r13, %r1022;
	and.b32  	%r582, %r581, 1;
	setp.eq.b32 	%p4, %r582, 1;
	not.pred 	%p5, %p4;
	add.s32 	%r583, %r14, %r1022;
	mul.lo.s32 	%r584, %r583, 5;
	mul.wide.u32 	%rd17, %r584, 4;
	add.s64 	%rd6, %rd5, %rd17;
	@%p5 bra 	$L__BB0_8;
	ld.global.u32 	%r585, [%rd6];
	xor.b32  	%r1027, %r1027, %r585;
	ld.global.u32 	%r586, [%rd6+4];
	xor.b32  	%r1026, %r1026, %r586;
	ld.global.u32 	%r587, [%rd6+8];
	xor.b32  	%r1025, %r1025, %r587;
	ld.global.u32 	%r588, [%rd6+12];
	xor.b32  	%r1024, %r1024, %r588;
	ld.global.u32 	%r589, [%rd6+16];
	xor.b32  	%r1023, %r1023, %r589;
$L__BB0_8:
	and.b32  	%r591, %r581, 2;
	setp.eq.s32 	%p6, %r591, 0;
	@%p6 bra 	$L__BB0_10;
	ld.global.u32 	%r592, [%rd6+20];
	xor.b32  	%r1027, %r1027, %r592;
	ld.global.u32 	%r593, [%rd6+24];
	xor.b32  	%r1026, %r1026, %r593;
	ld.global.u32 	%r594, [%rd6+28];
	xor.b32  	%r1025, %r1025, %r594;
	ld.global.u32 	%r595, [%rd6+32];
	xor.b32  	%r1024, %r1024, %r595;
	ld.global.u32 	%r596, [%rd6+36];
	xor.b32  	%r1023, %r1023, %r596;
$L__BB0_10:
	and.b32  	%r598, %r581, 4;
	setp.eq.s32 	%p7, %r598, 0;
	@%p7 bra 	$L__BB0_12;
	ld.global.u32 	%r599, [%rd6+40];
	xor.b32  	%r1027, %r1027, %r599;
	ld.global.u32 	%r600, [%rd6+44];
	xor.b32  	%r1026, %r1026, %r600;
	ld.global.u32 	%r601, [%rd6+48];
	xor.b32  	%r1025, %r1025, %r601;
	ld.global.u32 	%r602, [%rd6+52];
	xor.b32  	%r1024, %r1024, %r602;
	ld.global.u32 	%r603, [%rd6+56];
	xor.b32  	%r1023, %r1023, %r603;
$L__BB0_12:
	and.b32  	%r605, %r581, 8;
	setp.eq.s32 	%p8, %r605, 0;
	@%p8 bra 	$L__BB0_14;
	ld.global.u32 	%r606, [%rd6+60];
	xor.b32  	%r1027, %r1027, %r606;
	ld.global.u32 	%r607, [%rd6+64];
	xor.b32  	%r1026, %r1026, %r607;
	ld.global.u32 	%r608, [%rd6+68];
	xor.b32  	%r1025, %r1025, %r608;
	ld.global.u32 	%r609, [%rd6+72];
	xor.b32  	%r1024, %r1024, %r609;
	ld.global.u32 	%r610, [%rd6+76];
	xor.b32  	%r1023, %r1023, %r610;
$L__BB0_14:
	and.b32  	%r612, %r581, 16;
	setp.eq.s32 	%p9, %r612, 0;
	@%p9 bra 	$L__BB0_16;
	ld.global.u32 	%r613, [%rd6+80];
	xor.b32  	%r1027, %r1027, %r613;
	ld.global.u32 	%r614, [%rd6+84];
	xor.b32  	%r1026, %r1026, %r614;
	ld.global.u32 	%r615, [%rd6+88];
	xor.b32  	%r1025, %r1025, %r615;
	ld.global.u32 	%r616, [%rd6+92];
	xor.b32  	%r1024, %r1024, %r616;
	ld.global.u32 	%r617, [%rd6+96];
	xor.b32  	%r1023, %r1023, %r617;
$L__BB0_16:
	and.b32  	%r619, %r581, 32;
	setp.eq.s32 	%p10, %r619, 0;
	@%p10 bra 	$L__BB0_18;
	ld.global.u32 	%r620, [%rd6+100];
	xor.b32  	%r1027, %r1027, %r620;
	ld.global.u32 	%r621, [%rd6+104];
	xor.b32  	%r1026, %r1026, %r621;
	ld.global.u32 	%r622, [%rd6+108];
	xor.b32  	%r1025, %r1025, %r622;
	ld.global.u32 	%r623, [%rd6+112];
	xor.b32  	%r1024, %r1024, %r623;
	ld.global.u32 	%r624, [%rd6+116];
	xor.b32  	%r1023, %r1023, %r624;
$L__BB0_18:
	and.b32  	%r626, %r581, 64;
	setp.eq.s32 	%p11, %r626, 0;
	@%p11 bra 	$L__BB0_20;
	ld.global.u32 	%r627, [%rd6+120];
	xor.b32  	%r1027, %r1027, %r627;
	ld.global.u32 	%r628, [%rd6+124];
	xor.b32  	%r1026, %r1026, %r628;
	ld.global.u32 	%r629, [%rd6+128];
	xor.b32  	%r1025, %r1025, %r629;
	ld.global.u32 	%r630, [%rd6+132];
	xor.b32  	%r1024, %r1024, %r630;
	ld.global.u32 	%r631, [%rd6+136];
	xor.b32  	%r1023, %r1023, %r631;
$L__BB0_20:
	and.b32  	%r633, %r581, 128;
	setp.eq.s32 	%p12, %r633, 0;
	@%p12 bra 	$L__BB0_22;
	ld.global.u32 	%r634, [%rd6+140];
	xor.b32  	%r1027, %r1027, %r634;
	ld.global.u32 	%r635, [%rd6+144];
	xor.b32  	%r1026, %r1026, %r635;
	ld.global.u32 	%r636, [%rd6+148];
	xor.b32  	%r1025, %r1025, %r636;
	ld.global.u32 	%r637, [%rd6+152];
	xor.b32  	%r1024, %r1024, %r637;
	ld.global.u32 	%r638, [%rd6+156];
	xor.b32  	%r1023, %r1023, %r638;
$L__BB0_22:
	and.b32  	%r640, %r581, 256;
	setp.eq.s32 	%p13, %r640, 0;
	@%p13 bra 	$L__BB0_24;
	ld.global.u32 	%r641, [%rd6+160];
	xor.b32  	%r1027, %r1027, %r641;
	ld.global.u32 	%r642, [%rd6+164];
	xor.b32  	%r1026, %r1026, %r642;
	ld.global.u32 	%r643, [%rd6+168];
	xor.b32  	%r1025, %r1025, %r643;
	ld.global.u32 	%r644, [%rd6+172];
	xor.b32  	%r1024, %r1024, %r644;
	ld.global.u32 	%r645, [%rd6+176];
	xor.b32  	%r1023, %r1023, %r645;
$L__BB0_24:
	and.b32  	%r647, %r581, 512;
	setp.eq.s32 	%p14, %r647, 0;
	@%p14 bra 	$L__BB0_26;
	ld.global.u32 	%r648, [%rd6+180];
	xor.b32  	%r1027, %r1027, %r648;
	ld.global.u32 	%r649, [%rd6+184];
	xor.b32  	%r1026, %r1026, %r649;
	ld.global.u32 	%r650, [%rd6+188];
	xor.b32  	%r1025, %r1025, %r650;
	ld.global.u32 	%r651, [%rd6+192];
	xor.b32  	%r1024, %r1024, %r651;
	ld.global.u32 	%r652, [%rd6+196];
	xor.b32  	%r1023, %r1023, %r652;
$L__BB0_26:
	and.b32  	%r654, %r581, 1024;
	setp.eq.s32 	%p15, %r654, 0;
	@%p15 bra 	$L__BB0_28;
	ld.global.u32 	%r655, [%rd6+200];
	xor.b32  	%r1027, %r1027, %r655;
	ld.global.u32 	%r656, [%rd6+204];
	xor.b32  	%r1026, %r1026, %r656;
	ld.global.u32 	%r657, [%rd6+208];
	xor.b32  	%r1025, %r1025, %r657;
	ld.global.u32 	%r658, [%rd6+212];
	xor.b32  	%r1024, %r1024, %r658;
	ld.global.u32 	%r659, [%rd6+216];
	xor.b32  	%r1023, %r1023, %r659;
$L__BB0_28:
	and.b32  	%r661, %r581, 2048;
	setp.eq.s32 	%p16, %r661, 0;
	@%p16 bra 	$L__BB0_30;
	ld.global.u32 	%r662, [%rd6+220];
	xor.b32  	%r1027, %r1027, %r662;
	ld.global.u32 	%r663, [%rd6+224];
	xor.b32  	%r1026, %r1026, %r663;
	ld.global.u32 	%r664, [%rd6+228];
	xor.b32  	%r1025, %r1025, %r664;
	ld.global.u32 	%r665, [%rd6+232];
	xor.b32  	%r1024, %r1024, %r665;
	ld.global.u32 	%r666, [%rd6+236];
	xor.b32  	%r1023, %r1023, %r666;
$L__BB0_30:
	and.b32  	%r668, %r581, 4096;
	setp.eq.s32 	%p17, %r668, 0;
	@%p17 bra 	$L__BB0_32;
	ld.global.u32 	%r669, [%rd6+240];
	xor.b32  	%r1027, %r1027, %r669;
	ld.global.u32 	%r670, [%rd6+244];
	xor.b32  	%r1026, %r1026, %r670;
	ld.global.u32 	%r671, [%rd6+248];
	xor.b32  	%r1025, %r1025, %r671;
	ld.global.u32 	%r672, [%rd6+252];
	xor.b32  	%r1024, %r1024, %r672;
	ld.global.u32 	%r673, [%rd6+256];
	xor.b32  	%r1023, %r1023, %r673;
$L__BB0_32:
	and.b32  	%r675, %r581, 8192;
	setp.eq.s32 	%p18, %r675, 0;
	@%p18 bra 	$L__BB0_34;
	ld.global.u32 	%r676, [%rd6+260];
	xor.b32  	%r1027, %r1027, %r676;
	ld.global.u32 	%r677, [%rd6+264];
	xor.b32  	%r1026, %r1026, %r677;
	ld.global.u32 	%r678, [%rd6+268];
	xor.b32  	%r1025, %r1025, %r678;
	ld.global.u32 	%r679, [%rd6+272];
	xor.b32  	%r1024, %r1024, %r679;
	ld.global.u32 	%r680, [%rd6+276];
	xor.b32  	%r1023, %r1023, %r680;
$L__BB0_34:
	and.b32  	%r682, %r581, 16384;
	setp.eq.s32 	%p19, %r682, 0;
	@%p19 bra 	$L__BB0_36;
	ld.global.u32 	%r683, [%rd6+280];
	xor.b32  	%r1027, %r1027, %r683;
	ld.global.u32 	%r684, [%rd6+284];
	xor.b32  	%r1026, %r1026, %r684;
	ld.global.u32 	%r685, [%rd6+288];
	xor.b32  	%r1025, %r1025, %r685;
	ld.global.u32 	%r686, [%rd6+292];
	xor.b32  	%r1024, %r1024, %r686;
	ld.global.u32 	%r687, [%rd6+296];
	xor.b32  	%r1023, %r1023, %r687;
$L__BB0_36:
	and.b32  	%r689, %r581, 32768;
	setp.eq.s32 	%p20, %r689, 0;
	@%p20 bra 	$L__BB0_38;
	ld.global.u32 	%r690, [%rd6+300];
	xor.b32  	%r1027, %r1027, %r690;
	ld.global.u32 	%r691, [%rd6+304];
	xor.b32  	%r1026, %r1026, %r691;
	ld.global.u32 	%r692, [%rd6+308];
	xor.b32  	%r1025, %r1025, %r692;
	ld.global.u32 	%r693, [%rd6+312];
	xor.b32  	%r1024, %r1024, %r693;
	ld.global.u32 	%r694, [%rd6+316];
	xor.b32  	%r1023, %r1023, %r694;
$L__BB0_38:
	add.s32 	%r1022, %r1022, 16;
	setp.ne.s32 	%p21, %r1022, 32;
	@%p21 bra 	$L__BB0_6;
	mad.lo.s32 	%r695, %r1016, -31, %r14;
	add.s32 	%r1016, %r695, 1;
	setp.ne.s32 	%p22, %r1016, 5;
	@%p22 bra 	$L__BB0_5;
	st.local.u32 	[%rd2+4], %r1027;
	st.local.v2.u32 	[%rd2+8], {%r1026, %r1025};
	st.local.v2.u32 	[%rd2+16], {%r1024, %r1023};
	setp.eq.s64 	%p23, %rd4, 1;
	@%p23 bra 	$L__BB0_115;
	mov.b32 	%r1023, 0;
	mov.u32 	%r1024, %r1023;
	mov.u32 	%r1025, %r1023;
	mov.u32 	%r1026, %r1023;
	mov.u32 	%r1027, %r1023;
	mov.u32 	%r1108, %r1023;
$L__BB0_42:
	mul.wide.u32 	%rd18, %r1108, 4;
	add.s64 	%rd19, %rd2, %rd18;
	ld.local.u32 	%r189, [%rd19+4];
	shl.b32 	%r190, %r1108, 5;
	mov.b32 	%r1114, 0;
$L__BB0_43:
	.pragma "nounroll";
	shr.u32 	%r698, %r189, %r1114;
	and.b32  	%r699, %r698, 1;
	setp.eq.b32 	%p24, %r699, 1;
	not.pred 	%p25, %p24;
	add.s32 	%r700, %r190, %r1114;
	mul.lo.s32 	%r701, %r700, 5;
	mul.wide.u32 	%rd20, %r701, 4;
	add.s64 	%rd7, %rd5, %rd20;
	@%p25 bra 	$L__BB0_45;
	ld.global.u32 	%r702, [%rd7];
	xor.b32  	%r1027, %r1027, %r702;
	ld.global.u32 	%r703, [%rd7+4];
	xor.b32  	%r1026, %r1026, %r703;
	ld.global.u32 	%r704, [%rd7+8];
	xor.b32  	%r1025, %r1025, %r704;
	ld.global.u32 	%r705, [%rd7+12];
	xor.b32  	%r1024, %r1024, %r705;
	ld.global.u32 	%r706, [%rd7+16];
	xor.b32  	%r1023, %r1023, %r706;
$L__BB0_45:
	and.b32  	%r708, %r698, 2;
	setp.eq.s32 	%p26, %r708, 0;
	@%p26 bra 	$L__BB0_47;
	ld.global.u32 	%r709, [%rd7+20];
	xor.b32  	%r1027, %r1027, %r709;
	ld.global.u32 	%r710, [%rd7+24];
	xor.b32  	%r1026, %r1026, %r710;
	ld.global.u32 	%r711, [%rd7+28];
	xor.b32  	%r1025, %r1025, %r711;
	ld.global.u32 	%r712, [%rd7+32];
	xor.b32  	%r1024, %r1024, %r712;
	ld.global.u32 	%r713, [%rd7+36];
	xor.b32  	%r1023, %r1023, %r713;
$L__BB0_47:
	and.b32  	%r715, %r698, 4;
	setp.eq.s32 	%p27, %r715, 0;
	@%p27 bra 	$L__BB0_49;
	ld.global.u32 	%r716, [%rd7+40];
	xor.b32  	%r1027, %r1027, %r716;
	ld.global.u32 	%r717, [%rd7+44];
	xor.b32  	%r1026, %r1026, %r717;
	ld.global.u32 	%r718, [%rd7+48];
	xor.b32  	%r1025, %r1025, %r718;
	ld.global.u32 	%r719, [%rd7+52];
	xor.b32  	%r1024, %r1024, %r719;
	ld.global.u32 	%r720, [%rd7+56];
	xor.b32  	%r1023, %r1023, %r720;
$L__BB0_49:
	and.b32  	%r722, %r698, 8;
	setp.eq.s32 	%p28, %r722, 0;
	@%p28 bra 	$L__BB0_51;
	ld.global.u32 	%r723, [%rd7+60];
	xor.b32  	%r1027, %r1027, %r723;
	ld.global.u32 	%r724, [%rd7+64];
	xor.b32  	%r1026, %r1026, %r724;
	ld.global.u32 	%r725, [%rd7+68];
	xor.b32  	%r1025, %r1025, %r725;
	ld.global.u32 	%r726, [%rd7+72];
	xor.b32  	%r1024, %r1024, %r726;
	ld.global.u32 	%r727, [%rd7+76];
	xor.b32  	%r1023, %r1023, %r727;
$L__BB0_51:
	and.b32  	%r729, %r698, 16;
	setp.eq.s32 	%p29, %r729, 0;
	@%p29 bra 	$L__BB0_53;
	ld.global.u32 	%r730, [%rd7+80];
	xor.b32  	%r1027, %r1027, %r730;
	ld.global.u32 	%r731, [%rd7+84];
	xor.b32  	%r1026, %r1026, %r731;
	ld.global.u32 	%r732, [%rd7+88];
	xor.b32  	%r1025, %r1025, %r732;
	ld.global.u32 	%r733, [%rd7+92];
	xor.b32  	%r1024, %r1024, %r733;
	ld.global.u32 	%r734, [%rd7+96];
	xor.b32  	%r1023, %r1023, %r734;
$L__BB0_53:
	and.b32  	%r736, %r698, 32;
	setp.eq.s32 	%p30, %r736, 0;
	@%p30 bra 	$L__BB0_55;
	ld.global.u32 	%r737, [%rd7+100];
	xor.b32  	%r1027, %r1027, %r737;
	ld.global.u32 	%r738, [%rd7+104];
	xor.b32  	%r1026, %r1026, %r738;
	ld.global.u32 	%r739, [%rd7+108];
	xor.b32  	%r1025, %r1025, %r739;
	ld.global.u32 	%r740, [%rd7+112];
	xor.b32  	%r1024, %r1024, %r740;
	ld.global.u32 	%r741, [%rd7+116];
	xor.b32  	%r1023, %r1023, %r741;
$L__BB0_55:
	and.b32  	%r743, %r698, 64;
	setp.eq.s32 	%p31, %r743, 0;
	@%p31 bra 	$L__BB0_57;
	ld.global.u32 	%r744, [%rd7+120];
	xor.b32  	%r1027, %r1027, %r744;
	ld.global.u32 	%r745, [%rd7+124];
	xor.b32  	%r1026, %r1026, %r745;
	ld.global.u32 	%r746, [%rd7+128];
	xor.b32  	%r1025, %r1025, %r746;
	ld.global.u32 	%r747, [%rd7+132];
	xor.b32  	%r1024, %r1024, %r747;
	ld.global.u32 	%r748, [%rd7+136];
	xor.b32  	%r1023, %r1023, %r748;
$L__BB0_57:
	and.b32  	%r750, %r698, 128;
	setp.eq.s32 	%p32, %r750, 0;
	@%p32 bra 	$L__BB0_59;
	ld.global.u32 	%r751, [%rd7+140];
	xor.b32  	%r1027, %r1027, %r751;
	ld.global.u32 	%r752, [%rd7+144];
	xor.b32  	%r1026, %r1026, %r752;
	ld.global.u32 	%r753, [%rd7+148];
	xor.b32  	%r1025, %r1025, %r753;
	ld.global.u32 	%r754, [%rd7+152];
	xor.b32  	%r1024, %r1024, %r754;
	ld.global.u32 	%r755, [%rd7+156];
	xor.b32  	%r1023, %r1023, %r755;
$L__BB0_59:
	and.b32  	%r757, %r698, 256;
	setp.eq.s32 	%p33, %r757, 0;
	@%p33 bra 	$L__BB0_61;
	ld.global.u32 	%r758, [%rd7+160];
	xor.b32  	%r1027, %r1027, %r758;
	ld.global.u32 	%r759, [%rd7+164];
	xor.b32  	%r1026, %r1026, %r759;
	ld.global.u32 	%r760, [%rd7+168];
	xor.b32  	%r1025, %r1025, %r760;
	ld.global.u32 	%r761, [%rd7+172];
	xor.b32  	%r1024, %r1024, %r761;
	ld.global.u32 	%r762, [%rd7+176];
	xor.b32  	%r1023, %r1023, %r762;
$L__BB0_61:
	and.b32  	%r764, %r698, 512;
	setp.eq.s32 	%p34, %r764, 0;
	@%p34 bra 	$L__BB0_63;
	ld.global.u32 	%r765, [%rd7+180];
	xor.b32  	%r1027, %r1027, %r765;
	ld.global.u32 	%r766, [%rd7+184];
	xor.b32  	%r1026, %r1026, %r766;
	ld.global.u32 	%r767, [%rd7+188];
	xor.b32  	%r1025, %r1025, %r767;
	ld.global.u32 	%r768, [%rd7+192];
	xor.b32  	%r1024, %r1024, %r768;
	ld.global.u32 	%r769, [%rd7+196];
	xor.b32  	%r1023, %r1023, %r769;
$L__BB0_63:
	and.b32  	%r771, %r698, 1024;
	setp.eq.s32 	%p35, %r771, 0;
	@%p35 bra 	$L__BB0_65;
	ld.global.u32 	%r772, [%rd7+200];
	xor.b32  	%r1027, %r1027, %r772;
	ld.global.u32 	%r773, [%rd7+204];
	xor.b32  	%r1026, %r1026, %r773;
	ld.global.u32 	%r774, [%rd7+208];
	xor.b32  	%r1025, %r1025, %r774;
	ld.global.u32 	%r775, [%rd7+212];
	xor.b32  	%r1024, %r1024, %r775;
	ld.global.u32 	%r776, [%rd7+216];
	xor.b32  	%r1023, %r1023, %r776;
$L__BB0_65:
	and.b32  	%r778, %r698, 2048;
	setp.eq.s32 	%p36, %r778, 0;
	@%p36 bra 	$L__BB0_67;
	ld.global.u32 	%r779, [%rd7+220];
	xor.b32  	%r1027, %r1027, %r779;
	ld.global.u32 	%r780, [%rd7+224];
	xor.b32  	%r1026, %r1026, %r780;
	ld.global.u32 	%r781, [%rd7+228];
	xor.b32  	%r1025, %r1025, %r781;
	ld.global.u32 	%r782, [%rd7+232];
	xor.b32  	%r1024, %r1024, %r782;
	ld.global.u32 	%r783, [%rd7+236];
	xor.b32  	%r1023, %r1023, %r783;
$L__BB0_67:
	and.b32  	%r785, %r698, 4096;
	setp.eq.s32 	%p37, %r785, 0;
	@%p37 bra 	$L__BB0_69;
	ld.global.u32 	%r786, [%rd7+240];
	xor.b32  	%r1027, %r1027, %r786;
	ld.global.u32 	%r787, [%rd7+244];
	xor.b32  	%r1026, %r1026, %r787;
	ld.global.u32 	%r788, [%rd7+248];
	xor.b32  	%r1025, %r1025, %r788;
	ld.global.u32 	%r789, [%rd7+252];
	xor.b32  	%r1024, %r1024, %r789;
	ld.global.u32 	%r790, [%rd7+256];
	xor.b32  	%r1023, %r1023, %r790;
$L__BB0_69:
	and.b32  	%r792, %r698, 8192;
	setp.eq.s32 	%p38, %r792, 0;
	@%p38 bra 	$L__BB0_71;
	ld.global.u32 	%r793, [%rd7+260];
	xor.b32  	%r1027, %r1027, %r793;
	ld.global.u32 	%r794, [%rd7+264];
	xor.b32  	%r1026, %r1026, %r794;
	ld.global.u32 	%r795, [%rd7+268];
	xor.b32  	%r1025, %r1025, %r795;
	ld.global.u32 	%r796, [%rd7+272];
	xor.b32  	%r1024, %r1024, %r796;
	ld.global.u32 	%r797, [%rd7+276];
	xor.b32  	%r1023, %r1023, %r797;
$L__BB0_71:
	and.b32  	%r799, %r698, 16384;
	setp.eq.s32 	%p39, %r799, 0;
	@%p39 bra 	$L__BB0_73;
	ld.global.u32 	%r800, [%rd7+280];
	xor.b32  	%r1027, %r1027, %r800;
	ld.global.u32 	%r801, [%rd7+284];
	xor.b32  	%r1026, %r1026, %r801;
	ld.global.u32 	%r802, [%rd7+288];
	xor.b32  	%r1025, %r1025, %r802;
	ld.global.u32 	%r803, [%rd7+292];
	xor.b32  	%r1024, %r1024, %r803;
	ld.global.u32 	%r804, [%rd7+296];
	xor.b32  	%r1023, %r1023, %r804;
$L__BB0_73:
	and.b32  	%r806, %r698, 32768;
	setp.eq.s32 	%p40, %r806, 0;
	@%p40 bra 	$L__BB0_75;
	ld.global.u32 	%r807, [%rd7+300];
	xor.b32  	%r1027, %r1027, %r807;
	ld.global.u32 	%r808, [%rd7+304];
	xor.b32  	%r1026, %r1026, %r808;
	ld.global.u32 	%r809, [%rd7+308];
	xor.b32  	%r1025, %r1025, %r809;
	ld.global.u32 	%r810, [%rd7+312];
	xor.b32  	%r1024, %r1024, %r810;
	ld.global.u32 	%r811, [%rd7+316];
	xor.b32  	%r1023, %r1023, %r811;
$L__BB0_75:
	add.s32 	%r1114, %r1114, 16;
	setp.ne.s32 	%p41, %r1114, 32;
	@%p41 bra 	$L__BB0_43;
	mad.lo.s32 	%r812, %r1108, -31, %r190;
	add.s32 	%r1108, %r812, 1;
	setp.ne.s32 	%p42, %r1108, 5;
	@%p42 bra 	$L__BB0_42;
	st.local.u32 	[%rd2+4], %r1027;
	st.local.v2.u32 	[%rd2+8], {%r1026, %r1025};
	st.local.v2.u32 	[%rd2+16], {%r1024, %r1023};
	setp.ne.s64 	%p43, %rd4, 3;
	@%p43 bra 	$L__BB0_115;
	mov.b32 	%r1023, 0;
	mov.u32 	%r1024, %r1023;
	mov.u32 	%r1025, %r1023;
	mov.u32 	%r1026, %r1023;
	mov.u32 	%r1027, %r1023;
	mov.u32 	%r1200, %r1023;
$L__BB0_79:
	mul.wide.u32 	%rd21, %r1200, 4;
	add.s64 	%rd22, %rd2, %rd21;
	ld.local.u32 	%r365, [%rd22+4];
	shl.b32 	%r366, %r1200, 5;
	mov.b32 	%r1206, 0;
$L__BB0_80:
	.pragma "nounroll";
	shr.u32 	%r815, %r365, %r1206;
	and.b32  	%r816, %r815, 1;
	setp.eq.b32 	%p44, %r816, 1;
	not.pred 	%p45, %p44;
	add.s32 	%r817, %r366, %r1206;
	mul.lo.s32 	%r818, %r817, 5;
	mul.wide.u32 	%rd23, %r818, 4;
	add.s64 	%rd8, %rd5, %rd23;
	@%p45 bra 	$L__BB0_82;
	ld.global.u32 	%r819, [%rd8];
	xor.b32  	%r1027, %r1027, %r819;
	ld.global.u32 	%r820, [%rd8+4];
	xor.b32  	%r1026, %r1026, %r820;
	ld.global.u32 	%r821, [%rd8+8];
	xor.b32  	%r1025, %r1025, %r821;
	ld.global.u32 	%r822, [%rd8+12];
	xor.b32  	%r1024, %r1024, %r822;
	ld.global.u32 	%r823, [%rd8+16];
	xor.b32  	%r1023, %r1023, %r823;
$L__BB0_82:
	and.b32  	%r825, %r815, 2;
	setp.eq.s32 	%p46, %r825, 0;
	@%p46 bra 	$L__BB0_84;
	ld.global.u32 	%r826, [%rd8+20];
	xor.b32  	%r1027, %r1027, %r826;
	ld.global.u32 	%r827, [%rd8+24];
	xor.b32  	%r1026, %r1026, %r827;
	ld.global.u32 	%r828, [%rd8+28];
	xor.b32  	%r1025, %r1025, %r828;
	ld.global.u32 	%r829, [%rd8+32];
	xor.b32  	%r1024, %r1024, %r829;
	ld.global.u32 	%r830, [%rd8+36];
	xor.b32  	%r1023, %r1023, %r830;
$L__BB0_84:
	and.b32  	%r832, %r815, 4;
	setp.eq.s32 	%p47, %r832, 0;
	@%p47 bra 	$L__BB0_86;
	ld.global.u32 	%r833, [%rd8+40];
	xor.b32  	%r1027, %r1027, %r833;
	ld.global.u32 	%r834, [%rd8+44];
	xor.b32  	%r1026, %r1026, %r834;
	ld.global.u32 	%r835, [%rd8+48];
	xor.b32  	%r1025, %r1025, %r835;
	ld.global.u32 	%r836, [%rd8+52];
	xor.b32  	%r1024, %r1024, %r836;
	ld.global.u32 	%r837, [%rd8+56];
	xor.b32  	%r1023, %r1023, %r837;
$L__BB0_86:
	and.b32  	%r839, %r815, 8;
	setp.eq.s32 	%p48, %r839, 0;
	@%p48 bra 	$L__BB0_88;
	ld.global.u32 	%r840, [%rd8+60];
	xor.b32  	%r1027, %r1027, %r840;
	ld.global.u32 	%r841, [%rd8+64];
	xor.b32  	%r1026, %r1026, %r841;
	ld.global.u32 	%r842, [%rd8+68];
	xor.b32  	%r1025, %r1025, %r842;
	ld.global.u32 	%r843, [%rd8+72];
	xor.b32  	%r1024, %r1024, %r843;
	ld.global.u32 	%r844, [%rd8+76];
	xor.b32  	%r1023, %r1023, %r844;
$L__BB0_88:
	and.b32  	%r846, %r815, 16;
	setp.eq.s32 	%p49, %r846, 0;
	@%p49 bra 	$L__BB0_90;
	ld.global.u32 	%r847, [%rd8+80];
	xor.b32  	%r1027, %r1027, %r847;
	ld.global.u32 	%r848, [%rd8+84];
	xor.b32  	%r1026, %r1026, %r848;
	ld.global.u32 	%r849, [%rd8+88];
	xor.b32  	%r1025, %r1025, %r849;
	ld.global.u32 	%r850, [%rd8+92];
	xor.b32  	%r1024, %r1024, %r850;
	ld.global.u32 	%r851, [%rd8+96];
	xor.b32  	%r1023, %r1023, %r851;
$L__BB0_90:
	and.b32  	%r853, %r815, 32;
	setp.eq.s32 	%p50, %r853, 0;
	@%p50 bra 	$L__BB0_92;
	ld.global.u32 	%r854, [%rd8+100];
	xor.b32  	%r1027, %r1027, %r854;
	ld.global.u32 	%r855, [%rd8+104];
	xor.b32  	%r1026, %r1026, %r855;
	ld.global.u32 	%r856, [%rd8+108];
	xor.b32  	%r1025, %r1025, %r856;
	ld.global.u32 	%r857, [%rd8+112];
	xor.b32  	%r1024, %r1024, %r857;
	ld.global.u32 	%r858, [%rd8+116];
	xor.b32  	%r1023, %r1023, %r858;
$L__BB0_92:
	and.b32  	%r860, %r815, 64;
	setp.eq.s32 	%p51, %r860, 0;
	@%p51 bra 	$L__BB0_94;
	ld.global.u32 	%r861, [%rd8+120];
	xor.b32  	%r1027, %r1027, %r861;
	ld.global.u32 	%r862, [%rd8+124];
	xor.b32  	%r1026, %r1026, %r862;
	ld.global.u32 	%r863, [%rd8+128];
	xor.b32  	%r1025, %r1025, %r863;
	ld.global.u32 	%r864, [%rd8+132];
	xor.b32  	%r1024, %r1024, %r864;
	ld.global.u32 	%r865, [%rd8+136];
	xor.b32  	%r1023, %r1023, %r865;
$L__BB0_94:
	and.b32  	%r867, %r815, 128;
	setp.eq.s32 	%p52, %r867, 0;
	@%p52 bra 	$L__BB0_96;
	ld.global.u32 	%r868, [%rd8+140];
	xor.b32  	%r1027, %r1027, %r868;
	ld.global.u32 	%r869, [%rd8+144];
	xor.b32  	%r1026, %r1026, %r869;
	ld.global.u32 	%r870, [%rd8+148];
	xor.b32  	%r1025, %r1025, %r870;
	ld.global.u32 	%r871, [%rd8+152];
	xor.b32  	%r1024, %r1024, %r871;
	ld.global.u32 	%r872, [%rd8+156];
	xor.b32  	%r1023, %r1023, %r872;
$L__BB0_96:
	and.b32  	%r874, %r815, 256;
	setp.eq.s32 	%p53, %r874, 0;
	@%p53 bra 	$L__BB0_98;
	ld.global.u32 	%r875, [%rd8+160];
	xor.b32  	%r1027, %r1027, %r875;
	ld.global.u32 	%r876, [%rd8+164];
	xor.b32  	%r1026, %r1026, %r876;
	ld.global.u32 	%r877, [%rd8+168];
	xor.b32  	%r1025, %r1025, %r877;
	ld.global.u32 	%r878, [%rd8+172];
	xor.b32  	%r1024, %r1024, %r878;
	ld.global.u32 	%r879, [%rd8+176];
	xor.b32  	%r1023, %r1023, %r879;
$L__BB0_98:
	and.b32  	%r881, %r815, 512;
	setp.eq.s32 	%p54, %r881, 0;
	@%p54 bra 	$L__BB0_100;
	ld.global.u32 	%r882, [%rd8+180];
	xor.b32  	%r1027, %r1027, %r882;
	ld.global.u32 	%r883, [%rd8+184];
	xor.b32  	%r1026, %r1026, %r883;
	ld.global.u32 	%r884, [%rd8+188];
	xor.b32  	%r1025, %r1025, %r884;
	ld.global.u32 	%r885, [%rd8+192];
	xor.b32  	%r1024, %r1024, %r885;
	ld.global.u32 	%r886, [%rd8+196];
	xor.b32  	%r1023, %r1023, %r886;
$L__BB0_100:
	and.b32  	%r888, %r815, 1024;
	setp.eq.s32 	%p55, %r888, 0;
	@%p55 bra 	$L__BB0_102;
	ld.global.u32 	%r889, [%rd8+200];
	xor.b32  	%r1027, %r1027, %r889;
	ld.global.u32 	%r890, [%rd8+204];
	xor.b32  	%r1026, %r1026, %r890;
	ld.global.u32 	%r891, [%rd8+208];
	xor.b32  	%r1025, %r1025, %r891;
	ld.global.u32 	%r892, [%rd8+212];
	xor.b32  	%r1024, %r1024, %r892;
	ld.global.u32 	%r893, [%rd8+216];
	xor.b32  	%r1023, %r1023, %r893;
$L__BB0_102:
	and.b32  	%r895, %r815, 2048;
	setp.eq.s32 	%p56, %r895, 0;
	@%p56 bra 	$L__BB0_104;
	ld.global.u32 	%r896, [%rd8+220];
	xor.b32  	%r1027, %r1027, %r896;
	ld.global.u32 	%r897, [%rd8+224];
	xor.b32  	%r1026, %r1026, %r897;
	ld.global.u32 	%r898, [%rd8+228];
	xor.b32  	%r1025, %r1025, %r898;
	ld.global.u32 	%r899, [%rd8+232];
	xor.b32  	%r1024, %r1024, %r899;
	ld.global.u32 	%r900, [%rd8+236];
	xor.b32  	%r1023, %r1023, %r900;
$L__BB0_104:
	and.b32  	%r902, %r815, 4096;
	setp.eq.s32 	%p57, %r902, 0;
	@%p57 bra 	$L__BB0_106;
	ld.global.u32 	%r903, [%rd8+240];
	xor.b32  	%r1027, %r1027, %r903;
	ld.global.u32 	%r904, [%rd8+244];
	xor.b32  	%r1026, %r1026, %r904;
	ld.global.u32 	%r905, [%rd8+248];
	xor.b32  	%r1025, %r1025, %r905;
	ld.global.u32 	%r906, [%rd8+252];
	xor.b32  	%r1024, %r1024, %r906;
	ld.global.u32 	%r907, [%rd8+256];
	xor.b32  	%r1023, %r1023, %r907;
$L__BB0_106:
	and.b32  	%r909, %r815, 8192;
	setp.eq.s32 	%p58, %r909, 0;
	@%p58 bra 	$L__BB0_108;
	ld.global.u32 	%r910, [%rd8+260];
	xor.b32  	%r1027, %r1027, %r910;
	ld.global.u32 	%r911, [%rd8+264];
	xor.b32  	%r1026, %r1026, %r911;
	ld.global.u32 	%r912, [%rd8+268];
	xor.b32  	%r1025, %r1025, %r912;
	ld.global.u32 	%r913, [%rd8+272];
	xor.b32  	%r1024, %r1024, %r913;
	ld.global.u32 	%r914, [%rd8+276];
	xor.b32  	%r1023, %r1023, %r914;
$L__BB0_108:
	and.b32  	%r916, %r815, 16384;
	setp.eq.s32 	%p59, %r916, 0;
	@%p59 bra 	$L__BB0_110;
	ld.global.u32 	%r917, [%rd8+280];
	xor.b32  	%r1027, %r1027, %r917;
	ld.global.u32 	%r918, [%rd8+284];
	xor.b32  	%r1026, %r1026, %r918;
	ld.global.u32 	%r919, [%rd8+288];
	xor.b32  	%r1025, %r1025, %r919;
	ld.global.u32 	%r920, [%rd8+292];
	xor.b32  	%r1024, %r1024, %r920;
	ld.global.u32 	%r921, [%rd8+296];
	xor.b32  	%r1023, %r1023, %r921;
$L__BB0_110:
	and.b32  	%r923, %r815, 32768;
	setp.eq.s32 	%p60, %r923, 0;
	@%p60 bra 	$L__BB0_112;
	ld.global.u32 	%r924, [%rd8+300];
	xor.b32  	%r1027, %r1027, %r924;
	ld.global.u32 	%r925, [%rd8+304];
	xor.b32  	%r1026, %r1026, %r925;
	ld.global.u32 	%r926, [%rd8+308];
	xor.b32  	%r1025, %r1025, %r926;
	ld.global.u32 	%r927, [%rd8+312];
	xor.b32  	%r1024, %r1024, %r927;
	ld.global.u32 	%r928, [%rd8+316];
	xor.b32  	%r1023, %r1023, %r928;
$L__BB0_112:
	add.s32 	%r1206, %r1206, 16;
	setp.ne.s32 	%p61, %r1206, 32;
	@%p61 bra 	$L__BB0_80;
	mad.lo.s32 	%r929, %r1200, -31, %r366;
	add.s32 	%r1200, %r929, 1;
	setp.ne.s32 	%p62, %r1200, 5;
	@%p62 bra 	$L__BB0_79;
	st.local.u32 	[%rd2+4], %r1027;
	st.local.v2.u32 	[%rd2+8], {%r1026, %r1025};
	st.local.v2.u32 	[%rd2+16], {%r1024, %r1023};
$L__BB0_115:
	shr.u64 	%rd27, %rd3, 2;
	add.s32 	%r1010, %r1010, 1;
	setp.gt.u64 	%p63, %rd3, 3;
	@%p63 bra 	$L__BB0_3;
$L__BB0_116:
	mul.f64 	%fd1, %fd2, %fd2;
	mov.b32 	%r1303, 0;
	mov.b32 	%r1297, 717346202;
	mov.u32 	%r1304, %r1303;
$L__BB0_117:
	shr.u32 	%r932, %r1027, 2;
	xor.b32  	%r933, %r932, %r1027;
	shl.b32 	%r934, %r1023, 4;
	shl.b32 	%r935, %r933, 1;
	xor.b32  	%r936, %r935, %r934;
	xor.b32  	%r937, %r936, %r933;
	xor.b32  	%r938, %r937, %r1023;
	shr.u32 	%r939, %r1026, 2;
	xor.b32  	%r940, %r939, %r1026;
	shl.b32 	%r941, %r938, 4;
	shl.b32 	%r942, %r940, 1;
	xor.b32  	%r943, %r942, %r941;
	xor.b32  	%r944, %r943, %r940;
	xor.b32  	%r945, %r944, %r938;
	shr.u32 	%r946, %r1025, 2;
	xor.b32  	%r947, %r946, %r1025;
	shl.b32 	%r948, %r945, 4;
	shl.b32 	%r949, %r947, 1;
	xor.b32  	%r950, %r949, %r948;
	xor.b32  	%r951, %r950, %r947;
	xor.b32  	%r952, %r951, %r945;
	shr.u32 	%r953, %r1024, 2;
	xor.b32  	%r954, %r953, %r1024;
	shl.b32 	%r955, %r952, 4;
	shl.b32 	%r956, %r954, 1;
	xor.b32  	%r957, %r956, %r955;
	xor.b32  	%r958, %r957, %r954;
	xor.b32  	%r1027, %r958, %r952;
	shr.u32 	%r959, %r1023, 2;
	xor.b32  	%r960, %r959, %r1023;
	shl.b32 	%r961, %r1027, 4;
	shl.b32 	%r962, %r960, 1;
	xor.b32  	%r963, %r962, %r961;
	xor.b32  	%r964, %r963, %r960;
	xor.b32  	%r1026, %r964, %r1027;
	shr.u32 	%r965, %r938, 2;
	xor.b32  	%r966, %r965, %r938;
	shl.b32 	%r967, %r1026, 4;
	shl.b32 	%r968, %r966, 1;
	xor.b32  	%r969, %r968, %r967;
	xor.b32  	%r970, %r969, %r966;
	xor.b32  	%r1025, %r970, %r1026;
	shr.u32 	%r971, %r945, 2;
	xor.b32  	%r972, %r971, %r945;
	shl.b32 	%r973, %r1025, 4;
	shl.b32 	%r974, %r972, 1;
	xor.b32  	%r975, %r974, %r973;
	xor.b32  	%r976, %r975, %r972;
	xor.b32  	%r1024, %r976, %r1025;
	shr.u32 	%r977, %r952, 2;
	xor.b32  	%r978, %r977, %r952;
	shl.b32 	%r979, %r1024, 4;
	shl.b32 	%r980, %r978, 1;
	xor.b32  	%r981, %r980, %r979;
	xor.b32  	%r982, %r981, %r978;
	xor.b32  	%r1023, %r982, %r1024;
	add.s32 	%r983, %r1297, %r1023;
	add.s32 	%r984, %r938, %r1297;
	cvt.rn.f32.u32 	%f1, %r984;
	fma.rn.f32 	%f2, %f1, 0f2F800000, 0f2F000000;
	cvt.f64.f32 	%fd3, %f2;
	add.s32 	%r985, %r1297, %r945;
	add.s32 	%r986, %r985, 362437;
	cvt.rn.f32.u32 	%f3, %r986;
	fma.rn.f32 	%f4, %f3, 0f2F800000, 0f2F000000;
	cvt.f64.f32 	%fd4, %f4;
	mul.f64 	%fd5, %fd4, %fd4;
	fma.rn.f64 	%fd6, %fd3, %fd3, %fd5;
	setp.le.f64 	%p64, %fd6, %fd1;
	selp.u32 	%r987, 1, 0, %p64;
	add.s32 	%r988, %r1304, %r987;
	add.s32 	%r989, %r1297, %r952;
	add.s32 	%r990, %r989, 724874;
	cvt.rn.f32.u32 	%f5, %r990;
	fma.rn.f32 	%f6, %f5, 0f2F800000, 0f2F000000;
	cvt.f64.f32 	%fd7, %f6;
	add.s32 	%r991, %r1297, %r1027;
	add.s32 	%r992, %r991, 1087311;
	cvt.rn.f32.u32 	%f7, %r992;
	fma.rn.f32 	%f8, %f7, 0f2F800000, 0f2F000000;
	cvt.f64.f32 	%fd8, %f8;
	mul.f64 	%fd9, %fd8, %fd8;
	fma.rn.f64 	%fd10, %fd7, %fd7, %fd9;
	setp.le.f64 	%p65, %fd10, %fd1;
	selp.u32 	%r993, 1, 0, %p65;
	add.s32 	%r994, %r988, %r993;
	add.s32 	%r995, %r1297, %r1026;
	add.s32 	%r996, %r995, 1449748;
	cvt.rn.f32.u32 	%f9, %r996;
	fma.rn.f32 	%f10, %f9, 0f2F800000, 0f2F000000;
	cvt.f64.f32 	%fd11, %f10;
	add.s32 	%r997, %r1297, %r1025;
	add.s32 	%r998, %r997, 1812185;
	cvt.rn.f32.u32 	%f11, %r998;
	fma.rn.f32 	%f12, %f11, 0f2F800000, 0f2F000000;
	cvt.f64.f32 	%fd12, %f12;
	mul.f64 	%fd13, %fd12, %fd12;
	fma.rn.f64 	%fd14, %fd11, %fd11, %fd13;
	setp.le.f64 	%p66, %fd14, %fd1;
	selp.u32 	%r999, 1, 0, %p66;
	add.s32 	%r1000, %r994, %r999;
	add.s32 	%r1001, %r1297, %r1024;
	add.s32 	%r1002, %r1001, 2174622;
	cvt.rn.f32.u32 	%f13, %r1002;
	fma.rn.f32 	%f14, %f13, 0f2F800000, 0f2F000000;
	cvt.f64.f32 	%fd15, %f14;
	add.s32 	%r1003, %r983, 2537059;
	cvt.rn.f32.u32 	%f15, %r1003;
	fma.rn.f32 	%f16, %f15, 0f2F800000, 0f2F000000;
	cvt.f64.f32 	%fd16, %f16;
	mul.f64 	%fd17, %fd16, %fd16;
	fma.rn.f64 	%fd18, %fd15, %fd15, %fd17;
	setp.le.f64 	%p67, %fd18, %fd1;
	selp.u32 	%r1004, 1, 0, %p67;
	add.s32 	%r1304, %r1000, %r1004;
	add.s32 	%r1303, %r1303, 4;
	add.s32 	%r1297, %r1297, 2899496;
	setp.ne.s32 	%p68, %r1303, 4192;
	@%p68 bra 	$L__BB0_117;
	cvta.to.global.u64 	%rd24, %rd10;
	shl.b64 	%rd25, %rd1, 2;
	add.s64 	%rd26, %rd24, %rd25;
	st.global.u32 	[%rd26], %r1304;
$L__BB0_119:
	ret;

}
	// .globl	_ZN3cub18CUB_300001_SM_10006detail11EmptyKernelIvEEvv
.visible .entry _ZN3cub18CUB_300001_SM_10006detail11EmptyKernelIvEEvv()
{


	ret;

}
	// .globl	_ZN3cub18CUB_300001_SM_10006detail8for_each13static_kernelINS2_12policy_hub_t12policy_500_tEmN6thrust24THRUST_300001_SM_1000_NS8cuda_cub20__uninitialized_fill7functorINS7_10device_ptrIiEEiEEEEvT0_T1_
.visible .entry _ZN3cub18CUB_300001_SM_10006detail8for_each13static_kernelINS2_12policy_hub_t12policy_500_tEmN6thrust24THRUST_300001_SM_1000_NS8cuda_cub20__uninitialized_fill7functorINS7_10device_ptrIiEEiEEEEvT0_T1_(
	.param .u64 _ZN3cub18CUB_300001_SM_10006detail8for_each13static_kernelINS2_12policy_hub_t12policy_500_tEmN6thrust24THRUST_300001_SM_1000_NS8cuda_cub20__uninitialized_fill7functorINS7_10device_ptrIiEEiEEEEvT0_T1__param_0,
	.param .align 8 .b8 _ZN3cub18CUB_300001_SM_10006detail8for_each13static_kernelINS2_12policy_hub_t12policy_500_tEmN6thrust24THRUST_300001_SM_1000_NS8cuda_cub20__uninitialized_fill7functorINS7_10device_ptrIiEEiEEEEvT0_T1__param_1[16]
)
.maxntid 256
{
	.reg .pred 	%p<4>;
	.reg .b16 	%rs<5>;
	.reg .b32 	%r<12>;
	.reg .b64 	%rd<16>;

	ld.param.u32 	%r3, [_ZN3cub18CUB_300001_SM_10006detail8for_each13static_kernelINS2_12policy_hub_t12policy_500_tEmN6thrust24THRUST_300001_SM_1000_NS8cuda_cub20__uninitialized_fill7functorINS7_10device_ptrIiEEiEEEEvT0_T1__param_1+8];
	ld.param.u64 	%rd4, [_ZN3cub18CUB_300001_SM_10006detail8for_each13static_kernelINS2_12policy_hub_t12policy_500_tEmN6thrust24THRUST_300001_SM_1000_NS8cuda_cub20__uninitialized_fill7functorINS7_10device_ptrIiEEiEEEEvT0_T1__param_1];
	ld.param.u64 	%rd5, [_ZN3cub18CUB_300001_SM_10006detail8for_each13static_kernelINS2_12policy_hub_t12policy_500_tEmN6thrust24THRUST_300001_SM_1000_NS8cuda_cub20__uninitialized_fill7functorINS7_10device_ptrIiEEiEEEEvT0_T1__param_0];
	mov.u32 	%r9, %ctaid.x;
	mul.wide.u32 	%rd1, %r9, 512;
	sub.s64 	%rd2, %rd5, %rd1;
	setp.lt.u64 	%p1, %rd2, 512;
	@%p1 bra 	$L__BB2_2;
	mov.u32 	%r11, %tid.x;
	cvta.to.global.u64 	%rd11, %rd4;
	cvt.u64.u32 	%rd12, %r11;
	add.s64 	%rd13, %rd1, %rd12;
	shl.b64 	%rd14, %rd13, 2;
	add.s64 	%rd15, %rd11, %rd14;
	st.global.u32 	[%rd15], %r3;
	st.global.u32 	[%rd15+1024], %r3;
	bra.uni 	$L__BB2_6;
$L__BB2_2:
	cvta.to.global.u64 	%rd6, %rd4;
	mov.u32 	%r2, %tid.x;
	cvt.u64.u32 	%rd7, %r2;
	setp.le.u64 	%p2, %rd2, %rd7;
	add.s64 	%rd8, %rd1, %rd7;
	shl.b64 	%rd9, %rd8, 2;
	add.s64 	%rd3, %rd6, %rd9;
	@%p2 bra 	$L__BB2_4;
	st.global.u32 	[%rd3], %r3;
$L__BB2_4:
	add.s32 	%r10, %r2, 256;
	cvt.u64.u32 	%rd10, %r10;
	setp.le.u64 	%p3, %rd2, %rd10;
	@%p3 bra 	$L__BB2_6;
	st.global.u32 	[%rd3+1024], %r3;
$L__BB2_6:
	ret;

}
	// .globl	_ZN3cub18CUB_300001_SM_10006detail6reduce28DeviceReduceSingleTileKernelINS2_10policy_hubIdjN4cuda3std3__44plusIdEEE10Policy1000EN6thrust24THRUST_300001_SM_1000_NS6detail15normal_iteratorINSD_10device_ptrIiEEEEPdjS9_ddNS7_10__identityEEEvT0_T1_T2_T3_T4_T6_
.visible .entry _ZN3cub18CUB_300001_SM_10006detail6reduce28DeviceReduceSingleTileKernelINS2_10policy_hubIdjN4cuda3std3__44plusIdEEE10Policy1000EN6thrust24THRUST_300001_SM_1000_NS6detail15normal_iteratorINSD_10device_ptrIiEEEEPdjS9_ddNS7_10__identityEEEvT0_T1_T2_T3_T4_T6_(
	.param .align 8 .b8 _ZN3cub18CUB_300001_SM_10006detail6reduce28DeviceReduceSingleTileKernelINS2_10policy_hubIdjN4cuda3std3__44plusIdEEE10Policy1000EN6thrust24THRUST_300001_SM_1000_NS6detail15normal_iteratorINSD_10device_ptrIiEEEEPdjS9_ddNS7_10__identityEEEvT0_T1_T2_T3_T4_T6__param_0[8],
	.param .u64 .ptr .align 1 _ZN3cub18CUB_300001_SM_10006detail6reduce28DeviceReduceSingleTileKernelINS2_10policy_hubIdjN4cuda3std3__44plusIdEEE10Policy1000EN6thrust24THRUST_300001_SM_1000_NS6detail15normal_iteratorINSD_10device_ptrIiEEEEPdjS9_ddNS7_10__identityEEEvT0_T1_T2_T3_T4_T6__param_1,
	.param .u32 _ZN3cub18CUB_300001_SM_10006detail6reduce28DeviceReduceSingleTileKernelINS2_10policy_hubIdjN4cuda3std3__44plusIdEEE10Policy1000EN6thrust24THRUST_300001_SM_1000_NS6detail15normal_iteratorINSD_10device_ptrIiEEEEPdjS9_ddNS7_10__identityEEEvT0_T1_T2_T3_T4_T6__param_2,
	.param .align 1 .b8 _ZN3cub18CUB_300001_SM_10006detail6reduce28DeviceReduceSingleTileKernelINS2_10policy_hubIdjN4cuda3std3__44plusIdEEE10Policy1000EN6thrust24THRUST_300001_SM_1000_NS6detail15normal_iteratorINSD_10device_ptrIiEEEEPdjS9_ddNS7_10__identityEEEvT0_T1_T2_T3_T4_T6__param_3[1],
	.param .f64 _ZN3cub18CUB_300001_SM_10006detail6reduce28DeviceReduceSingleTileKernelINS2_10policy_hubIdjN4cuda3std3__44plusIdEEE10Policy1000EN6thrust24THRUST_300001_SM_1000_NS6detail15normal_iteratorINSD_10device_ptrIiEEEEPdjS9_ddNS7_10__identityEEEvT0_T1_T2_T3_T4_T6__param_4,
	.param .align 1 .b8 _ZN3cub18CUB_300001_SM_10006detail6reduce28DeviceReduceSingleTileKernelINS2_10policy_hubIdjN4cuda3std3__44plusIdEEE10Policy1000EN6thrust24THRUST_300001_SM_1000_NS6detail15normal_iteratorINSD_10device_ptrIiEEEEPdjS9_ddNS7_10__identityEEEvT0_T1_T2_T3_T4_T6__param_5[1]
)
.maxntid 640
.minnctapersm 1
{
	.reg .pred 	%p<71>;
	.reg .b32 	%r<363>;
	.reg .b64 	%rd<114>;
	.reg .b64 	%fd<380>;
	// demoted variable
	.shared .align 8 .b8 _ZZN3cub18CUB_300001_SM_10006detail6reduce28DeviceReduceSingleTileKernelINS2_10policy_hubIdjN4cuda3std3__44plusIdEEE10Policy1000EN6thrust24THRUST_300001_SM_1000_NS6detail15normal_iteratorINSD_10device_ptrIiEEEEPdjS9_ddNS7_10__identityEEEvT0_T1_T2_T3_T4_T6_E12temp_storage[192];
	ld.param.u64 	%rd9, [_ZN3cub18CUB_300001_SM_10006detail6reduce28DeviceReduceSingleTileKernelINS2_10policy_hubIdjN4cuda3std3__44plusIdEEE10Policy1000EN6thrust24THRUST_300001_SM_1000_NS6detail15normal_iteratorINSD_10device_ptrIiEEEEPdjS9_ddNS7_10__identityEEEvT0_T1_T2_T3_T4_T6__param_0];
	ld.param.u64 	%rd10, [_ZN3cub18CUB_300001_SM_10006detail6reduce28DeviceReduceSingleTileKernelINS2_10policy_hubIdjN4cuda3std3__44plusIdEEE10Policy1000EN6thrust24THRUST_300001_SM_1000_NS6detail15normal_iteratorINSD_10device_ptrIiEEEEPdjS9_ddNS7_10__identityEEEvT0_T1_T2_T3_T4_T6__param_1];
	ld.param.u32 	%r51, [_ZN3cub18CUB_300001_SM_10006detail6reduce28DeviceReduceSingleTileKernelINS2_10policy_hubIdjN4cuda3std3__44plusIdEEE10Policy1000EN6thrust24THRUST_300001_SM_1000_NS6detail15normal_iteratorINSD_10device_ptrIiEEEEPdjS9_ddNS7_10__identityEEEvT0_T1_T2_T3_T4_T6__param_2];
	ld.param.f64 	%fd42, [_ZN3cub18CUB_300001_SM_10006detail6reduce28DeviceReduceSingleTileKernelINS2_10policy_hubIdjN4cuda3std3__44plusIdEEE10Policy1000EN6thrust24THRUST_300001_SM_1000_NS6detail15normal_iteratorINSD_10device_ptrIiEEEEPdjS9_ddNS7_10__identityEEEvT0_T1_T2_T3_T4_T6__param_4];
	cvta.to.global.u64 	%rd1, %rd10;
	setp.ne.s32 	%p1, %r51, 0;
	@%p1 bra 	$L__BB3_3;
	mov.u32 	%r345, %tid.x;
	setp.ne.s32 	%p70, %r345, 0;
	@%p70 bra 	$L__BB3_52;
	st.global.f64 	[%rd1], %fd42;
	bra.uni 	$L__BB3_52;
$L__BB3_3:
	cvta.to.global.u64 	%rd2, %rd9;
	setp.gt.u32 	%p2, %r51, 5119;
	@%p2 bra 	$L__BB3_28;
	mov.u32 	%r1, %tid.x;
	setp.ge.u32 	%p24, %r1, %r51;
	mov.f64 	%fd367, 0d0000000000000000;
	mov.u32 	%r349, %r1;
	@%p24 bra 	$L__BB3_6;
	mul.wide.u32 	%rd83, %r1, 4;
	add.s64 	%rd84, %rd2, %rd83;
	ld.global.u32 	%r191, [%rd84];
	cvt.rn.f64.s32 	%fd367, %r191;
	add.s32 	%r349, %r1, 640;
$L__BB3_6:
	setp.ge.u32 	%p25, %r349, %r51;
	@%p25 bra 	$L__BB3_19;
	not.b32 	%r192, %r349;
	add.s32 	%r193, %r51, %r192;
	mul.hi.u32 	%r194, %r193, -858993459;
	shr.u32 	%r195, %r194, 9;
	add.s32 	%r4, %r195, 1;
	and.b32  	%r5, %r4, 15;
	setp.lt.u32 	%p26, %r193, 9600;
	@%p26 bra 	$L__BB3_10;
	and.b32  	%r196, %r4, 16777200;
	neg.s32 	%r347, %r196;
	mul.wide.u32 	%rd85, %r349, 4;
	add.s64 	%rd86, %rd85, %rd2;
	add.s64 	%rd112, %rd86, 20480;
$L__BB3_9:
	.pragma "nounroll";
	ld.global.u32 	%r197, [%rd112+-20480];
	cvt.rn.f64.s32 	%fd181, %r197;
	add.f64 	%fd182, %fd367, %fd181;
	ld.global.u32 	%r198, [%rd112+-17920];
	cvt.rn.f64.s32 	%fd183, %r198;
	add.f64 	%fd184, %fd182, %fd183;
	ld.global.u32 	%r199, [%rd112+-15360];
	cvt.rn.f64.s32 	%fd185, %r199;
	add.f64 	%fd186, %fd184, %fd185;
	ld.global.u32 	%r200, [%rd112+-12800];
	cvt.rn.f64.s32 	%fd187, %r200;
	add.f64 	%fd188, %fd186, %fd187;
	ld.global.u32 	%r201, [%rd112+-10240];
	cvt.rn.f64.s32 	%fd189, %r201;
	add.f64 	%fd190, %fd188, %fd189;
	ld.global.u32 	%r202, [%rd112+-7680];
	cvt.rn.f64.s32 	%fd191, %r202;
	add.f64 	%fd192, %fd190, %fd191;
	ld.global.u32 	%r203, [%rd112+-5120];
	cvt.rn.f64.s32 	%fd193, %r203;
	add.f64 	%fd194, %fd192, %fd193;
	ld.global.u32 	%r204, [%rd112+-2560];
	cvt.rn.f64.s32 	%fd195, %r204;
	add.f64 	%fd196, %fd194, %fd195;
	ld.global.u32 	%r205, [%rd112];
	cvt.rn.f64.s32 	%fd197, %r205;
	add.f64 	%fd198, %fd196, %fd197;
	ld.global.u32 	%r206, [%rd112+2560];
	cvt.rn.f64.s32 	%fd199, %r206;
	add.f64 	%fd200, %fd198, %fd199;
	ld.global.u32 	%r207, [%rd112+5120];
	cvt.rn.f64.s32 	%fd201, %r207;
	add.f64 	%fd202, %fd200, %fd201;
	ld.global.u32 	%r208, [%rd112+7680];
	cvt.rn.f64.s32 	%fd203, %r208;
	add.f64 	%fd204, %fd202, %fd203;
	ld.global.u32 	%r209, [%rd112+10240];
	cvt.rn.f64.s32 	%fd205, %r209;
	add.f64 	%fd206, %fd204, %fd205;
	ld.global.u32 	%r210, [%rd112+12800];
	cvt.rn.f64.s32 	%fd207, %r210;
	add.f64 	%fd208, %fd206, %fd207;
	ld.global.u32 	%r211, [%rd112+15360];
	cvt.rn.f64.s32 	%fd209, %r211;
	add.f64 	%fd210, %fd208, %fd209;
	ld.global.u32 	%r212, [%rd112+17920];
	cvt.rn.f64.s32 	%fd211, %r212;
	add.f64 	%fd367, %fd210, %fd211;
	add.s32 	%r349, %r349, 10240;
	add.s32 	%r347, %r347, 16;
	add.s64 	%rd112, %rd112, 40960;
	setp.ne.s32 	%p27, %r347, 0;
	@%p27 bra 	$L__BB3_9;
$L__BB3_10:
	setp.eq.s32 	%p28, %r5, 0;
	@%p28 bra 	$L__BB3_19;
	and.b32  	%r12, %r4, 7;
	setp.lt.u32 	%p29, %r5, 8;
	@%p29 bra 	$L__BB3_13;
	mul.wide.u32 	%rd87, %r349, 4;
	add.s64 	%rd88, %rd2, %rd87;
	ld.global.u32 	%r213, [%rd88];
	cvt.rn.f64.s32 	%fd213, %r213;
	add.f64 	%fd214, %fd367, %fd213;
	ld.global.u32 	%r214, [%rd88+2560];
	cvt.rn.f64.s32 	%fd215, %r214;
	add.f64 	%fd216, %fd214, %fd215;
	ld.global.u32 	%r215, [%rd88+5120];
	cvt.rn.f64.s32 	%fd217, %r215;
	add.f64 	%fd218, %fd216, %fd217;
	ld.global.u32 	%r216, [%rd88+7680];
	cvt.rn.f64.s32 	%fd219, %r216;
	add.f64 	%fd220, %fd218, %fd219;
	ld.global.u32 	%r217, [%rd88+10240];
	cvt.rn.f64.s32 	%fd221, %r217;
	add.f64 	%fd222, %fd220, %fd221;
	ld.global.u32 	%r218, [%rd88+12800];
	cvt.rn.f64.s32 	%fd223, %r218;
	add.f64 	%fd224, %fd222, %fd223;
	ld.global.u32 	%r219, [%rd88+15360];
	cvt.rn.f64.s32 	%fd225, %r219;
	add.f64 	%fd226, %fd224, %fd225;
	ld.global.u32 	%r220, [%rd88+17920];
	cvt.rn.f64.s32 	%fd227, %r220;
	add.f64 	%fd367, %fd226, %fd227;
	add.s32 	%r349, %r349, 5120;
$L__BB3_13:
	setp.eq.s32 	%p30, %r12, 0;
	@%p30 bra 	$L__BB3_19;
	and.b32  	%r15, %r4, 3;
	setp.lt.u32 	%p31, %r12, 4;
	@%p31 bra 	$L__BB3_16;
	mul.wide.u32 	%rd89, %r349, 4;
	add.s64 	%rd90, %rd2, %rd89;
	ld.global.u32 	%r221, [%rd90];
	cvt.rn.f64.s32 	%fd229, %r221;
	add.f64 	%fd230, %fd367, %fd229;
	ld.global.u32 	%r222, [%rd90+2560];
	cvt.rn.f64.s32 	%fd231, %r222;
	add.f64 	%fd232, %fd230, %fd231;
	ld.global.u32 	%r223, [%rd90+5120];
	cvt.rn.f64.s32 	%fd233, %r223;
	add.f64 	%fd234, %fd232, %fd233;
	ld.global.u32 	%r224, [%rd90+7680];
	cvt.rn.f64.s32 	%fd235, %r224;
	add.f64 	%fd367, %fd234, %fd235;
	add.s32 	%r349, %r349, 2560;
$L__BB3_16:
	setp.eq.s32 	%p32, %r15, 0;
	@%p32 bra 	$L__BB3_19;
	mul.wide.u32 	%rd91, %r349, 4;
	add.s64 	%rd113, %rd2, %rd91;
	neg.s32 	%r352, %r15;
$L__BB3_18:
	.pragma "nounroll";
	ld.global.u32 	%r225, [%rd113];
	cvt.rn.f64.s32 	%fd236, %r225;
	add.f64 	%fd367, %fd367, %fd236;
	add.s64 	%rd113, %rd113, 2560;
	add.s32 	%r352, %r352, 1;
	setp.ne.s32 	%p33, %r352, 0;
	@%p33 bra 	$L__BB3_18;
$L__BB3_19:
	setp.lt.u32 	%p34, %r51, 640;
	@%p34 bra 	$L__BB3_24;
	// begin inline asm
	mov.u32 %r289, %laneid;
	// end inline asm
	mov.b64 	%rd102, %fd367;
	mov.b64 	{%r291, %r296}, %rd102;
	mov.b32 	%r297, 1;
	mov.b32 	%r338, 31;
	mov.b32 	%r339, -1;
	// begin inline asm
	shfl.sync.down.b32 %r290, %r291, %r297, %r338, %r339;
	// end inline asm
	// begin inline asm
	shfl.sync.down.b32 %r295, %r296, %r297, %r338, %r339;
	// end inline asm
	mov.b64 	%rd103, {%r290, %r295};
	mov.b64 	%fd307, %rd103;
	setp.gt.s32 	%p62, %r289, 30;
	add.f64 	%fd308, %fd367, %fd307;
	selp.f64 	%fd309, %fd367, %fd308, %p62;
	mov.b64 	%rd104, %fd309;
	mov.b64 	{%r301, %r306}, %rd104;
	mov.b32 	%r307, 2;
	// begin inline asm
	shfl.sync.down.b32 %r300, %r301, %r307, %r338, %r339;
	// end inline asm
	// begin inline asm
	shfl.sync.down.b32 %r305, %r306, %r307, %r338, %r339;
	// end inline asm
	mov.b64 	%rd105, {%r300, %r305};
	mov.b64 	%fd310, %rd105;
	setp.gt.s32 	%p63, %r289, 29;
	add.f64 	%fd311, %fd309, %fd310;
	selp.f64 	%fd312, %fd309, %fd311, %p63;
	mov.b64 	%rd106, %fd312;
	mov.b64 	{%r311, %r316}, %rd106;
	mov.b32 	%r317, 4;
	// begin inline asm
	shfl.sync.down.b32 %r310, %r311, %r317, %r338, %r339;
	// end inline asm
	// begin inline asm
	shfl.sync.down.b32 %r315, %r316, %r317, %r338, %r339;
	// end inline asm
	mov.b64 	%rd107, {%r310, %r315};
	mov.b64 	%fd313, %rd107;
	setp.gt.s32 	%p64, %r289, 27;
	add.f64 	%fd314, %fd312, %fd313;
	selp.f64 	%fd315, %fd312, %fd314, %p64;
	mov.b64 	%rd108, %fd315;
	mov.b64 	{%r321, %r326}, %rd108;
	mov.b32 	%r327, 8;
	// begin inline asm
	shfl.sync.down.b32 %r320, %r321, %r327, %r338, %r339;
	// end inline asm
	// begin inline asm
	shfl.sync.down.b32 %r325, %r326, %r327, %r338, %r339;
	// end inline asm
	mov.b64 	%rd109, {%r320, %r325};
	mov.b64 	%fd316, %rd109;
	setp.gt.s32 	%p65, %r289, 23;
	add.f64 	%fd317, %fd315, %fd316;
	selp.f64 	%fd318, %fd315, %fd317, %p65;
	mov.b64 	%rd110, %fd318;
	mov.b64 	{%r331, %r336}, %rd110;
	mov.b32 	%r337, 16;
	// begin inline asm
	shfl.sync.down.b32 %r330, %r331, %r337, %r338, %r339;
	// end inline asm
	// begin inline asm
	shfl.sync.down.b32 %r335, %r336, %r337, %r338, %r339;
	// end inline asm
	mov.b64 	%rd111, {%r330, %r335};
	mov.b64 	%fd319, %rd111;
	setp.gt.s32 	%p66, %r289, 15;
	add.f64 	%fd16, %fd318, %fd319;
	selp.f64 	%fd379, %fd318, %fd16, %p66;
	setp.ne.s32 	%p67, %r289, 0;
	@%p67 bra 	$L__BB3_22;
	shr.u32 	%r340, %r1, 2;
	and.b32  	%r341, %r340, 248;
	mov.u32 	%r342, _ZZN3cub18CUB_300001_SM_10006detail6reduce28DeviceReduceSingleTileKernelINS2_10policy_hubIdjN4cuda3std3__44plusIdEEE10Policy1000EN6thrust24THRUST_300001_SM_1000_NS6detail15normal_iteratorINSD_10device_ptrIiEEEEPdjS9_ddNS7_10__identityEEEvT0_T1_T2_T3_T4_T6_E12temp_storage;
	add.s32 	%r343, %r342, %r341;
	st.shared.f64 	[%r343+24], %fd16;
$L__BB3_22:
	bar.sync 	0;
	setp.ne.s32 	%p68, %r1, 0;
	@%p68 bra 	$L__BB3_50;
	ld.shared.f64 	%fd320, [_ZZN3cub18CUB_300001_SM_10006detail6reduce28DeviceReduceSingleTileKernelINS2_10policy_hubIdjN4cuda3std3__44plusIdEEE10Policy1000EN6thrust24THRUST_300001_SM_1000_NS6detail15normal_iteratorINSD_10device_ptrIiEEEEPdjS9_ddNS7_10__identityEEEvT0_T1_T2_T3_T4_T6_E12temp_storage+32];
	add.f64 	%fd321, %fd379, %fd320;
	ld.shared.f64 	%fd322, [_ZZN3cub18CUB_300001_SM_10006detail6reduce28DeviceReduceSingleTileKernelINS2_10policy_hubIdjN4cuda3std3__44plusIdEEE10Policy1000EN6thrust24THRUST_300001_SM_1000_NS6detail15normal_iteratorINSD_10device_ptrIiEEEEPdjS9_ddNS7_10__identityEEEvT0_T1_T2_T3_T4_T6_E12temp_storage+40];
	add.f64 	%fd323, %fd321, %fd322;
	ld.shared.f64 	%fd324, [_ZZN3cub18CUB_300001_SM_10006detail6reduce28DeviceReduceSingleTileKernelINS2_10policy_hubIdjN4cuda3std3__44plusIdEEE10Policy1000EN6thrust24THRUST_300001_SM_1000_NS6detail15normal_iteratorINSD_10device_ptrIiEEEEPdjS9_ddNS7_10__identityEEEvT0_T1_T2_T3_T4_T6_E12temp_storage+48];
	add.f64 	%fd325, %fd323, %fd324;
	ld.shared.f64 	%fd326, [_ZZN3cub18CUB_300001_SM_10006detail6reduce28DeviceReduceSingleTileKernelINS2_10policy_hubIdjN4cuda3std3__44plusIdEEE10Policy1000EN6thrust24THRUST_300001_SM_1000_NS6detail15normal_iteratorINSD_10device_ptrIiEEEEPdjS9_ddNS7_10__identityEEEvT0_T1_T2_T3_T4_T6_E12temp_storage+56];
	add.f64 	%fd327, %fd325, %fd326;
	ld.shared.f64 	%fd328, [_ZZN3cub18CUB_300001_SM_10006detail6reduce28DeviceReduceSingleTileKernelINS2_10policy_hubIdjN4cuda3std3__44plusIdEEE10Policy1000EN6thrust24THRUST_300001_SM_1000_NS6detail15normal_iteratorINSD_10device_ptrIiEEEEPdjS9_ddNS7_10__identityEEEvT0_T1_T2_T3_T4_T6_E12temp_storage+64];
	add.f64 	%fd329, %fd327, %fd328;
	ld.shared.f64 	%fd330, [_ZZN3cub18CUB_300001_SM_10006detail6reduce28DeviceReduceSingleTileKernelINS2_10policy_hubIdjN4cuda3std3__44plusIdEEE10Policy1000EN6thrust24THRUST_300001_SM_1000_NS6detail15normal_iteratorINSD_10device_ptrIiEEEEPdjS9_ddNS7_10__identityEEEvT0_T1_T2_T3_T4_T6_E12temp_storage+72];
	add.f64 	%fd331, %fd329, %fd330;
	ld.shared.f64 	%fd332, [_ZZN3cub18CUB_300001_SM_10006detail6reduce28DeviceReduceSingleTileKernelINS2_10policy_hubIdjN4cuda3std3__44plusIdEEE10Policy1000EN6thrust24THRUST_300001_SM_1000_NS6detail15normal_iteratorINSD_10device_ptrIiEEEEPdjS9_ddNS7_10__identityEEEvT0_T1_T2_T3_T4_T6_E12temp_storage+80];
	add.f64 	%fd333, %fd331, %fd332;
	ld.shared.f64 	%fd334, [_ZZN3cub18CUB_300001_SM_10006detail6reduce28DeviceReduceSingleTileKernelINS2_10policy_hubIdjN4cuda3std3__44plusIdEEE10Policy1000EN6thrust24THRUST_300001_SM_1000_NS6detail15normal_iteratorINSD_10device_ptrIiEEEEPdjS9_ddNS7_10__identityEEEvT0_T1_T2_T3_T4_T6_E12temp_storage+88];
	add.f64 	%fd335, %fd333, %fd334;
	ld.shared.f64 	%fd336, [_ZZN3cub18CUB_300001_SM_10006detail6reduce28DeviceReduceSingleTileKernelINS2_10policy_hubIdjN4cuda3std3__44plusIdEEE10Policy1000EN6thrust24THRUST_300001_SM_1000_NS6detail15normal_iteratorINSD_10device_ptrIiEEEEPdjS9_ddNS7_10__identityEEEvT0_T1_T2_T3_T4_T6_E12temp_storage+96];
	add.f64 	%fd337, %fd335, %fd336;
	ld.shared.f64 	%fd338, [_ZZN3cub18CUB_300001_SM_10006detail6reduce28DeviceReduceSingleTileKernelINS2_10policy_hubIdjN4cuda3std3__44plusIdEEE10Policy1000EN6thrust24THRUST_300001_SM_1000_NS6detail15normal_iteratorINSD_10device_ptrIiEEEEPdjS9_ddNS7_10__identityEEEvT0_T1_T2_T3_T4_T6_E12temp_storage+104];
	add.f64 	%fd339, %fd337, %fd338;
	ld.shared.f64 	%fd340, [_ZZN3cub18CUB_300001_SM_10006detail6reduce28DeviceReduceSingleTileKernelINS2_10policy_hubIdjN4cuda3std3__44plusIdEEE10Policy1000EN6thrust24THRUST_300001_SM_1000_NS6detail15normal_iteratorINSD_10device_ptrIiEEEEPdjS9_ddNS7_10__identityEEEvT0_T1_T2_T3_T4_T6_E12temp_storage+112];
	add.f64 	%fd341, %fd339, %fd340;
	ld.shared.f64 	%fd342, [_ZZN3cub18CUB_300001_SM_10006detail6reduce28DeviceReduceSingleTileKernelINS2_10policy_hubIdjN4cuda3std3__44plusIdEEE10Policy1000EN6thrust24THRUST_300001_SM_1000_NS6detail15normal_iteratorINSD_10device_ptrIiEEEEPdjS9_ddNS7_10__identityEEEvT0_T1_T2_T3_T4_T6_E12temp_storage+120];
	add.f64 	%fd343, %fd341, %fd342;
	ld.shared.f64 	%fd344, [_ZZN3cub18CUB_300001_SM_10006detail6reduce28DeviceReduceSingleTileKernelINS2_10policy_hubIdjN4cuda3std3__44plusIdEEE10Policy1000EN6thrust24THRUST_300001_SM_1000_NS6detail15normal_iteratorINSD_10device_ptrIiEEEEPdjS9_ddNS7_10__identityEEEvT0_T1_T2_T3_T4_T6_E12temp_storage+128];
	add.f64 	%fd345, %fd343, %fd344;
	ld.shared.f64 	%fd346, [_ZZN3cub18CUB_300001_SM_10006detail6reduce28DeviceReduceSingleTileKernelINS2_10policy_hubIdjN4cuda3std3__44plusIdEEE10Policy1000EN6thrust24THRUST_300001_SM_1000_NS6detail15normal_iteratorINSD_10device_ptrIiEEEEPdjS9_ddNS7_10__identityEEEvT0_T1_T2_T3_T4_T6_E12temp_storage+136];
	add.f64 	%fd347, %fd345, %fd346;
	ld.shared.f64 	%fd348, [_ZZN3cub18CUB_300001_SM_10006detail6reduce28DeviceReduceSingleTileKernelINS2_10policy_hubIdjN4cuda3std3__44plusIdEEE10Policy1000EN6thrust24THRUST_300001_SM_1000_NS6detail15normal_iteratorINSD_10device_ptrIiEEEEPdjS9_ddNS7_10__identityEEEvT0_T1_T2_T3_T4_T6_E12temp_storage+144];
	add.f64 	%fd349, %fd347, %fd348;
	ld.shared.f64 	%fd350, [_ZZN3cub18CUB_300001_SM_10006detail6reduce28DeviceReduceSingleTileKernelINS2_10policy_hubIdjN4cuda3std3__44plusIdEEE10Policy1000EN6thrust24THRUST_300001_SM_1000_NS6detail15normal_iteratorINSD_10device_ptrIiEEEEPdjS9_ddNS7_10__identityEEEvT0_T1_T2_T3_T4_T6_E12temp_storage+152];
	add.f64 	%fd351, %fd349, %fd350;
	ld.shared.f64 	%fd352, [_ZZN3cub18CUB_300001_SM_10006detail6reduce28DeviceReduceSingleTileKernelINS2_10policy_hubIdjN4cuda3std3__44plusIdEEE10Policy1000EN6thrust24THRUST_300001_SM_1000_NS6detail15normal_iteratorINSD_10device_ptrIiEEEEPdjS9_ddNS7_10__identityEEEvT0_T1_T2_T3_T4_T6_E12temp_storage+160];
	add.f64 	%fd353, %fd351, %fd352;
	ld.shared.f64 	%fd354, [_ZZN3cub18CUB_300001_SM_10006detail6reduce28DeviceReduceSingleTileKernelINS2_10policy_hubIdjN4cuda3std3__44plusIdEEE10Policy1000EN6thrust24THRUST_300001_SM_1000_NS6detail15normal_iteratorINSD_10device_ptrIiEEEEPdjS9_ddNS7_10__identityEEEvT0_T1_T2_T3_T4_T6_E12temp_storage+168];
	add.f64 	%fd355, %fd353, %fd354;
	ld.shared.f64 	%fd356, [_ZZN3cub18CUB_300001_SM_10006detail6reduce28DeviceReduceSingleTileKernelINS2_10policy_hubIdjN4cuda3std3__44plusIdEEE10Policy1000EN6thrust24THRUST_300001_SM_1000_NS6detail15normal_iteratorINSD_10device_ptrIiEEEEPdjS9_ddNS7_10__identityEEEvT0_T1_T2_T3_T4_T6_E12temp_storage+176];
	add.f64 	%fd379, %fd355, %fd356;
	bra.uni 	$L__BB3_50;
$L__BB3_24:
	// begin inline asm
	mov.u32 %r226, %laneid;
	// end inline asm
	and.b32  	%r277, %r1, 992;
	add.s32 	%r278, %r277, 32;
	setp.gt.u32 	%p35, %r278, %r51;
	not.b32 	%r279, %r277;
	add.s32 	%r280, %r51, %r279;
	selp.b32 	%r275, %r280, 31, %p35;
	mov.b64 	%rd92, %fd367;
	mov.b64 	{%r228, %r233}, %rd92;
	mov.b32 	%r234, 1;
	mov.b32 	%r276, -1;
	// begin inline asm
	shfl.sync.down.b32 %r227, %r228, %r234, %r275, %r276;
	// end inline asm
	// begin inline asm
	shfl.sync.down.b32 %r232, %r233, %r234, %r275, %r276;
	// end inline asm
	mov.b64 	%rd93, {%r227, %r232};
	mov.b64 	%fd237, %rd93;
	setp.lt.s32 	%p36, %r226, %r275;
	add.f64 	%fd238, %fd367, %fd237;
	selp.f64 	%fd239, %fd238, %fd367, %p36;
	mov.b64 	%rd94, %fd239;
	mov.b64 	{%r238, %r243}, %rd94;
	mov.b32 	%r244, 2;
	// begin inline asm
	shfl.sync.down.b32 %r237, %r238, %r244, %r275, %r276;
	// end inline asm
	// begin inline asm
	shfl.sync.down.b32 %r242, %r243, %r244, %r275, %r276;
	// end inline asm
	mov.b64 	%rd95, {%r237, %r242};
	mov.b64 	%fd240, %rd95;
	add.s32 	%r281, %r226, 2;
	setp.gt.s32 	%p37, %r281, %r275;
	add.f64 	%fd241, %fd239, %fd240;
	selp.f64 	%fd242, %fd239, %fd241, %p37;
	mov.b64 	%rd96, %fd242;
	mov.b64 	{%r248, %r253}, %rd96;
	mov.b32 	%r254, 4;
	// begin inline asm
	shfl.sync.down.b32 %r247, %r248, %r254, %r275, %r276;
	// end inline asm
	// begin inline asm
	shfl.sync.down.b32 %r252, %r253, %r254, %r275, %r276;
	// end inline asm
	mov.b64 	%rd97, {%r247, %r252};
	mov.b64 	%fd243, %rd97;
	add.s32 	%r282, %r226, 4;
	setp.gt.s32 	%p38, %r282, %r275;
	add.f64 	%fd244, %fd242, %fd243;
	selp.f64 	%fd245, %fd242, %fd244, %p38;
	mov.b64 	%rd98, %fd245;
	mov.b64 	{%r258, %r263}, %rd98;
	mov.b32 	%r264, 8;
	// begin inline asm
	shfl.sync.down.b32 %r257, %r258, %r264, %r275, %r276;
	// end inline asm
	// begin inline asm
	shfl.sync.down.b32 %r262, %r263, %r264, %r275, %r276;
	// end inline asm
	mov.b64 	%rd99, {%r257, %r262};
	mov.b64 	%fd246, %rd99;
	add.s32 	%r283, %r226, 8;
	setp.gt.s32 	%p39, %r283, %r275;
	add.f64 	%fd247, %fd245, %fd246;
	selp.f64 	%fd248, %fd245, %fd247, %p39;
	mov.b64 	%rd100, %fd248;
	mov.b64 	{%r268, %r273}, %rd100;
	mov.b32 	%r274, 16;
	// begin inline asm
	shfl.sync.down.b32 %r267, %r268, %r274, %r275, %r276;
	// end inline asm
	// begin inline asm
	shfl.sync.down.b32 %r272, %r273, %r274, %r275, %r276;
	// end inline asm
	mov.b64 	%rd101, {%r267, %r272};
	mov.b64 	%fd249, %rd101;
	add.s32 	%r284, %r226, 16;
	setp.gt.s32 	%p40, %r284, %r275;
	add.f64 	%fd250, %fd248, %fd249;
	selp.f64 	%fd379, %fd248, %fd250, %p40;
	setp.ne.s32 	%p41, %r226, 0;
	@%p41 bra 	$L__BB3_26;
	shr.u32 	%r285, %r1, 2;
	and.b32  	%r286, %r285, 248;
	mov.u32 	%r287, _ZZN3cub18CUB_300001_SM_10006detail6reduce28DeviceReduceSingleTileKernelINS2_10policy_hubIdjN4cuda3std3__44plusIdEEE10Policy1000EN6thrust24THRUST_300001_SM_1000_NS6detail15normal_iteratorINSD_10device_ptrIiEEEEPdjS9_ddNS7_10__identityEEEvT0_T1_T2_T3_T4_T6_E12temp_storage;
	add.s32 	%r288, %r287, %r286;
	st.shared.f64 	[%r288+24], %fd379;
$L__BB3_26:
	bar.sync 	0;
	setp.ne.s32 	%p42, %r1, 0;
	@%p42 bra 	$L__BB3_50;
	setp.gt.u32 	%p43, %r51, 32;
	ld.shared.f64 	%fd251, [_ZZN3cub18CUB_300001_SM_10006detail6reduce28DeviceReduceSingleTileKernelINS2_10policy_hubIdjN4cuda3std3__44plusIdEEE10Policy1000EN6thrust24THRUST_300001_SM_1000_NS6detail15normal_iteratorINSD_10device_ptrIiEEEEPdjS9_ddNS7_10__identityEEEvT0_T1_T2_T3_T4_T6_E12temp_storage+32];
	add.f64 	%fd252, %fd379, %fd251;
	selp.f64 	%fd253, %fd252, %fd379, %p43;
	setp.gt.u32 	%p44, %r51, 64;
	ld.shared.f64 	%fd254, [_ZZN3cub18CUB_300001_SM_10006detail6reduce28DeviceReduceSingleTileKernelINS2_10policy_hubIdjN4cuda3std3__44plusIdEEE10Policy1000EN6thrust24THRUST_300001_SM_1000_NS6detail15normal_iteratorINSD_10device_ptrIiEEEEPdjS9_ddNS7_10__identityEEEvT0_T1_T2_T3_T4_T6_E12temp_storage+40];
	add.f64 	%fd255, %fd254, %fd253;
	selp.f64 	%fd256, %fd255, %fd253, %p44;
	setp.gt.u32 	%p45, %r51, 96;
	ld.shared.f64 	%fd257, [_ZZN3cub18CUB_300001_SM_10006detail6reduce28DeviceReduceSingleTileKernelINS2_10policy_hubIdjN4cuda3std3__44plusIdEEE10Policy1000EN6thrust24THRUST_300001_SM_1000_NS6detail15normal_iteratorINSD_10device_ptrIiEEEEPdjS9_ddNS7_10__identityEEEvT0_T1_T2_T3_T4_T6_E12temp_storage+48];
	add.f64 	%fd258, %fd257, %fd256;
	selp.f64 	%fd259, %fd258, %fd256, %p45;
	setp.gt.u32 	%p46, %r51, 128;
	ld.shared.f64 	%fd260, [_ZZN3cub18CUB_300001_SM_10006detail6reduce28DeviceReduceSingleTileKernelINS2_10policy_hubIdjN4cuda3std3__44plusIdEEE10Policy1000EN6thrust24THRUST_300001_SM_1000_NS6detail15normal_iteratorINSD_10device_ptrIiEEEEPdjS9_ddNS7_10__identityEEEvT0_T1_T2_T3_T4_T6_E12temp_storage+56];
	add.f64 	%fd261, %fd260, %fd259;
	selp.f64 	%fd262, %fd261, %fd259, %p46;
	setp.gt.u32 	%p47, %r51, 160;
	ld.shared.f64 	%fd263, [_ZZN3cub18CUB_300001_SM_10006detail6reduce28DeviceReduceSingleTileKernelINS2_10policy_hubIdjN4cuda3std3__44plusIdEEE10Policy1000EN6thrust24THRUST_300001_SM_1000_NS6detail15normal_iteratorINSD_10device_ptrIiEEEEPdjS9_ddNS7_10__identityEEEvT0_T1_T2_T3_T4_T6_E12temp_storage+64];
	add.f64 	%fd264, %fd263, %fd262;
	selp.f64 	%fd265, %fd264, %fd262, %p47;
	setp.gt.u32 	%p48, %r51, 192;
	ld.shared.f64 	%fd266, [_ZZN3cub18CUB_300001_SM_10006detail6reduce28DeviceReduceSingleTileKernelINS2_10policy_hubIdjN4cuda3std3__44plusIdEEE10Policy1000EN6thrust24THRUST_300001_SM_1000_NS6detail15normal_iteratorINSD_10device_ptrIiEEEEPdjS9_ddNS7_10__identityEEEvT0_T1_T2_T3_T4_T6_E12temp_storage+72];
	add.f64 	%fd267, %fd266, %fd265;
	selp.f64 	%fd268, %fd267, %fd265, %p48;
	setp.gt.u32 	%p49, %r51, 224;
	ld.shared.f64 	%fd269, [_ZZN3cub18CUB_300001_SM_10006detail6reduce28DeviceReduceSingleTileKernelINS2_10policy_hubIdjN4cuda3std3__44plusIdEEE10Policy1000EN6thrust24THRUST_300001_SM_1000_NS6detail15normal_iteratorINSD_10device_ptrIiEEEEPdjS9_ddNS7_10__identityEEEvT0_T1_T2_T3_T4_T6_E12temp_storage+80];
	add.f64 	%fd270, %fd269, %fd268;
	selp.f64 	%fd271, %fd270, %fd268, %p49;
	setp.gt.u32 	%p50, %r51, 256;
	ld.shared.f64 	%fd272, [_ZZN3cub18CUB_300001_SM_10006detail6reduce28DeviceReduceSingleTileKernelINS2_10policy_hubIdjN4cuda3std3__44plusIdEEE10Policy1000EN6thrust24THRUST_300001_SM_1000_NS6detail15normal_iteratorINSD_10device_ptrIiEEEEPdjS9_ddNS7_10__identityEEEvT0_T1_T2_T3_T4_T6_E12temp_storage+88];
	add.f64 	%fd273, %fd272, %fd271;
	selp.f64 	%fd274, %fd273, %fd271, %p50;
	setp.gt.u32 	%p51, %r51, 288;
	ld.shared.f64 	%fd275, [_ZZN3cub18CUB_300001_SM_10006detail6reduce28DeviceReduceSingleTileKernelINS2_10policy_hubIdjN4cuda3std3__44plusIdEEE10Policy1000EN6thrust24THRUST_300001_SM_1000_NS6detail15normal_iteratorINSD_10device_ptrIiEEEEPdjS9_ddNS7_10__identityEEEvT0_T1_T2_T3_T4_T6_E12temp_storage+96];
	add.f64 	%fd276, %fd275, %fd274;
	selp.f64 	%fd277, %fd276, %fd274, %p51;
	setp.gt.u32 	%p52, %r51, 320;
	ld.shared.f64 	%fd278, [_ZZN3cub18CUB_300001_SM_10006detail6reduce28DeviceReduceSingleTileKernelINS2_10policy_hubIdjN4cuda3std3__44plusIdEEE10Policy1000EN6thrust24THRUST_300001_SM_1000_NS6detail15normal_iteratorINSD_10device_ptrIiEEEEPdjS9_ddNS7_10__identityEEEvT0_T1_T2_T3_T4_T6_E12temp_storage+104];
	add.f64 	%fd279, %fd278, %fd277;
	selp.f64 	%fd280, %fd279, %fd277, %p52;
	setp.gt.u32 	%p53, %r51, 352;
	ld.shared.f64 	%fd281, [_ZZN3cub18CUB_300001_SM_10006detail6reduce28DeviceReduceSingleTileKernelINS2_10policy_hubIdjN4cuda3std3__44plusIdEEE10Policy1000EN6thrust24THRUST_300001_SM_1000_NS6detail15normal_iteratorINSD_10device_ptrIiEEEEPdjS9_ddNS7_10__identityEEEvT0_T1_T2_T3_T4_T6_E12temp_storage+112];
	add.f64 	%fd282, %fd281, %fd280;
	selp.f64 	%fd283, %fd282, %fd280, %p53;
	setp.gt.u32 	%p54, %r51, 384;
	ld.shared.f64 	%fd284, [_ZZN3cub18CUB_300001_SM_10006detail6reduce28DeviceReduceSingleTileKernelINS2_10policy_hubIdjN4cuda3std3__44plusIdEEE10Policy1000EN6thrust24THRUST_300001_SM_1000_NS6detail15normal_iteratorINSD_10device_ptrIiEEEEPdjS9_ddNS7_10__identityEEEvT0_T1_T2_T3_T4_T6_E12temp_storage+120];
	add.f64 	%fd285, %fd284, %fd283;
	selp.f64 	%fd286, %fd285, %fd283, %p54;
	setp.gt.u32 	%p55, %r51, 416;
	ld.shared.f64 	%fd287, [_ZZN3cub18CUB_300001_SM_10006detail6reduce28DeviceReduceSingleTileKernelINS2_10policy_hubIdjN4cuda3std3__44plusIdEEE10Policy1000EN6thrust24THRUST_300001_SM_1000_NS6detail15normal_iteratorINSD_10device_ptrIiEEEEPdjS9_ddNS7_10__identityEEEvT0_T1_T2_T3_T4_T6_E12temp_storage+128];
	add.f64 	%fd288, %fd287, %fd286;
	selp.f64 	%fd289, %fd288, %fd286, %p55;
	setp.gt.u32 	%p56, %r51, 448;
	ld.shared.f64 	%fd290, [_ZZN3cub18CUB_300001_SM_10006detail6reduce28DeviceReduceSingleTileKernelINS2_10policy_hubIdjN4cuda3std3__44plusIdEEE10Policy1000EN6thrust24THRUST_300001_SM_1000_NS6detail15normal_iteratorINSD_10device_ptrIiEEEEPdjS9_ddNS7_10__identityEEEvT0_T1_T2_T3_T4_T6_E12temp_storage+136];
	add.f64 	%fd291, %fd290, %fd289;
	selp.f64 	%fd292, %fd291, %fd289, %p56;
	setp.gt.u32 	%p57, %r51, 480;
	ld.shared.f64 	%fd293, [_ZZN3cub18CUB_300001_SM_10006detail6reduce28DeviceReduceSingleTileKernelINS2_10policy_hubIdjN4cuda3std3__44plusIdEEE10Policy1000EN6thrust24THRUST_300001_SM_1000_NS6detail15normal_iteratorINSD_10device_ptrIiEEEEPdjS9_ddNS7_10__identityEEEvT0_T1_T2_T3_T4_T6_E12temp_storage+144];
	add.f64 	%fd294, %fd293, %fd292;
	selp.f64 	%fd295, %fd294, %fd292, %p57;
	setp.gt.u32 	%p58, %r51, 512;
	ld.shared.f64 	%fd296, [_ZZN3cub18CUB_300001_SM_10006detail6reduce28DeviceReduceSingleTileKernelINS2_10policy_hubIdjN4cuda3std3__44plusIdEEE10Policy1000EN6thrust24THRUST_300001_SM_1000_NS6detail15normal_iteratorINSD_10device_ptrIiEEEEPdjS9_ddNS7_10__identityEEEvT0_T1_T2_T3_T4_T6_E12temp_storage+152];
	add.f64 	%fd297, %fd296, %fd295;
	selp.f64 	%fd298, %fd297, %fd295, %p58;
	setp.gt.u32 	%p59, %r51, 544;
	ld.shared.f64 	%fd299, [_ZZN3cub18CUB_300001_SM_10006detail6reduce28DeviceReduceSingleTileKernelINS2_10policy_hubIdjN4cuda3std3__44plusIdEEE10Policy1000EN6thrust24THRUST_300001_SM_1000_NS6detail15normal_iteratorINSD_10device_ptrIiEEEEPdjS9_ddNS7_10__identityEEEvT0_T1_T2_T3_T4_T6_E12temp_storage+160];
	add.f64 	%fd300, %fd299, %fd298;
	selp.f64 	%fd301, %fd300, %fd298, %p59;
	setp.gt.u32 	%p60, %r51, 576;
	ld.shared.f64 	%fd302, [_ZZN3cub18CUB_300001_SM_10006detail6reduce28DeviceReduceSingleTileKernelINS2_10policy_hubIdjN4cuda3std3__44plusIdEEE10Policy1000EN6thrust24THRUST_300001_SM_1000_NS6detail15normal_iteratorINSD_10device_ptrIiEEEEPdjS9_ddNS7_10__identityEEEvT0_T1_T2_T3_T4_T6_E12temp_storage+168];
	add.f64 	%fd303, %fd302, %fd301;
	selp.f64 	%fd304, %fd303, %fd301, %p60;
	setp.gt.u32 	%p61, %r51, 608;
	ld.shared.f64 	%fd305, [_ZZN3cub18CUB_300001_SM_10006detail6reduce28DeviceReduceSingleTileKernelINS2_10policy_hubIdjN4cuda3std3__44plusIdEEE10Policy1000EN6thrust24THRUST_300001_SM_1000_NS6detail15normal_iteratorINSD_10device_ptrIiEEEEPdjS9_ddNS7_10__identityEEEvT0_T1_T2_T3_T4_T6_E12temp_storage+176];
	add.f64 	%fd306, %fd305, %fd304;
	selp.f64 	%fd379, %fd306, %fd304, %p61;
	bra.uni 	$L__BB3_50;
$L__BB3_28:
	mov.u32 	%r21, %tid.x;
	mul.wide.u32 	%rd11, %r21, 4;
	add.s64 	%rd12, %rd2, %rd11;
	ld.global.u32 	%r53, [%rd12];
	cvt.rn.f64.s32 	%fd43, %r53;
	ld.global.u32 	%r54, [%rd12+2560];
	cvt.rn.f64.s32 	%fd44, %r54;
	ld.global.u32 	%r55, [%rd12+5120];
	cvt.rn.f64.s32 	%fd45, %r55;
	ld.global.u32 	%r56, [%rd12+7680];
	cvt.rn.f64.s32 	%fd46, %r56;
	ld.global.u32 	%r57, [%rd12+10240];
	cvt.rn.f64.s32 	%fd47, %r57;
	ld.global.u32 	%r58, [%rd12+12800];
	cvt.rn.f64.s32 	%fd48, %r58;
	ld.global.u32 	%r59, [%rd12+15360];
	cvt.rn.f64.s32 	%fd49, %r59;
	ld.global.u32 	%r60, [%rd12+17920];
	cvt.rn.f64.s32 	%fd50, %r60;
	add.f64 	%fd51, %fd43, %fd44;
	add.f64 	%fd52, %fd51, %fd45;
	add.f64 	%fd53, %fd52, %fd46;
	add.f64 	%fd54, %fd53, %fd47;
	add.f64 	%fd55, %fd54, %fd48;
	add.f64 	%fd56, %fd55, %fd49;
	add.f64 	%fd378, %fd56, %fd50;
	add.s32 	%r22, %r51, -5120;
	setp.lt.u32 	%p3, %r22, 5120;
	mov.b32 	%r354, 5120;
	@%p3 bra 	$L__BB3_32;
	mov.b32 	%r354, 5120;
$L__BB3_30:
	add.s32 	%r62, %r21, %r354;
	mul.wide.u32 	%rd13, %r62, 4;
	add.s64 	%rd14, %rd2, %rd13;
	ld.global.u32 	%r63, [%rd14];
	cvt.rn.f64.s32 	%fd57, %r63;
	ld.global.u32 	%r64, [%rd14+2560];
	cvt.rn.f64.s32 	%fd58, %r64;
	ld.global.u32 	%r65, [%rd14+5120];
	cvt.rn.f64.s32 	%fd59, %r65;
	ld.global.u32 	%r66, [%rd14+7680];
	cvt.rn.f64.s32 	%fd60, %r66;
	ld.global.u32 	%r67, [%rd14+10240];
	cvt.rn.f64.s32 	%fd61, %r67;
	ld.global.u32 	%r68, [%rd14+12800];
	cvt.rn.f64.s32 	%fd62, %r68;
	ld.global.u32 	%r69, [%rd14+15360];
	cvt.rn.f64.s32 	%fd63, %r69;
	ld.global.u32 	%r70, [%rd14+17920];
	cvt.rn.f64.s32 	%fd64, %r70;
	add.f64 	%fd65, %fd378, %fd57;
	add.f64 	%fd66, %fd65, %fd58;
	add.f64 	%fd67, %fd66, %fd59;
	add.f64 	%fd68, %fd67, %fd60;
	add.f64 	%fd69, %fd68, %fd61;
	add.f64 	%fd70, %fd69, %fd62;
	add.f64 	%fd71, %fd70, %fd63;
	add.f64 	%fd378, %fd71, %fd64;
	sub.s32 	%r71, %r51, %r354;
	setp.lt.u32 	%p4, %r71, 5120;
	@%p4 bra 	$L__BB3_46;
	add.s32 	%r354, %r354, 5120;
	setp.le.u32 	%p5, %r354, %r22;
	@%p5 bra 	$L__BB3_30;
$L__BB3_32:
	setp.le.u32 	%p6, %r51, %r354;
	sub.s32 	%r72, %r51, %r354;
	setp.ge.s32 	%p7, %r21, %r72;
	or.pred  	%p8, %p6, %p7;
	@%p8 bra 	$L__BB3_46;
	not.b32 	%r74, %r21;
	add.s32 	%r75, %r51, %r74;
	sub.s32 	%r76, %r75, %r354;
	mul.hi.u32 	%r77, %r76, -858993459;
	shr.u32 	%r78, %r77, 9;
	add.s32 	%r26, %r78, 1;
	and.b32  	%r27, %r26, 15;
	setp.lt.u32 	%p9, %r76, 9600;
	mov.u32 	%r359, %r21;
	@%p9 bra 	$L__BB3_37;
	or.b32  	%r357, %r21, 5120;
	add.s32 	%r356, %r21, %r354;
	and.b32  	%r79, %r26, 16777200;
	neg.s32 	%r355, %r79;
$L__BB3_35:
	.pragma "nounroll";
	mul.wide.u32 	%rd15, %r356, 4;
	add.s64 	%rd16, %rd2, %rd15;
	ld.global.u32 	%r80, [%rd16];
	cvt.rn.f64.s32 	%fd73, %r80;
	add.f64 	%fd74, %fd378, %fd73;
	add.s32 	%r81, %r356, 640;
	mul.wide.u32 	%rd17, %r81, 4;
	add.s64 	%rd18, %rd2, %rd17;
	ld.global.u32 	%r82, [%rd18];
	cvt.rn.f64.s32 	%fd75, %r82;
	add.f64 	%fd76, %fd74, %fd75;
	add.s32 	%r83, %r356, 1280;
	mul.wide.u32 	%rd19, %r83, 4;
	add.s64 	%rd20, %rd2, %rd19;
	ld.global.u32 	%r84, [%rd20];
	cvt.rn.f64.s32 	%fd77, %r84;
	add.f64 	%fd78, %fd76, %fd77;
	add.s32 	%r85, %r356, 1920;
	mul.wide.u32 	%rd21, %r85, 4;
	add.s64 	%rd22, %rd2, %rd21;
	ld.global.u32 	%r86, [%rd22];
	cvt.rn.f64.s32 	%fd79, %r86;
	add.f64 	%fd80, %fd78, %fd79;
	add.s32 	%r87, %r356, 2560;
	mul.wide.u32 	%rd23, %r87, 4;
	add.s64 	%rd24, %rd2, %rd23;
	ld.global.u32 	%r88, [%rd24];
	cvt.rn.f64.s32 	%fd81, %r88;
	add.f64 	%fd82, %fd80, %fd81;
	add.s32 	%r89, %r356, 3200;
	mul.wide.u32 	%rd25, %r89, 4;
	add.s64 	%rd26, %rd2, %rd25;
	ld.global.u32 	%r90, [%rd26];
	cvt.rn.f64.s32 	%fd83, %r90;
	add.f64 	%fd84, %fd82, %fd83;
	add.s32 	%r91, %r356, 3840;
	mul.wide.u32 	%rd27, %r91, 4;
	add.s64 	%rd28, %rd2, %rd27;
	ld.global.u32 	%r92, [%rd28];
	cvt.rn.f64.s32 	%fd85, %r92;
	add.f64 	%fd86, %fd84, %fd85;
	add.s32 	%r93, %r356, 4480;
	mul.wide.u32 	%rd29, %r93, 4;
	add.s64 	%rd30, %rd2, %rd29;
	ld.global.u32 	%r94, [%rd30];
	cvt.rn.f64.s32 	%fd87, %r94;
	add.f64 	%fd88, %fd86, %fd87;
	add.s32 	%r95, %r356, 5120;
	mul.wide.u32 	%rd31, %r95, 4;
	add.s64 	%rd32, %rd2, %rd31;
	ld.global.u32 	%r96, [%rd32];
	cvt.rn.f64.s32 	%fd89, %r96;
	add.f64 	%fd90, %fd88, %fd89;
	add.s32 	%r97, %r356, 5760;
	mul.wide.u32 	%rd33, %r97, 4;
	add.s64 	%rd34, %rd2, %rd33;
	ld.global.u32 	%r98, [%rd34];
	cvt.rn.f64.s32 	%fd91, %r98;
	add.f64 	%fd92, %fd90, %fd91;
	add.s32 	%r99, %r356, 6400;
	mul.wide.u32 	%rd35, %r99, 4;
	add.s64 	%rd36, %rd2, %rd35;
	ld.global.u32 	%r100, [%rd36];
	cvt.rn.f64.s32 	%fd93, %r100;
	add.f64 	%fd94, %fd92, %fd93;
	add.s32 	%r101, %r356, 7040;
	mul.wide.u32 	%rd37, %r101, 4;
	add.s64 	%rd38, %rd2, %rd37;
	ld.global.u32 	%r102, [%rd38];
	cvt.rn.f64.s32 	%fd95, %r102;
	add.f64 	%fd96, %fd94, %fd95;
	add.s32 	%r103, %r356, 7680;
	mul.wide.u32 	%rd39, %r103, 4;
	add.s64 	%rd40, %rd2, %rd39;
	ld.global.u32 	%r104, [%rd40];
	cvt.rn.f64.s32 	%fd97, %r104;
	add.f64 	%fd98, %fd96, %fd97;
	add.s32 	%r105, %r356, 8320;
	mul.wide.u32 	%rd41, %r105, 4;
	add.s64 	%rd42, %rd2, %rd41;
	ld.global.u32 	%r106, [%rd42];
	cvt.rn.f64.s32 	%fd99, %r106;
	add.f64 	%fd100, %fd98, %fd99;
	add.s32 	%r107, %r356, 8960;
	mul.wide.u32 	%rd43, %r107, 4;
	add.s64 	%rd44, %rd2, %rd43;
	ld.global.u32 	%r108, [%rd44];
	cvt.rn.f64.s32 	%fd101, %r108;
	add.f64 	%fd102, %fd100, %fd101;
	add.s32 	%r109, %r356, 9600;
	mul.wide.u32 	%rd45, %r109, 4;
	add.s64 	%rd46, %rd2, %rd45;
	ld.global.u32 	%r110, [%rd46];
	cvt.rn.f64.s32 	%fd103, %r110;
	add.f64 	%fd378, %fd102, %fd103;
	add.s32 	%r357, %r357, 10240;
	add.s32 	%r356, %r356, 10240;
	add.s32 	%r355, %r355, 16;
	setp.ne.s32 	%p10, %r355, 0;
	@%p10 bra 	$L__BB3_35;
	add.s32 	%r359, %r357, -5120;
$L__BB3_37:
	setp.eq.s32 	%p11, %r27, 0;
	@%p11 bra 	$L__BB3_46;
	and.b32  	%r39, %r26, 7;
	setp.lt.u32 	%p12, %r27, 8;
	@%p12 bra 	$L__BB3_40;
	add.s32 	%r111, %r359, %r354;
	mul.wide.u32 	%rd47, %r111, 4;
	add.s64 	%rd48, %rd2, %rd47;
	ld.global.u32 	%r112, [%rd48];
	cvt.rn.f64.s32 	%fd105, %r112;
	add.f64 	%fd106, %fd378, %fd105;
	add.s32 	%r113, %r111, 640;
	mul.wide.u32 	%rd49, %r113, 4;
	add.s64 	%rd50, %rd2, %rd49;
	ld.global.u32 	%r114, [%rd50];
	cvt.rn.f64.s32 	%fd107, %r114;
	add.f64 	%fd108, %fd106, %fd107;
	add.s32 	%r115, %r111, 1280;
	mul.wide.u32 	%rd51, %r115, 4;
	add.s64 	%rd52, %rd2, %rd51;
	ld.global.u32 	%r116, [%rd52];
	cvt.rn.f64.s32 	%fd109, %r116;
	add.f64 	%fd110, %fd108, %fd109;
	add.s32 	%r117, %r111, 1920;
	mul.wide.u32 	%rd53, %r117, 4;
	add.s64 	%rd54, %rd2, %rd53;
	ld.global.u32 	%r118, [%rd54];
	cvt.rn.f64.s32 	%fd111, %r118;
	add.f64 	%fd112, %fd110, %fd111;
	add.s32 	%r119, %r111, 2560;
	mul.wide.u32 	%rd55, %r119, 4;
	add.s64 	%rd56, %rd2, %rd55;
	ld.global.u32 	%r120, [%rd56];
	cvt.rn.f64.s32 	%fd113, %r120;
	add.f64 	%fd114, %fd112, %fd113;
	add.s32 	%r121, %r111, 3200;
	mul.wide.u32 	%rd57, %r121, 4;
	add.s64 	%rd58, %rd2, %rd57;
	ld.global.u32 	%r122, [%rd58];
	cvt.rn.f64.s32 	%fd115, %r122;
	add.f64 	%fd116, %fd114, %fd115;
	add.s32 	%r123, %r111, 3840;
	mul.wide.u32 	%rd59, %r123, 4;
	add.s64 	%rd60, %rd2, %rd59;
	ld.global.u32 	%r124, [%rd60];
	cvt.rn.f64.s32 	%fd117, %r124;
	add.f64 	%fd118, %fd116, %fd117;
	add.s32 	%r125, %r111, 4480;
	mul.wide.u32 	%rd61, %r125, 4;
	add.s64 	%rd62, %rd2, %rd61;
	ld.global.u32 	%r126, [%rd62];
	cvt.rn.f64.s32 	%fd119, %r126;
	add.f64 	%fd378, %fd118, %fd119;
	add.s32 	%r359, %r359, 5120;
$L__BB3_40:
	setp.eq.s32 	%p13, %r39, 0;
	@%p13 bra 	$L__BB3_46;
	and.b32  	%r42, %r26, 3;
	setp.lt.u32 	%p14, %r39, 4;
	@%p14 bra 	$L__BB3_43;
	add.s32 	%r127, %r359, %r354;
	mul.wide.u32 	%rd63, %r127, 4;
	add.s64 	%rd64, %rd2, %rd63;
	ld.global.u32 	%r128, [%rd64];
	cvt.rn.f64.s32 	%fd121, %r128;
	add.f64 	%fd122, %fd378, %fd121;
	add.s32 	%r129, %r127, 640;
	mul.wide.u32 	%rd65, %r129, 4;
	add.s64 	%rd66, %rd2, %rd65;
	ld.global.u32 	%r130, [%rd66];
	cvt.rn.f64.s32 	%fd123, %r130;
	add.f64 	%fd124, %fd122, %fd123;
	add.s32 	%r131, %r127, 1280;
	mul.wide.u32 	%rd67, %r131, 4;
	add.s64 	%rd68, %rd2, %rd67;
	ld.global.u32 	%r132, [%rd68];
	cvt.rn.f64.s32 	%fd125, %r132;
	add.f64 	%fd126, %fd124, %fd125;
	add.s32 	%r133, %r127, 1920;
	mul.wide.u32 	%rd69, %r133, 4;
	add.s64 	%rd70, %rd2, %rd69;
	ld.global.u32 	%r134, [%rd70];
	cvt.rn.f64.s32 	%fd127, %r134;
	add.f64 	%fd378, %fd126, %fd127;
	add.s32 	%r359, %r359, 2560;
$L__BB3_43:
	setp.eq.s32 	%p15, %r42, 0;
	@%p15 bra 	$L__BB3_46;
	add.s32 	%r362, %r359, %r354;
	neg.s32 	%r361, %r42;
$L__BB3_45:
	.pragma "nounroll";
	mul.wide.u32 	%rd71, %r362, 4;
	add.s64 	%rd72, %rd2, %rd71;
	ld.global.u32 	%r135, [%rd72];
	cvt.rn.f64.s32 	%fd128, %r135;
	add.f64 	%fd378, %fd378, %fd128;
	add.s32 	%r362, %r362, 640;
	add.s32 	%r361, %r361, 1;
	setp.ne.s32 	%p16, %r361, 0;
	@%p16 bra 	$L__BB3_45;
$L__BB3_46:
	// begin inline asm
	mov.u32 %r136, %laneid;
	// end inline asm
	mov.b64 	%rd73, %fd378;
	mov.b64 	{%r138, %r143}, %rd73;
	mov.b32 	%r144, 1;
	mov.b32 	%r185, 31;
	mov.b32 	%r186, -1;
	// begin inline asm
	shfl.sync.down.b32 %r137, %r138, %r144, %r185, %r186;
	// end inline asm
	// begin inline asm
	shfl.sync.down.b32 %r142, %r143, %r144, %r185, %r186;
	// end inline asm
	mov.b64 	%rd74, {%r137, %r142};
	mov.b64 	%fd129, %rd74;
	setp.gt.s32 	%p17, %r136, 30;
	add.f64 	%fd130, %fd378, %fd129;
	selp.f64 	%fd131, %fd378, %fd130, %p17;
	mov.b64 	%rd75, %fd131;
	mov.b64 	{%r148, %r153}, %rd75;
	mov.b32 	%r154, 2;
	// begin inline asm
	shfl.sync.down.b32 %r147, %r148, %r154, %r185, %r186;
	// end inline asm
	// begin inline asm
	shfl.sync.down.b32 %r152, %r153, %r154, %r185, %r186;
	// end inline asm
	mov.b64 	%rd76, {%r147, %r152};
	mov.b64 	%fd132, %rd76;
	setp.gt.s32 	%p18, %r136, 29;
	add.f64 	%fd133, %fd131, %fd132;
	selp.f64 	%fd134, %fd131, %fd133, %p18;
	mov.b64 	%rd77, %fd134;
	mov.b64 	{%r158, %r163}, %rd77;
	mov.b32 	%r164, 4;
	// begin inline asm
	shfl.sync.down.b32 %r157, %r158, %r164, %r185, %r186;
	// end inline asm
	// begin inline asm
	shfl.sync.down.b32 %r162, %r163, %r164, %r185, %r186;
	// end inline asm
	mov.b64 	%rd78, {%r157, %r162};
	mov.b64 	%fd135, %rd78;
	setp.gt.s32 	%p19, %r136, 27;
	add.f64 	%fd136, %fd134, %fd135;
	selp.f64 	%fd137, %fd134, %fd136, %p19;
	mov.b64 	%rd79, %fd137;
	mov.b64 	{%r168, %r173}, %rd79;
	mov.b32 	%r174, 8;
	// begin inline asm
	shfl.sync.down.b32 %r167, %r168, %r174, %r185, %r186;
	// end inline asm
	// begin inline asm
	shfl.sync.down.b32 %r172, %r173, %r174, %r185, %r186;
	// end inline asm
	mov.b64 	%rd80, {%r167, %r172};
	mov.b64 	%fd138, %rd80;
	setp.gt.s32 	%p20, %r136, 23;
	add.f64 	%fd139, %fd137, %fd138;
	selp.f64 	%fd140, %fd137, %fd139, %p20;
	mov.b64 	%rd81, %fd140;
	mov.b64 	{%r178, %r183}, %rd81;
	mov.b32 	%r184, 16;
	// begin inline asm
	shfl.sync.down.b32 %r177, %r178, %r184, %r185, %r186;
	// end inline asm
	// begin inline asm
	shfl.sync.down.b32 %r182, %r183, %r184, %r185, %r186;
	// end inline asm
	mov.b64 	%rd82, {%r177, %r182};
	mov.b64 	%fd141, %rd82;
	setp.gt.s32 	%p21, %r136, 15;
	add.f64 	%fd38, %fd140, %fd141;
	selp.f64 	%fd379, %fd140, %fd38, %p21;
	setp.ne.s32 	%p22, %r136, 0;
	@%p22 bra 	$L__BB3_48;
	shr.u32 	%r187, %r21, 2;
	and.b32  	%r188, %r187, 248;
	mov.u32 	%r189, _ZZN3cub18CUB_300001_SM_10006detail6reduce28DeviceReduceSingleTileKernelINS2_10policy_hubIdjN4cuda3std3__44plusIdEEE10Policy1000EN6thrust24THRUST_300001_SM_1000_NS6detail15normal_iteratorINSD_10device_ptrIiEEEEPdjS9_ddNS7_10__identityEEEvT0_T1_T2_T3_T4_T6_E12temp_storage;
	add.s32 	%r190, %r189, %r188;
	st.shared.f64 	[%r190+24], %fd38;
$L__BB3_48:
	bar.sync 	0;
	setp.ne.s32 	%p23, %r21, 0;
	@%p23 bra 	$L__BB3_50;
	ld.shared.f64 	%fd142, [_ZZN3cub18CUB_300001_SM_10006detail6reduce28DeviceReduceSingleTileKernelINS2_10policy_hubIdjN4cuda3std3__44plusIdEEE10Policy1000EN6thrust24THRUST_300001_SM_1000_NS6detail15normal_iteratorINSD_10device_ptrIiEEEEPdjS9_ddNS7_10__identityEEEvT0_T1_T2_T3_T4_T6_E12temp_storage+32];
	add.f64 	%fd143, %fd379, %fd142;
	ld.shared.f64 	%fd144, [_ZZN3cub18CUB_300001_SM_10006detail6reduce28DeviceReduceSingleTileKernelINS2_10policy_hubIdjN4cuda3std3__44plusIdEEE10Policy1000EN6thrust24THRUST_300001_SM_1000_NS6detail15normal_iteratorINSD_10device_ptrIiEEEEPdjS9_ddNS7_10__identityEEEvT0_T1_T2_T3_T4_T6_E12temp_storage+40];
	add.f64 	%fd145, %fd143, %fd144;
	ld.shared.f64 	%fd146, [_ZZN3cub18CUB_300001_SM_10006detail6reduce28DeviceReduceSingleTileKernelINS2_10policy_hubIdjN4cuda3std3__44plusIdEEE10Policy1000EN6thrust24THRUST_300001_SM_1000_NS6detail15normal_iteratorINSD_10device_ptrIiEEEEPdjS9_ddNS7_10__identityEEEvT0_T1_T2_T3_T4_T6_E12temp_storage+48];
	add.f64 	%fd147, %fd145, %fd146;
	ld.shared.f64 	%fd148, [_ZZN3cub18CUB_300001_SM_10006detail6reduce28DeviceReduceSingleTileKernelINS2_10policy_hubIdjN4cuda3std3__44plusIdEEE10Policy1000EN6thrust24THRUST_300001_SM_1000_NS6detail15normal_iteratorINSD_10device_ptrIiEEEEPdjS9_ddNS7_10__identityEEEvT0_T1_T2_T3_T4_T6_E12temp_storage+56];
	add.f64 	%fd149, %fd147, %fd148;
	ld.shared.f64 	%fd150, [_ZZN3cub18CUB_300001_SM_10006detail6reduce28DeviceReduceSingleTileKernelINS2_10policy_hubIdjN4cuda3std3__44plusIdEEE10Policy1000EN6thrust24THRUST_300001_SM_1000_NS6detail15normal_iteratorINSD_10device_ptrIiEEEEPdjS9_ddNS7_10__identityEEEvT0_T1_T2_T3_T4_T6_E12temp_storage+64];
	add.f64 	%fd151, %fd149, %fd150;
	ld.shared.f64 	%fd152, [_ZZN3cub18CUB_300001_SM_10006detail6reduce28DeviceReduceSingleTileKernelINS2_10policy_hubIdjN4cuda3std3__44plusIdEEE10Policy1000EN6thrust24THRUST_300001_SM_1000_NS6detail15normal_iteratorINSD_10device_ptrIiEEEEPdjS9_ddNS7_10__identityEEEvT0_T1_T2_T3_T4_T6_E12temp_storage+72];
	add.f64 	%fd153, %fd151, %fd152;
	ld.shared.f64 	%fd154, [_ZZN3cub18CUB_300001_SM_10006detail6reduce28DeviceReduceSingleTileKernelINS2_10policy_hubIdjN4cuda3std3__44plusIdEEE10Policy1000EN6thrust24THRUST_300001_SM_1000_NS6detail15normal_iteratorINSD_10device_ptrIiEEEEPdjS9_ddNS7_10__identityEEEvT0_T1_T2_T3_T4_T6_E12temp_storage+80];
	add.f64 	%fd155, %fd153, %fd154;
	ld.shared.f64 	%fd156, [_ZZN3cub18CUB_300001_SM_10006detail6reduce28DeviceReduceSingleTileKernelINS2_10policy_hubIdjN4cuda3std3__44plusIdEEE10Policy1000EN6thrust24THRUST_300001_SM_1000_NS6detail15normal_iteratorINSD_10device_ptrIiEEEEPdjS9_ddNS7_10__identityEEEvT0_T1_T2_T3_T4_T6_E12temp_storage+88];
	add.f64 	%fd157, %fd155, %fd156;
	ld.shared.f64 	%fd158, [_ZZN3cub18CUB_300001_SM_10006detail6reduce28DeviceReduceSingleTileKernelINS2_10policy_hubIdjN4cuda3std3__44plusIdEEE10Policy1000EN6thrust24THRUST_300001_SM_1000_NS6detail15normal_iteratorINSD_10device_ptrIiEEEEPdjS9_ddNS7_10__identityEEEvT0_T1_T2_T3_T4_T6_E12temp_storage+96];
	add.f64 	%fd159, %fd157, %fd158;
	ld.shared.f64 	%fd160, [_ZZN3cub18CUB_300001_SM_10006detail6reduce28DeviceReduceSingleTileKernelINS2_10policy_hubIdjN4cuda3std3__44plusIdEEE10Policy1000EN6thrust24THRUST_300001_SM_1000_NS6detail15normal_iteratorINSD_10device_ptrIiEEEEPdjS9_ddNS7_10__identityEEEvT0_T1_T2_T3_T4_T6_E12temp_storage+104];
	add.f64 	%fd161, %fd159, %fd160;
	ld.shared.f64 	%fd162, [_ZZN3cub18CUB_300001_SM_10006detail6reduce28DeviceReduceSingleTileKernelINS2_10policy_hubIdjN4cuda3std3__44plusIdEEE10Policy1000EN6thrust24THRUST_300001_SM_1000_NS6detail15normal_iteratorINSD_10device_ptrIiEEEEPdjS9_ddNS7_10__identityEEEvT0_T1_T2_T3_T4_T6_E12temp_storage+112];
	add.f64 	%fd163, %fd161, %fd162;
	ld.shared.f64 	%fd164, [_ZZN3cub18CUB_300001_SM_10006detail6reduce28DeviceReduceSingleTileKernelINS2_10policy_hubIdjN4cuda3std3__44plusIdEEE10Policy1000EN6thrust24THRUST_300001_SM_1000_NS6detail15normal_iteratorINSD_10device_ptrIiEEEEPdjS9_ddNS7_10__identityEEEvT0_T1_T2_T3_T4_T6_E12temp_storage+120];
	add.f64 	%fd165, %fd163, %fd164;
	ld.shared.f64 	%fd166, [_ZZN3cub18CUB_300001_SM_10006detail6reduce28DeviceReduceSingleTileKernelINS2_10policy_hubIdjN4cuda3std3__44plusIdEEE10Policy1000EN6thrust24THRUST_300001_SM_1000_NS6detail15normal_iteratorINSD_10device_ptrIiEEEEPdjS9_ddNS7_10__identityEEEvT0_T1_T2_T3_T4_T6_E12temp_storage+128];
	add.f64 	%fd167, %fd165, %fd166;
	ld.shared.f64 	%fd168, [_ZZN3cub18CUB_300001_SM_10006detail6reduce28DeviceReduceSingleTileKernelINS2_10policy_hubIdjN4cuda3std3__44plusIdEEE10Policy1000EN6thrust24THRUST_300001_SM_1000_NS6detail15normal_iteratorINSD_10device_ptrIiEEEEPdjS9_ddNS7_10__identityEEEvT0_T1_T2_T3_T4_T6_E12temp_storage+136];
	add.f64 	%fd169, %fd167, %fd168;
	ld.shared.f64 	%fd170, [_ZZN3cub18CUB_300001_SM_10006detail6reduce28DeviceReduceSingleTileKernelINS2_10policy_hubIdjN4cuda3std3__44plusIdEEE10Policy1000EN6thrust24THRUST_300001_SM_1000_NS6detail15normal_iteratorINSD_10device_ptrIiEEEEPdjS9_ddNS7_10__identityEEEvT0_T1_T2_T3_T4_T6_E12temp_storage+144];
	add.f64 	%fd171, %fd169, %fd170;
	ld.shared.f64 	%fd172, [_ZZN3cub18CUB_300001_SM_10006detail6reduce28DeviceReduceSingleTileKernelINS2_10policy_hubIdjN4cuda3std3__44plusIdEEE10Policy1000EN6thrust24THRUST_300001_SM_1000_NS6detail15normal_iteratorINSD_10device_ptrIiEEEEPdjS9_ddNS7_10__identityEEEvT0_T1_T2_T3_T4_T6_E12temp_storage+152];
	add.f64 	%fd173, %fd171, %fd172;
	ld.shared.f64 	%fd174, [_ZZN3cub18CUB_300001_SM_10006detail6reduce28DeviceReduceSingleTileKernelINS2_10policy_hubIdjN4cuda3std3__44plusIdEEE10Policy1000EN6thrust24THRUST_300001_SM_1000_NS6detail15normal_iteratorINSD_10device_ptrIiEEEEPdjS9_ddNS7_10__identityEEEvT0_T1_T2_T3_T4_T6_E12temp_storage+160];
	add.f64 	%fd175, %fd173, %fd174;
	ld.shared.f64 	%fd176, [_ZZN3cub18CUB_300001_SM_10006detail6reduce28DeviceReduceSingleTileKernelINS2_10policy_hubIdjN4cuda3std3__44plusIdEEE10Policy1000EN6thrust24THRUST_300001_SM_1000_NS6detail15normal_iteratorINSD_10device_ptrIiEEEEPdjS9_ddNS7_10__identityEEEvT0_T1_T2_T3_T4_T6_E12temp_storage+168];
	add.f64 	%fd177, %fd175, %fd176;
	ld.shared.f64 	%fd178, [_ZZN3cub18CUB_300001_SM_10006detail6reduce28DeviceReduceSingleTileKernelINS2_10policy_hubIdjN4cuda3std3__44plusIdEEE10Policy1000EN6thrust24THRUST_300001_SM_1000_NS6detail15normal_iteratorINSD_10device_ptrIiEEEEPdjS9_ddNS7_10__identityEEEvT0_T1_T2_T3_T4_T6_E12temp_storage+176];
	add.f64 	%fd379, %fd177, %fd178;
$L__BB3_50:
	mov.u32 	%r344, %tid.x;
	setp.ne.s32 	%p69, %r344, 0;
	@%p69 bra 	$L__BB3_52;
	add.f64 	%fd357, %fd42, %fd379;
	st.global.f64 	[%rd1], %fd357;
$L__BB3_52:
	ret;

}
	// .globl	_ZN3cub18CUB_300001_SM_10006detail6reduce18DeviceReduceKernelINS2_10policy_hubIdjN4cuda3std3__44plusIdEEE10Policy1000EN6thrust24THRUST_300001_SM_1000_NS6detail15normal_iteratorINSD_10device_ptrIiEEEEjS9_dNS7_10__identityEEEvT0_PT3_T1_NS0_13GridEvenShareISN_EET2_T4_
.visible .entry _ZN3cub18CUB_300001_SM_10006detail6reduce18DeviceReduceKernelINS2_10policy_hubIdjN4cuda3std3__44plusIdEEE10Policy1000EN6thrust24THRUST_300001_SM_1000_NS6detail15normal_iteratorINSD_10device_ptrIiEEEEjS9_dNS7_10__identityEEEvT0_PT3_T1_NS0_13GridEvenShareISN_EET2_T4_(
	.param .align 8 .b8 _ZN3cub18CUB_300001_SM_10006detail6reduce18DeviceReduceKernelINS2_10policy_hubIdjN4cuda3std3__44plusIdEEE10Policy1000EN6thrust24THRUST_300001_SM_1000_NS6detail15normal_iteratorINSD_10device_ptrIiEEEEjS9_dNS7_10__identityEEEvT0_PT3_T1_NS0_13GridEvenShareISN_EET2_T4__param_0[8],
	.param .u64 .ptr .align 1 _ZN3cub18CUB_300001_SM_10006detail6reduce18DeviceReduceKernelINS2_10policy_hubIdjN4cuda3std3__44plusIdEEE10Policy1000EN6thrust24THRUST_300001_SM_1000_NS6detail15normal_iteratorINSD_10device_ptrIiEEEEjS9_dNS7_10__identityEEEvT0_PT3_T1_NS0_13GridEvenShareISN_EET2_T4__param_1,
	.param .u32 _ZN3cub18CUB_300001_SM_10006detail6reduce18DeviceReduceKernelINS2_10policy_hubIdjN4cuda3std3__44plusIdEEE10Policy1000EN6thrust24THRUST_300001_SM_1000_NS6detail15normal_iteratorINSD_10device_ptrIiEEEEjS9_dNS7_10__identityEEEvT0_PT3_T1_NS0_13GridEvenShareISN_EET2_T4__param_2,
	.param .align 4 .b8 _ZN3cub18CUB_300001_SM_10006detail6reduce18DeviceReduceKernelINS2_10policy_hubIdjN4cuda3std3__44plusIdEEE10Policy1000EN6thrust24THRUST_300001_SM_1000_NS6detail15normal_iteratorINSD_10device_ptrIiEEEEjS9_dNS7_10__identityEEEvT0_PT3_T1_NS0_13GridEvenShareISN_EET2_T4__param_3[40],
	.param .align 1 .b8 _ZN3cub18CUB_300001_SM_10006detail6reduce18DeviceReduceKernelINS2_10policy_hubIdjN4cuda3std3__44plusIdEEE10Policy1000EN6thrust24THRUST_300001_SM_1000_NS6detail15normal_iteratorINSD_10device_ptrIiEEEEjS9_dNS7_10__identityEEEvT0_PT3_T1_NS0_13GridEvenShareISN_EET2_T4__param_4[1],
	.param .align 1 .b8 _ZN3cub18CUB_300001_SM_10006detail6reduce18DeviceReduceKernelINS2_10policy_hubIdjN4cuda3std3__44plusIdEEE10Policy1000EN6thrust24THRUST_300001_SM_1000_NS6detail15normal_iteratorINSD_10device_ptrIiEEEEjS9_dNS7_10__identityEEEvT0_PT3_T1_NS0_13GridEvenShareISN_EET2_T4__param_5[1]
)
.maxntid 640
{
	.reg .pred 	%p<69>;
	.reg .b16 	%rs<4>;
	.reg .b32 	%r<431>;
	.reg .b64 	%rd<160>;
	.reg .b64 	%fd<376>;
	// demoted variable
	.shared .align 8 .b8 _ZZN3cub18CUB_300001_SM_10006detail6reduce18DeviceReduceKernelINS2_10policy_hubIdjN4cuda3std3__44plusIdEEE10Policy1000EN6thrust24THRUST_300001_SM_1000_NS6detail15normal_iteratorINSD_10device_ptrIiEEEEjS9_dNS7_10__identityEEEvT0_PT3_T1_NS0_13GridEvenShareISN_EET2_T4_E12temp_storage[192];
	ld.param.u32 	%r1, [_ZN3cub18CUB_300001_SM_10006detail6reduce18DeviceReduceKernelINS2_10policy_hubIdjN4cuda3std3__44plusIdEEE10Policy1000EN6thrust24THRUST_300001_SM_1000_NS6detail15normal_iteratorINSD_10device_ptrIiEEEEjS9_dNS7_10__identityEEEvT0_PT3_T1_NS0_13GridEvenShareISN_EET2_T4__param_3+20];
	ld.param.u32 	%r2, [_ZN3cub18CUB_300001_SM_10006detail6reduce18DeviceReduceKernelINS2_10policy_hubIdjN4cuda3std3__44plusIdEEE10Policy1000EN6thrust24THRUST_300001_SM_1000_NS6detail15normal_iteratorINSD_10device_ptrIiEEEEjS9_dNS7_10__identityEEEvT0_PT3_T1_NS0_13GridEvenShareISN_EET2_T4__param_3+24];
	ld.param.u64 	%rd3, [_ZN3cub18CUB_300001_SM_10006detail6reduce18DeviceReduceKernelINS2_10policy_hubIdjN4cuda3std3__44plusIdEEE10Policy1000EN6thrust24THRUST_300001_SM_1000_NS6detail15normal_iteratorINSD_10device_ptrIiEEEEjS9_dNS7_10__identityEEEvT0_PT3_T1_NS0_13GridEvenShareISN_EET2_T4__param_0];
	cvta.to.global.u64 	%rd1, %rd3;
	mov.u32 	%r3, %ctaid.x;
	mul.lo.s32 	%r4, %r2, 5120;
	mul.lo.s32 	%r422, %r3, 5120;
	sub.s32 	%r6, %r1, %r422;
	setp.gt.u32 	%p1, %r6, 5119;
	@%p1 bra 	$L__BB4_26;
	mov.u32 	%r7, %tid.x;
	setp.ge.u32 	%p23, %r7, %r6;
	mov.f64 	%fd364, 0d0000000000000000;
	mov.u32 	%r413, %r7;
	@%p23 bra 	$L__BB4_3;
	add.s32 	%r226, %r422, %r7;
	mul.wide.u32 	%rd76, %r226, 4;
	add.s64 	%rd77, %rd1, %rd76;
	ld.global.u32 	%r227, [%rd77];
	cvt.rn.f64.s32 	%fd364, %r227;
	add.s32 	%r413, %r7, 640;
$L__BB4_3:
	setp.ge.u32 	%p24, %r413, %r6;
	@%p24 bra 	$L__BB4_17;
	not.b32 	%r228, %r413;
	add.s32 	%r229, %r1, %r228;
	sub.s32 	%r230, %r229, %r422;
	mul.hi.u32 	%r231, %r230, -858993459;
	shr.u32 	%r232, %r231, 9;
	add.s32 	%r10, %r232, 1;
	and.b32  	%r11, %r10, 15;
	setp.lt.u32 	%p25, %r230, 9600;
	@%p25 bra 	$L__BB4_8;
	add.s32 	%r412, %r413, 5120;
	add.s32 	%r411, %r413, %r422;
	and.b32  	%r233, %r10, 16777200;
	neg.s32 	%r410, %r233;
$L__BB4_6:
	.pragma "nounroll";
	mul.wide.u32 	%rd78, %r411, 4;
	add.s64 	%rd79, %rd1, %rd78;
	ld.global.u32 	%r234, [%rd79];
	cvt.rn.f64.s32 	%fd179, %r234;
	add.f64 	%fd180, %fd364, %fd179;
	add.s32 	%r235, %r411, 640;
	mul.wide.u32 	%rd80, %r235, 4;
	add.s64 	%rd81, %rd1, %rd80;
	ld.global.u32 	%r236, [%rd81];
	cvt.rn.f64.s32 	%fd181, %r236;
	add.f64 	%fd182, %fd180, %fd181;
	add.s32 	%r237, %r411, 1280;
	mul.wide.u32 	%rd82, %r237, 4;
	add.s64 	%rd83, %rd1, %rd82;
	ld.global.u32 	%r238, [%rd83];
	cvt.rn.f64.s32 	%fd183, %r238;
	add.f64 	%fd184, %fd182, %fd183;
	add.s32 	%r239, %r411, 1920;
	mul.wide.u32 	%rd84, %r239, 4;
	add.s64 	%rd85, %rd1, %rd84;
	ld.global.u32 	%r240, [%rd85];
	cvt.rn.f64.s32 	%fd185, %r240;
	add.f64 	%fd186, %fd184, %fd185;
	add.s32 	%r241, %r411, 2560;
	mul.wide.u32 	%rd86, %r241, 4;
	add.s64 	%rd87, %rd1, %rd86;
	ld.global.u32 	%r242, [%rd87];
	cvt.rn.f64.s32 	%fd187, %r242;
	add.f64 	%fd188, %fd186, %fd187;
	add.s32 	%r243, %r411, 3200;
	mul.wide.u32 	%rd88, %r243, 4;
	add.s64 	%rd89, %rd1, %rd88;
	ld.global.u32 	%r244, [%rd89];
	cvt.rn.f64.s32 	%fd189, %r244;
	add.f64 	%fd190, %fd188, %fd189;
	add.s32 	%r245, %r411, 3840;
	mul.wide.u32 	%rd90, %r245, 4;
	add.s64 	%rd91, %rd1, %rd90;
	ld.global.u32 	%r246, [%rd91];
	cvt.rn.f64.s32 	%fd191, %r246;
	add.f64 	%fd192, %fd190, %fd191;
	add.s32 	%r247, %r411, 4480;
	mul.wide.u32 	%rd92, %r247, 4;
	add.s64 	%rd93, %rd1, %rd92;
	ld.global.u32 	%r248, [%rd93];
	cvt.rn.f64.s32 	%fd193, %r248;
	add.f64 	%fd194, %fd192, %fd193;
	add.s32 	%r249, %r411, 5120;
	mul.wide.u32 	%rd94, %r249, 4;
	add.s64 	%rd95, %rd1, %rd94;
	ld.global.u32 	%r250, [%rd95];
	cvt.rn.f64.s32 	%fd195, %r250;
	add.f64 	%fd196, %fd194, %fd195;
	add.s32 	%r251, %r411, 5760;
	mul.wide.u32 	%rd96, %r251, 4;
	add.s64 	%rd97, %rd1, %rd96;
	ld.global.u32 	%r252, [%rd97];
	cvt.rn.f64.s32 	%fd197, %r252;
	add.f64 	%fd198, %fd196, %fd197;
	add.s32 	%r253, %r411, 6400;
	mul.wide.u32 	%rd98, %r253, 4;
	add.s64 	%rd99, %rd1, %rd98;
	ld.global.u32 	%r254, [%rd99];
	cvt.rn.f64.s32 	%fd199, %r254;
	add.f64 	%fd200, %fd198, %fd199;
	add.s32 	%r255, %r411, 7040;
	mul.wide.u32 	%rd100, %r255, 4;
	add.s64 	%rd101, %rd1, %rd100;
	ld.global.u32 	%r256, [%rd101];
	cvt.rn.f64.s32 	%fd201, %r256;
	add.f64 	%fd202, %fd200, %fd201;
	add.s32 	%r257, %r411, 7680;
	mul.wide.u32 	%rd102, %r257, 4;
	add.s64 	%rd103, %rd1, %rd102;
	ld.global.u32 	%r258, [%rd103];
	cvt.rn.f64.s32 	%fd203, %r258;
	add.f64 	%fd204, %fd202, %fd203;
	add.s32 	%r259, %r411, 8320;
	mul.wide.u32 	%rd104, %r259, 4;
	add.s64 	%rd105, %rd1, %rd104;
	ld.global.u32 	%r260, [%rd105];
	cvt.rn.f64.s32 	%fd205, %r260;
	add.f64 	%fd206, %fd204, %fd205;
	add.s32 	%r261, %r411, 8960;
	mul.wide.u32 	%rd106, %r261, 4;
	add.s64 	%rd107, %rd1, %rd106;
	ld.global.u32 	%r262, [%rd107];
	cvt.rn.f64.s32 	%fd207, %r262;
	add.f64 	%fd208, %fd206, %fd207;
	add.s32 	%r263, %r411, 9600;
	mul.wide.u32 	%rd108, %r263, 4;
	add.s64 	%rd109, %rd1, %rd108;
	ld.global.u32 	%r264, [%rd109];
	cvt.rn.f64.s32 	%fd209, %r264;
	add.f64 	%fd364, %fd208, %fd209;
	add.s32 	%r412, %r412, 10240;
	add.s32 	%r411, %r411, 10240;
	add.s32 	%r410, %r410, 16;
	setp.ne.s32 	%p26, %r410, 0;
	@%p26 bra 	$L__BB4_6;
	add.s32 	%r413, %r412, -5120;
$L__BB4_8:
	setp.eq.s32 	%p27, %r11, 0;
	@%p27 bra 	$L__BB4_17;
	and.b32  	%r23, %r10, 7;
	setp.lt.u32 	%p28, %r11, 8;
	@%p28 bra 	$L__BB4_11;
	add.s32 	%r265, %r413, %r422;
	mul.wide.u32 	%rd110, %r265, 4;
	add.s64 	%rd111, %rd1, %rd110;
	ld.global.u32 	%r266, [%rd111];
	cvt.rn.f64.s32 	%fd211, %r266;
	add.f64 	%fd212, %fd364, %fd211;
	add.s32 	%r267, %r265, 640;
	mul.wide.u32 	%rd112, %r267, 4;
	add.s64 	%rd113, %rd1, %rd112;
	ld.global.u32 	%r268, [%rd113];
	cvt.rn.f64.s32 	%fd213, %r268;
	add.f64 	%fd214, %fd212, %fd213;
	add.s32 	%r269, %r265, 1280;
	mul.wide.u32 	%rd114, %r269, 4;
	add.s64 	%rd115, %rd1, %rd114;
	ld.global.u32 	%r270, [%rd115];
	cvt.rn.f64.s32 	%fd215, %r270;
	add.f64 	%fd216, %fd214, %fd215;
	add.s32 	%r271, %r265, 1920;
	mul.wide.u32 	%rd116, %r271, 4;
	add.s64 	%rd117, %rd1, %rd116;
	ld.global.u32 	%r272, [%rd117];
	cvt.rn.f64.s32 	%fd217, %r272;
	add.f64 	%fd218, %fd216, %fd217;
	add.s32 	%r273, %r265, 2560;
	mul.wide.u32 	%rd118, %r273, 4;
	add.s64 	%rd119, %rd1, %rd118;
	ld.global.u32 	%r274, [%rd119];
	cvt.rn.f64.s32 	%fd219, %r274;
	add.f64 	%fd220, %fd218, %fd219;
	add.s32 	%r275, %r265, 3200;
	mul.wide.u32 	%rd120, %r275, 4;
	add.s64 	%rd121, %rd1, %rd120;
	ld.global.u32 	%r276, [%rd121];
	cvt.rn.f64.s32 	%fd221, %r276;
	add.f64 	%fd222, %fd220, %fd221;
	add.s32 	%r277, %r265, 3840;
	mul.wide.u32 	%rd122, %r277, 4;
	add.s64 	%rd123, %rd1, %rd122;
	ld.global.u32 	%r278, [%rd123];
	cvt.rn.f64.s32 	%fd223, %r278;
	add.f64 	%fd224, %fd222, %fd223;
	add.s32 	%r279, %r265, 4480;
	mul.wide.u32 	%rd124, %r279, 4;
	add.s64 	%rd125, %rd1, %rd124;
	ld.global.u32 	%r280, [%rd125];
	cvt.rn.f64.s32 	%fd225, %r280;
	add.f64 	%fd364, %fd224, %fd225;
	add.s32 	%r413, %r413, 5120;
$L__BB4_11:
	setp.eq.s32 	%p29, %r23, 0;
	@%p29 bra 	$L__BB4_17;
	and.b32  	%r26, %r10, 3;
	setp.lt.u32 	%p30, %r23, 4;
	@%p30 bra 	$L__BB4_14;
	add.s32 	%r281, %r413, %r422;
	mul.wide.u32 	%rd126, %r281, 4;
	add.s64 	%rd127, %rd1, %rd126;
	ld.global.u32 	%r282, [%rd127];
	cvt.rn.f64.s32 	%fd227, %r282;
	add.f64 	%fd228, %fd364, %fd227;
	add.s32 	%r283, %r281, 640;
	mul.wide.u32 	%rd128, %r283, 4;
	add.s64 	%rd129, %rd1, %rd128;
	ld.global.u32 	%r284, [%rd129];
	cvt.rn.f64.s32 	%fd229, %r284;
	add.f64 	%fd230, %fd228, %fd229;
	add.s32 	%r285, %r281, 1280;
	mul.wide.u32 	%rd130, %r285, 4;
	add.s64 	%rd131, %rd1, %rd130;
	ld.global.u32 	%r286, [%rd131];
	cvt.rn.f64.s32 	%fd231, %r286;
	add.f64 	%fd232, %fd230, %fd231;
	add.s32 	%r287, %r281, 1920;
	mul.wide.u32 	%rd132, %r287, 4;
	add.s64 	%rd133, %rd1, %rd132;
	ld.global.u32 	%r288, [%rd133];
	cvt.rn.f64.s32 	%fd233, %r288;
	add.f64 	%fd364, %fd232, %fd233;
	add.s32 	%r413, %r413, 2560;
$L__BB4_14:
	setp.eq.s32 	%p31, %r26, 0;
	@%p31 bra 	$L__BB4_17;
	add.s32 	%r417, %r413, %r422;
	neg.s32 	%r416, %r26;
$L__BB4_16:
	.pragma "nounroll";
	mul.wide.u32 	%rd134, %r417, 4;
	add.s64 	%rd135, %rd1, %rd134;
	ld.global.u32 	%r289, [%rd135];
	cvt.rn.f64.s32 	%fd234, %r289;
	add.f64 	%fd364, %fd364, %fd234;
	add.s32 	%r417, %r417, 640;
	add.s32 	%r416, %r416, 1;
	setp.ne.s32 	%p32, %r416, 0;
	@%p32 bra 	$L__BB4_16;
$L__BB4_17:
	setp.lt.u32 	%p33, %r6, 640;
	@%p33 bra 	$L__BB4_22;
	// begin inline asm
	mov.u32 %r353, %laneid;
	// end inline asm
	mov.b64 	%rd146, %fd364;
	mov.b64 	{%r355, %r360}, %rd146;
	mov.b32 	%r361, 1;
	mov.b32 	%r402, 31;
	mov.b32 	%r403, -1;
	// begin inline asm
	shfl.sync.down.b32 %r354, %r355, %r361, %r402, %r403;
	// end inline asm
	// begin inline asm
	shfl.sync.down.b32 %r359, %r360, %r361, %r402, %r403;
	// end inline asm
	mov.b64 	%rd147, {%r354, %r359};
	mov.b64 	%fd305, %rd147;
	setp.gt.s32 	%p61, %r353, 30;
	add.f64 	%fd306, %fd364, %fd305;
	selp.f64 	%fd307, %fd364, %fd306, %p61;
	mov.b64 	%rd148, %fd307;
	mov.b64 	{%r365, %r370}, %rd148;
	mov.b32 	%r371, 2;
	// begin inline asm
	shfl.sync.down.b32 %r364, %r365, %r371, %r402, %r403;
	// end inline asm
	// begin inline asm
	shfl.sync.down.b32 %r369, %r370, %r371, %r402, %r403;
	// end inline asm
	mov.b64 	%rd149, {%r364, %r369};
	mov.b64 	%fd308, %rd149;
	setp.gt.s32 	%p62, %r353, 29;
	add.f64 	%fd309, %fd307, %fd308;
	selp.f64 	%fd310, %fd307, %fd309, %p62;
	mov.b64 	%rd150, %fd310;
	mov.b64 	{%r375, %r380}, %rd150;
	mov.b32 	%r381, 4;
	// begin inline asm
	shfl.sync.down.b32 %r374, %r375, %r381, %r402, %r403;
	// end inline asm
	// begin inline asm
	shfl.sync.down.b32 %r379, %r380, %r381, %r402, %r403;
	// end inline asm
	mov.b64 	%rd151, {%r374, %r379};
	mov.b64 	%fd311, %rd151;
	setp.gt.s32 	%p63, %r353, 27;
	add.f64 	%fd312, %fd310, %fd311;
	selp.f64 	%fd313, %fd310, %fd312, %p63;
	mov.b64 	%rd152, %fd313;
	mov.b64 	{%r385, %r390}, %rd152;
	mov.b32 	%r391, 8;
	// begin inline asm
	shfl.sync.down.b32 %r384, %r385, %r391, %r402, %r403;
	// end inline asm
	// begin inline asm
	shfl.sync.down.b32 %r389, %r390, %r391, %r402, %r403;
	// end inline asm
	mov.b64 	%rd153, {%r384, %r389};
	mov.b64 	%fd314, %rd153;
	setp.gt.s32 	%p64, %r353, 23;
	add.f64 	%fd315, %fd313, %fd314;
	selp.f64 	%fd316, %fd313, %fd315, %p64;
	mov.b64 	%rd154, %fd316;
	mov.b64 	{%r395, %r400}, %rd154;
	mov.b32 	%r401, 16;
	// begin inline asm
	shfl.sync.down.b32 %r394, %r395, %r401, %r402, %r403;
	// end inline asm
	// begin inline asm
	shfl.sync.down.b32 %r399, %r400, %r401, %r402, %r403;
	// end inline asm
	mov.b64 	%rd155, {%r394, %r399};
	mov.b64 	%fd317, %rd155;
	setp.gt.s32 	%p65, %r353, 15;
	add.f64 	%fd16, %fd316, %fd317;
	selp.f64 	%fd375, %fd316, %fd16, %p65;
	setp.ne.s32 	%p66, %r353, 0;
	@%p66 bra 	$L__BB4_20;
	shr.u32 	%r404, %r7, 2;
	and.b32  	%r405, %r404, 248;
	mov.u32 	%r406, _ZZN3cub18CUB_300001_SM_10006detail6reduce18DeviceReduceKernelINS2_10policy_hubIdjN4cuda3std3__44plusIdEEE10Policy1000EN6thrust24THRUST_300001_SM_1000_NS6detail15normal_iteratorINSD_10device_ptrIiEEEEjS9_dNS7_10__identityEEEvT0_PT3_T1_NS0_13GridEvenShareISN_EET2_T4_E12temp_storage;
	add.s32 	%r407, %r406, %r405;
	st.shared.f64 	[%r407+24], %fd16;
$L__BB4_20:
	bar.sync 	0;
	setp.ne.s32 	%p67, %r7, 0;
	@%p67 bra 	$L__BB4_48;
	ld.shared.f64 	%fd318, [_ZZN3cub18CUB_300001_SM_10006detail6reduce18DeviceReduceKernelINS2_10policy_hubIdjN4cuda3std3__44plusIdEEE10Policy1000EN6thrust24THRUST_300001_SM_1000_NS6detail15normal_iteratorINSD_10device_ptrIiEEEEjS9_dNS7_10__identityEEEvT0_PT3_T1_NS0_13GridEvenShareISN_EET2_T4_E12temp_storage+32];
	add.f64 	%fd319, %fd375, %fd318;
	ld.shared.f64 	%fd320, [_ZZN3cub18CUB_300001_SM_10006detail6reduce18DeviceReduceKernelINS2_10policy_hubIdjN4cuda3std3__44plusIdEEE10Policy1000EN6thrust24THRUST_300001_SM_1000_NS6detail15normal_iteratorINSD_10device_ptrIiEEEEjS9_dNS7_10__identityEEEvT0_PT3_T1_NS0_13GridEvenShareISN_EET2_T4_E12temp_storage+40];
	add.f64 	%fd321, %fd319, %fd320;
	ld.shared.f64 	%fd322, [_ZZN3cub18CUB_300001_SM_10006detail6reduce18DeviceReduceKernelINS2_10policy_hubIdjN4cuda3std3__44plusIdEEE10Policy1000EN6thrust24THRUST_300001_SM_1000_NS6detail15normal_iteratorINSD_10device_ptrIiEEEEjS9_dNS7_10__identityEEEvT0_PT3_T1_NS0_13GridEvenShareISN_EET2_T4_E12temp_storage+48];
	add.f64 	%fd323, %fd321, %fd322;
	ld.shared.f64 	%fd324, [_ZZN3cub18CUB_300001_SM_10006detail6reduce18DeviceReduceKernelINS2_10policy_hubIdjN4cuda3std3__44plusIdEEE10Policy1000EN6thrust24THRUST_300001_SM_1000_NS6detail15normal_iteratorINSD_10device_ptrIiEEEEjS9_dNS7_10__identityEEEvT0_PT3_T1_NS0_13GridEvenShareISN_EET2_T4_E12temp_storage+56];
	add.f64 	%fd325, %fd323, %fd324;
	ld.shared.f64 	%fd326, [_ZZN3cub18CUB_300001_SM_10006detail6reduce18DeviceReduceKernelINS2_10policy_hubIdjN4cuda3std3__44plusIdEEE10Policy1000EN6thrust24THRUST_300001_SM_1000_NS6detail15normal_iteratorINSD_10device_ptrIiEEEEjS9_dNS7_10__identityEEEvT0_PT3_T1_NS0_13GridEvenShareISN_EET2_T4_E12temp_storage+64];
	add.f64 	%fd327, %fd325, %fd326;
	ld.shared.f64 	%fd328, [_ZZN3cub18CUB_300001_SM_10006detail6reduce18DeviceReduceKernelINS2_10policy_hubIdjN4cuda3std3__44plusIdEEE10Policy1000EN6thrust24THRUST_300001_SM_1000_NS6detail15normal_iteratorINSD_10device_ptrIiEEEEjS9_dNS7_10__identityEEEvT0_PT3_T1_NS0_13GridEvenShareISN_EET2_T4_E12temp_storage+72];
	add.f64 	%fd329, %fd327, %fd328;
	ld.shared.f64 	%fd330, [_ZZN3cub18CUB_300001_SM_10006detail6reduce18DeviceReduceKernelINS2_10policy_hubIdjN4cuda3std3__44plusIdEEE10Policy1000EN6thrust24THRUST_300001_SM_1000_NS6detail15normal_iteratorINSD_10device_ptrIiEEEEjS9_dNS7_10__identityEEEvT0_PT3_T1_NS0_13GridEvenShareISN_EET2_T4_E12temp_storage+80];
	add.f64 	%fd331, %fd329, %fd330;
	ld.shared.f64 	%fd332, [_ZZN3cub18CUB_300001_SM_10006detail6reduce18DeviceReduceKernelINS2_10policy_hubIdjN4cuda3std3__44plusIdEEE10Policy1000EN6thrust24THRUST_300001_SM_1000_NS6detail15normal_iteratorINSD_10device_ptrIiEEEEjS9_dNS7_10__identityEEEvT0_PT3_T1_NS0_13GridEvenShareISN_EET2_T4_E12temp_storage+88];
	add.f64 	%fd333, %fd331, %fd332;
	ld.shared.f64 	%fd334, [_ZZN3cub18CUB_300001_SM_10006detail6reduce18DeviceReduceKernelINS2_10policy_hubIdjN4cuda3std3__44plusIdEEE10Policy1000EN6thrust24THRUST_300001_SM_1000_NS6detail15normal_iteratorINSD_10device_ptrIiEEEEjS9_dNS7_10__identityEEEvT0_PT3_T1_NS0_13GridEvenShareISN_EET2_T4_E12temp_storage+96];
	add.f64 	%fd335, %fd333, %fd334;
	ld.shared.f64 	%fd336, [_ZZN3cub18CUB_300001_SM_10006detail6reduce18DeviceReduceKernelINS2_10policy_hubIdjN4cuda3std3__44plusIdEEE10Policy1000EN6thrust24THRUST_300001_SM_1000_NS6detail15normal_iteratorINSD_10device_ptrIiEEEEjS9_dNS7_10__identityEEEvT0_PT3_T1_NS0_13GridEvenShareISN_EET2_T4_E12temp_storage+104];
	add.f64 	%fd337, %fd335, %fd336;
	ld.shared.f64 	%fd338, [_ZZN3cub18CUB_300001_SM_10006detail6reduce18DeviceReduceKernelINS2_10policy_hubIdjN4cuda3std3__44plusIdEEE10Policy1000EN6thrust24THRUST_300001_SM_1000_NS6detail15normal_iteratorINSD_10device_ptrIiEEEEjS9_dNS7_10__identityEEEvT0_PT3_T1_NS0_13GridEvenShareISN_EET2_T4_E12temp_storage+112];
	add.f64 	%fd339, %fd337, %fd338;
	ld.shared.f64 	%fd340, [_ZZN3cub18CUB_300001_SM_10006detail6reduce18DeviceReduceKernelINS2_10policy_hubIdjN4cuda3std3__44plusIdEEE10Policy1000EN6thrust24THRUST_300001_SM_1000_NS6detail15normal_iteratorINSD_10device_ptrIiEEEEjS9_dNS7_10__identityEEEvT0_PT3_T1_NS0_13GridEvenShareISN_EET2_T4_E12temp_storage+120];
	add.f64 	%fd341, %fd339, %fd340;
	ld.shared.f64 	%fd342, [_ZZN3cub18CUB_300001_SM_10006detail6reduce18DeviceReduceKernelINS2_10policy_hubIdjN4cuda3std3__44plusIdEEE10Policy1000EN6thrust24THRUST_300001_SM_1000_NS6detail15normal_iteratorINSD_10device_ptrIiEEEEjS9_dNS7_10__identityEEEvT0_PT3_T1_NS0_13GridEvenShareISN_EET2_T4_E12temp_storage+128];
	add.f64 	%fd343, %fd341, %fd342;
	ld.shared.f64 	%fd344, [_ZZN3cub18CUB_300001_SM_10006detail6reduce18DeviceReduceKernelINS2_10policy_hubIdjN4cuda3std3__44plusIdEEE10Policy1000EN6thrust24THRUST_300001_SM_1000_NS6detail15normal_iteratorINSD_10device_ptrIiEEEEjS9_dNS7_10__identityEEEvT0_PT3_T1_NS0_13GridEvenShareISN_EET2_T4_E12temp_storage+136];
	add.f64 	%fd345, %fd343, %fd344;
	ld.shared.f64 	%fd346, [_ZZN3cub18CUB_300001_SM_10006detail6reduce18DeviceReduceKernelINS2_10policy_hubIdjN4cuda3std3__44plusIdEEE10Policy1000EN6thrust24THRUST_300001_SM_1000_NS6detail15normal_iteratorINSD_10device_ptrIiEEEEjS9_dNS7_10__identityEEEvT0_PT3_T1_NS0_13GridEvenShareISN_EET2_T4_E12temp_storage+144];
	add.f64 	%fd347, %fd345, %fd346;
	ld.shared.f64 	%fd348, [_ZZN3cub18CUB_300001_SM_10006detail6reduce18DeviceReduceKernelINS2_10policy_hubIdjN4cuda3std3__44plusIdEEE10Policy1000EN6thrust24THRUST_300001_SM_1000_NS6detail15normal_iteratorINSD_10device_ptrIiEEEEjS9_dNS7_10__identityEEEvT0_PT3_T1_NS0_13GridEvenShareISN_EET2_T4_E12temp_storage+152];
	add.f64 	%fd349, %fd347, %fd348;
	ld.shared.f64 	%fd350, [_ZZN3cub18CUB_300001_SM_10006detail6reduce18DeviceReduceKernelINS2_10policy_hubIdjN4cuda3std3__44plusIdEEE10Policy1000EN6thrust24THRUST_300001_SM_1000_NS6detail15normal_iteratorINSD_10device_ptrIiEEEEjS9_dNS7_10__identityEEEvT0_PT3_T1_NS0_13GridEvenShareISN_EET2_T4_E12temp_storage+160];
	add.f64 	%fd351, %fd349, %fd350;
	ld.shared.f64 	%fd352, [_ZZN3cub18CUB_300001_SM_10006detail6reduce18DeviceReduceKernelINS2_10policy_hubIdjN4cuda3std3__44plusIdEEE10Policy1000EN6thrust24THRUST_300001_SM_1000_NS6detail15normal_iteratorINSD_10device_ptrIiEEEEjS9_dNS7_10__identityEEEvT0_PT3_T1_NS0_13GridEvenShareISN_EET2_T4_E12temp_storage+168];
	add.f64 	%fd353, %fd351, %fd352;
	ld.shared.f64 	%fd354, [_ZZN3cub18CUB_300001_SM_10006detail6reduce18DeviceReduceKernelINS2_10policy_hubIdjN4cuda3std3__44plusIdEEE10Policy1000EN6thrust24THRUST_300001_SM_1000_NS6detail15normal_iteratorINSD_10device_ptrIiEEEEjS9_dNS7_10__identityEEEvT0_PT3_T1_NS0_13GridEvenShareISN_EET2_T4_E12temp_storage+176];
	add.f64 	%fd375, %fd353, %fd354;
	bra.uni 	$L__BB4_48;
$L__BB4_22:
	// begin inline asm
	mov.u32 %r290, %laneid;
	// end inline asm
	and.b32  	%r341, %r7, 992;
	add.s32 	%r342, %r341, 32;
	setp.gt.u32 	%p34, %r342, %r6;
	not.b32 	%r343, %r341;
	add.s32 	%r344, %r6, %r343;
	selp.b32 	%r339, %r344, 31, %p34;
	mov.b64 	%rd136, %fd364;
	mov.b64 	{%r292, %r297}, %rd136;
	mov.b32 	%r298, 1;
	mov.b32 	%r340, -1;
	// begin inline asm
	shfl.sync.down.b32 %r291, %r292, %r298, %r339, %r340;
	// end inline asm
	// begin inline asm
	shfl.sync.down.b32 %r296, %r297, %r298, %r339, %r340;
	// end inline asm
	mov.b64 	%rd137, {%r291, %r296};
	mov.b64 	%fd235, %rd137;
	setp.lt.s32 	%p35, %r290, %r339;
	add.f64 	%fd236, %fd364, %fd235;
	selp.f64 	%fd237, %fd236, %fd364, %p35;
	mov.b64 	%rd138, %fd237;
	mov.b64 	{%r302, %r307}, %rd138;
	mov.b32 	%r308, 2;
	// begin inline asm
	shfl.sync.down.b32 %r301, %r302, %r308, %r339, %r340;
	// end inline asm
	// begin inline asm
	shfl.sync.down.b32 %r306, %r307, %r308, %r339, %r340;
	// end inline asm
	mov.b64 	%rd139, {%r301, %r306};
	mov.b64 	%fd238, %rd139;
	add.s32 	%r345, %r290, 2;
	setp.gt.s32 	%p36, %r345, %r339;
	add.f64 	%fd239, %fd237, %fd238;
	selp.f64 	%fd240, %fd237, %fd239, %p36;
	mov.b64 	%rd140, %fd240;
	mov.b64 	{%r312, %r317}, %rd140;
	mov.b32 	%r318, 4;
	// begin inline asm
	shfl.sync.down.b32 %r311, %r312, %r318, %r339, %r340;
	// end inline asm
	// begin inline asm
	shfl.sync.down.b32 %r316, %r317, %r318, %r339, %r340;
	// end inline asm
	mov.b64 	%rd141, {%r311, %r316};
	mov.b64 	%fd241, %rd141;
	add.s32 	%r346, %r290, 4;
	setp.gt.s32 	%p37, %r346, %r339;
	add.f64 	%fd242, %fd240, %fd241;
	selp.f64 	%fd243, %fd240, %fd242, %p37;
	mov.b64 	%rd142, %fd243;
	mov.b64 	{%r322, %r327}, %rd142;
	mov.b32 	%r328, 8;
	// begin inline asm
	shfl.sync.down.b32 %r321, %r322, %r328, %r339, %r340;
	// end inline asm
	// begin inline asm
	shfl.sync.down.b32 %r326, %r327, %r328, %r339, %r340;
	// end inline asm
	mov.b64 	%rd143, {%r321, %r326};
	mov.b64 	%fd244, %rd143;
	add.s32 	%r347, %r290, 8;
	setp.gt.s32 	%p38, %r347, %r339;
	add.f64 	%fd245, %fd243, %fd244;
	selp.f64 	%fd246, %fd243, %fd245, %p38;
	mov.b64 	%rd144, %fd246;
	mov.b64 	{%r332, %r337}, %rd144;
	mov.b32 	%r338, 16;
	// begin inline asm
	shfl.sync.down.b32 %r331, %r332, %r338, %r339, %r340;
	// end inline asm
	// begin inline asm
	shfl.sync.down.b32 %r336, %r337, %r338, %r339, %r340;
	// end inline asm
	mov.b64 	%rd145, {%r331, %r336};
	mov.b64 	%fd247, %rd145;
	add.s32 	%r348, %r290, 16;
	setp.gt.s32 	%p39, %r348, %r339;
	add.f64 	%fd248, %fd246, %fd247;
	selp.f64 	%fd375, %fd246, %fd248, %p39;
	setp.ne.s32 	%p40, %r290, 0;
	@%p40 bra 	$L__BB4_24;
	shr.u32 	%r349, %r7, 2;
	and.b32  	%r350, %r349, 248;
	mov.u32 	%r351, _ZZN3cub18CUB_300001_SM_10006detail6reduce18DeviceReduceKernelINS2_10policy_hubIdjN4cuda3std3__44plusIdEEE10Policy1000EN6thrust24THRUST_300001_SM_1000_NS6detail15normal_iteratorINSD_10device_ptrIiEEEEjS9_dNS7_10__identityEEEvT0_PT3_T1_NS0_13GridEvenShareISN_EET2_T4_E12temp_storage;
	add.s32 	%r352, %r351, %r350;
	st.shared.f64 	[%r352+24], %fd375;
$L__BB4_24:
	bar.sync 	0;
	setp.ne.s32 	%p41, %r7, 0;
	@%p41 bra 	$L__BB4_48;
	setp.gt.u32 	%p42, %r6, 32;
	ld.shared.f64 	%fd249, [_ZZN3cub18CUB_300001_SM_10006detail6reduce18DeviceReduceKernelINS2_10policy_hubIdjN4cuda3std3__44plusIdEEE10Policy1000EN6thrust24THRUST_300001_SM_1000_NS6detail15normal_iteratorINSD_10device_ptrIiEEEEjS9_dNS7_10__identityEEEvT0_PT3_T1_NS0_13GridEvenShareISN_EET2_T4_E12temp_storage+32];
	add.f64 	%fd250, %fd375, %fd249;
	selp.f64 	%fd251, %fd250, %fd375, %p42;
	setp.gt.u32 	%p43, %r6, 64;
	ld.shared.f64 	%fd252, [_ZZN3cub18CUB_300001_SM_10006detail6reduce18DeviceReduceKernelINS2_10policy_hubIdjN4cuda3std3__44plusIdEEE10Policy1000EN6thrust24THRUST_300001_SM_1000_NS6detail15normal_iteratorINSD_10device_ptrIiEEEEjS9_dNS7_10__identityEEEvT0_PT3_T1_NS0_13GridEvenShareISN_EET2_T4_E12temp_storage+40];
	add.f64 	%fd253, %fd252, %fd251;
	selp.f64 	%fd254, %fd253, %fd251, %p43;
	setp.gt.u32 	%p44, %r6, 96;
	ld.shared.f64 	%fd255, [_ZZN3cub18CUB_300001_SM_10006detail6reduce18DeviceReduceKernelINS2_10policy_hubIdjN4cuda3std3__44plusIdEEE10Policy1000EN6thrust24THRUST_300001_SM_1000_NS6detail15normal_iteratorINSD_10device_ptrIiEEEEjS9_dNS7_10__identityEEEvT0_PT3_T1_NS0_13GridEvenShareISN_EET2_T4_E12temp_storage+48];
	add.f64 	%fd256, %fd255, %fd254;
	selp.f64 	%fd257, %fd256, %fd254, %p44;
	setp.gt.u32 	%p45, %r6, 128;
	ld.shared.f64 	%fd258, [_ZZN3cub18CUB_300001_SM_10006detail6reduce18DeviceReduceKernelINS2_10policy_hubIdjN4cuda3std3__44plusIdEEE10Policy1000EN6thrust24THRUST_300001_SM_1000_NS6detail15normal_iteratorINSD_10device_ptrIiEEEEjS9_dNS7_10__identityEEEvT0_PT3_T1_NS0_13GridEvenShareISN_EET2_T4_E12temp_storage+56];
	add.f64 	%fd259, %fd258, %fd257;
	selp.f64 	%fd260, %fd259, %fd257, %p45;
	setp.gt.u32 	%p46, %r6, 160;
	ld.shared.f64 	%fd261, [_ZZN3cub18CUB_300001_SM_10006detail6reduce18DeviceReduceKernelINS2_10policy_hubIdjN4cuda3std3__44plusIdEEE10Policy1000EN6thrust24THRUST_300001_SM_1000_NS6detail15normal_iteratorINSD_10device_ptrIiEEEEjS9_dNS7_10__identityEEEvT0_PT3_T1_NS0_13GridEvenShareISN_EET2_T4_E12temp_storage+64];
	add.f64 	%fd262, %fd261, %fd260;
	selp.f64 	%fd263, %fd262, %fd260, %p46;
	setp.gt.u32 	%p47, %r6, 192;
	ld.shared.f64 	%fd264, [_ZZN3cub18CUB_300001_SM_10006detail6reduce18DeviceReduceKernelINS2_10policy_hubIdjN4cuda3std3__44plusIdEEE10Policy1000EN6thrust24THRUST_300001_SM_1000_NS6detail15normal_iteratorINSD_10device_ptrIiEEEEjS9_dNS7_10__identityEEEvT0_PT3_T1_NS0_13GridEvenShareISN_EET2_T4_E12temp_storage+72];
	add.f64 	%fd265, %fd264, %fd263;
	selp.f64 	%fd266, %fd265, %fd263, %p47;
	setp.gt.u32 	%p48, %r6, 224;
	ld.shared.f64 	%fd267, [_ZZN3cub18CUB_300001_SM_10006detail6reduce18DeviceReduceKernelINS2_10policy_hubIdjN4cuda3std3__44plusIdEEE10Policy1000EN6thrust24THRUST_300001_SM_1000_NS6detail15normal_iteratorINSD_10device_ptrIiEEEEjS9_dNS7_10__identityEEEvT0_PT3_T1_NS0_13GridEvenShareISN_EET2_T4_E12temp_storage+80];
	add.f64 	%fd268, %fd267, %fd266;
	selp.f64 	%fd269, %fd268, %fd266, %p48;
	setp.gt.u32 	%p49, %r6, 256;
	ld.shared.f64 	%fd270, [_ZZN3cub18CUB_300001_SM_10006detail6reduce18DeviceReduceKernelINS2_10policy_hubIdjN4cuda3std3__44plusIdEEE10Policy1000EN6thrust24THRUST_300001_SM_1000_NS6detail15normal_iteratorINSD_10device_ptrIiEEEEjS9_dNS7_10__identityEEEvT0_PT3_T1_NS0_13GridEvenShareISN_EET2_T4_E12temp_storage+88];
	add.f64 	%fd271, %fd270, %fd269;
	selp.f64 	%fd272, %fd271, %fd269, %p49;
	setp.gt.u32 	%p50, %r6, 288;
	ld.shared.f64 	%fd273, [_ZZN3cub18CUB_300001_SM_10006detail6reduce18DeviceReduceKernelINS2_10policy_hubIdjN4cuda3std3__44plusIdEEE10Policy1000EN6thrust24THRUST_300001_SM_1000_NS6detail15normal_iteratorINSD_10device_ptrIiEEEEjS9_dNS7_10__identityEEEvT0_PT3_T1_NS0_13GridEvenShareISN_EET2_T4_E12temp_storage+96];
	add.f64 	%fd274, %fd273, %fd272;
	selp.f64 	%fd275, %fd274, %fd272, %p50;
	setp.gt.u32 	%p51, %r6, 320;
	ld.shared.f64 	%fd276, [_ZZN3cub18CUB_300001_SM_10006detail6reduce18DeviceReduceKernelINS2_10policy_hubIdjN4cuda3std3__44plusIdEEE10Policy1000EN6thrust24THRUST_300001_SM_1000_NS6detail15normal_iteratorINSD_10device_ptrIiEEEEjS9_dNS7_10__identityEEEvT0_PT3_T1_NS0_13GridEvenShareISN_EET2_T4_E12temp_storage+104];
	add.f64 	%fd277, %fd276, %fd275;
	selp.f64 	%fd278, %fd277, %fd275, %p51;
	setp.gt.u32 	%p52, %r6, 352;
	ld.shared.f64 	%fd279, [_ZZN3cub18CUB_300001_SM_10006detail6reduce18DeviceReduceKernelINS2_10policy_hubIdjN4cuda3std3__44plusIdEEE10Policy1000EN6thrust24THRUST_300001_SM_1000_NS6detail15normal_iteratorINSD_10device_ptrIiEEEEjS9_dNS7_10__identityEEEvT0_PT3_T1_NS0_13GridEvenShareISN_EET2_T4_E12temp_storage+112];
	add.f64 	%fd280, %fd279, %fd278;
	selp.f64 	%fd281, %fd280, %fd278, %p52;
	setp.gt.u32 	%p53, %r6, 384;
	ld.shared.f64 	%fd282, [_ZZN3cub18CUB_300001_SM_10006detail6reduce18DeviceReduceKernelINS2_10policy_hubIdjN4cuda3std3__44plusIdEEE10Policy1000EN6thrust24THRUST_300001_SM_1000_NS6detail15normal_iteratorINSD_10device_ptrIiEEEEjS9_dNS7_10__identityEEEvT0_PT3_T1_NS0_13GridEvenShareISN_EET2_T4_E12temp_storage+120];
	add.f64 	%fd283, %fd282, %fd281;
	selp.f64 	%fd284, %fd283, %fd281, %p53;
	setp.gt.u32 	%p54, %r6, 416;
	ld.shared.f64 	%fd285, [_ZZN3cub18CUB_300001_SM_10006detail6reduce18DeviceReduceKernelINS2_10policy_hubIdjN4cuda3std3__44plusIdEEE10Policy1000EN6thrust24THRUST_300001_SM_1000_NS6detail15normal_iteratorINSD_10device_ptrIiEEEEjS9_dNS7_10__identityEEEvT0_PT3_T1_NS0_13GridEvenShareISN_EET2_T4_E12temp_storage+128];
	add.f64 	%fd286, %fd285, %fd284;
	selp.f64 	%fd287, %fd286, %fd284, %p54;
	setp.gt.u32 	%p55, %r6, 448;
	ld.shared.f64 	%fd288, [_ZZN3cub18CUB_300001_SM_10006detail6reduce18DeviceReduceKernelINS2_10policy_hubIdjN4cuda3std3__44plusIdEEE10Policy1000EN6thrust24THRUST_300001_SM_1000_NS6detail15normal_iteratorINSD_10device_ptrIiEEEEjS9_dNS7_10__identityEEEvT0_PT3_T1_NS0_13GridEvenShareISN_EET2_T4_E12temp_storage+136];
	add.f64 	%fd289, %fd288, %fd287;
	selp.f64 	%fd290, %fd289, %fd287, %p55;
	setp.gt.u32 	%p56, %r6, 480;
	ld.shared.f64 	%fd291, [_ZZN3cub18CUB_300001_SM_10006detail6reduce18DeviceReduceKernelINS2_10policy_hubIdjN4cuda3std3__44plusIdEEE10Policy1000EN6thrust24THRUST_300001_SM_1000_NS6detail15normal_iteratorINSD_10device_ptrIiEEEEjS9_dNS7_10__identityEEEvT0_PT3_T1_NS0_13GridEvenShareISN_EET2_T4_E12temp_storage+144];
	add.f64 	%fd292, %fd291, %fd290;
	selp.f64 	%fd293, %fd292, %fd290, %p56;
	setp.gt.u32 	%p57, %r6, 512;
	ld.shared.f64 	%fd294, [_ZZN3cub18CUB_300001_SM_10006detail6reduce18DeviceReduceKernelINS2_10policy_hubIdjN4cuda3std3__44plusIdEEE10Policy1000EN6thrust24THRUST_300001_SM_1000_NS6detail15normal_iteratorINSD_10device_ptrIiEEEEjS9_dNS7_10__identityEEEvT0_PT3_T1_NS0_13GridEvenShareISN_EET2_T4_E12temp_storage+152];
	add.f64 	%fd295, %fd294, %fd293;
	selp.f64 	%fd296, %fd295, %fd293, %p57;
	setp.gt.u32 	%p58, %r6, 544;
	ld.shared.f64 	%fd297, [_ZZN3cub18CUB_300001_SM_10006detail6reduce18DeviceReduceKernelINS2_10policy_hubIdjN4cuda3std3__44plusIdEEE10Policy1000EN6thrust24THRUST_300001_SM_1000_NS6detail15normal_iteratorINSD_10device_ptrIiEEEEjS9_dNS7_10__identityEEEvT0_PT3_T1_NS0_13GridEvenShareISN_EET2_T4_E12temp_storage+160];
	add.f64 	%fd298, %fd297, %fd296;
	selp.f64 	%fd299, %fd298, %fd296, %p58;
	setp.gt.u32 	%p59, %r6, 576;
	ld.shared.f64 	%fd300, [_ZZN3cub18CUB_300001_SM_10006detail6reduce18DeviceReduceKernelINS2_10policy_hubIdjN4cuda3std3__44plusIdEEE10Policy1000EN6thrust24THRUST_300001_SM_1000_NS6detail15normal_iteratorINSD_10device_ptrIiEEEEjS9_dNS7_10__identityEEEvT0_PT3_T1_NS0_13GridEvenShareISN_EET2_T4_E12temp_storage+168];
	add.f64 	%fd301, %fd300, %fd299;
	selp.f64 	%fd302, %fd301, %fd299, %p59;
	setp.gt.u32 	%p60, %r6, 608;
	ld.shared.f64 	%fd303, [_ZZN3cub18CUB_300001_SM_10006detail6reduce18DeviceReduceKernelINS2_10policy_hubIdjN4cuda3std3__44plusIdEEE10Policy1000EN6thrust24THRUST_300001_SM_1000_NS6detail15normal_iteratorINSD_10device_ptrIiEEEEjS9_dNS7_10__identityEEEvT0_PT3_T1_NS0_13GridEvenShareISN_EET2_T4_E12temp_storage+176];
	add.f64 	%fd304, %fd303, %fd302;
	selp.f64 	%fd375, %fd304, %fd302, %p60;
	bra.uni 	$L__BB4_48;
$L__BB4_26:
	mov.u32 	%r35, %tid.x;
	add.s32 	%r72, %r422, %r35;
	mul.wide.u32 	%rd4, %r72, 4;
	add.s64 	%rd5, %rd1, %rd4;
	ld.global.u32 	%r73, [%rd5];
	cvt.rn.f64.s32 	%fd41, %r73;
	ld.global.u32 	%r74, [%rd5+2560];
	cvt.rn.f64.s32 	%fd42, %r74;
	ld.global.u32 	%r75, [%rd5+5120];
	cvt.rn.f64.s32 	%fd43, %r75;
	ld.global.u32 	%r76, [%rd5+7680];
	cvt.rn.f64.s32 	%fd44, %r76;
	ld.global.u32 	%r77, [%rd5+10240];
	cvt.rn.f64.s32 	%fd45, %r77;
	ld.global.u32 	%r78, [%rd5+12800];
	cvt.rn.f64.s32 	%fd46, %r78;
	ld.global.u32 	%r79, [%rd5+15360];
	cvt.rn.f64.s32 	%fd47, %r79;
	ld.global.u32 	%r80, [%rd5+17920];
	cvt.rn.f64.s32 	%fd48, %r80;
	add.f64 	%fd49, %fd41, %fd42;
	add.f64 	%fd50, %fd49, %fd43;
	add.f64 	%fd51, %fd50, %fd44;
	add.f64 	%fd52, %fd51, %fd45;
	add.f64 	%fd53, %fd52, %fd46;
	add.f64 	%fd54, %fd53, %fd47;
	add.f64 	%fd374, %fd54, %fd48;
	setp.lt.u32 	%p2, %r6, %r4;
	@%p2 bra 	$L__BB4_44;
	add.s32 	%r36, %r4, %r422;
	not.b32 	%r82, %r35;
	add.s32 	%r83, %r82, %r1;
	sub.s32 	%r84, %r83, %r4;
	sub.s32 	%r419, %r84, %r422;
	add.s32 	%r85, %r36, %r35;
	add.s32 	%r418, %r85, 5120;
	mov.b32 	%r421, 0;
	mov.u32 	%r420, %r36;
$L__BB4_28:
	mad.lo.s32 	%r422, %r2, 5120, %r422;
	add.s32 	%r86, %r1, -5120;
	setp.gt.u32 	%p3, %r422, %r86;
	@%p3 bra 	$L__BB4_30;
	add.s32 	%r87, %r35, %r422;
	mul.wide.u32 	%rd6, %r87, 4;
	add.s64 	%rd7, %rd1, %rd6;
	ld.global.u32 	%r88, [%rd7];
	cvt.rn.f64.s32 	%fd55, %r88;
	ld.global.u32 	%r89, [%rd7+2560];
	cvt.rn.f64.s32 	%fd56, %r89;
	ld.global.u32 	%r90, [%rd7+5120];
	cvt.rn.f64.s32 	%fd57, %r90;
	ld.global.u32 	%r91, [%rd7+7680];
	cvt.rn.f64.s32 	%fd58, %r91;
	ld.global.u32 	%r92, [%rd7+10240];
	cvt.rn.f64.s32 	%fd59, %r92;
	ld.global.u32 	%r93, [%rd7+12800];
	cvt.rn.f64.s32 	%fd60, %r93;
	ld.global.u32 	%r94, [%rd7+15360];
	cvt.rn.f64.s32 	%fd61, %r94;
	ld.global.u32 	%r95, [%rd7+17920];
	cvt.rn.f64.s32 	%fd62, %r95;
	add.f64 	%fd63, %fd374, %fd55;
	add.f64 	%fd64, %fd63, %fd56;
	add.f64 	%fd65, %fd64, %fd57;
	add.f64 	%fd66, %fd65, %fd58;
	add.f64 	%fd67, %fd66, %fd59;
	add.f64 	%fd68, %fd67, %fd60;
	add.f64 	%fd69, %fd68, %fd61;
	add.f64 	%fd374, %fd69, %fd62;
	sub.s32 	%r96, %r1, %r422;
	mul.lo.s32 	%r97, %r2, 5120;
	setp.lt.u32 	%p4, %r96, %r97;
	add.s32 	%r421, %r421, 1;
	add.s32 	%r420, %r420, %r97;
	sub.s32 	%r419, %r419, %r97;
	add.s32 	%r418, %r418, %r97;
	@%p4 bra 	$L__BB4_44;
	bra.uni 	$L__BB4_28;
$L__BB4_30:
	setp.le.u32 	%p5, %r1, %r422;
	sub.s32 	%r98, %r1, %r422;
	setp.ge.s32 	%p6, %r35, %r98;
	or.pred  	%p7, %p5, %p6;
	@%p7 bra 	$L__BB4_44;
	not.b32 	%r100, %r35;
	add.s32 	%r101, %r1, %r100;
	sub.s32 	%r102, %r101, %r36;
	mul.lo.s32 	%r103, %r2, %r421;
	mad.lo.s32 	%r104, %r103, -5120, %r102;
	mul.hi.u32 	%r105, %r104, -858993459;
	shr.u32 	%r106, %r105, 9;
	add.s32 	%r49, %r106, 1;
	and.b32  	%r50, %r49, 15;
	setp.lt.u32 	%p8, %r104, 9600;
	mov.u32 	%r427, %r35;
	@%p8 bra 	$L__BB4_35;
	or.b32  	%r425, %r35, 5120;
	mul.hi.u32 	%r107, %r419, -858993459;
	shr.u32 	%r108, %r107, 9;
	add.s32 	%r109, %r108, 1;
	and.b32  	%r110, %r109, 16777200;
	neg.s32 	%r423, %r110;
$L__BB4_33:
	.pragma "nounroll";
	add.s32 	%r111, %r418, -5120;
	mul.wide.u32 	%rd8, %r111, 4;
	add.s64 	%rd9, %rd1, %rd8;
	ld.global.u32 	%r112, [%rd9];
	cvt.rn.f64.s32 	%fd71, %r112;
	add.f64 	%fd72, %fd374, %fd71;
	add.s32 	%r113, %r418, -4480;
	mul.wide.u32 	%rd10, %r113, 4;
	add.s64 	%rd11, %rd1, %rd10;
	ld.global.u32 	%r114, [%rd11];
	cvt.rn.f64.s32 	%fd73, %r114;
	add.f64 	%fd74, %fd72, %fd73;
	add.s32 	%r115, %r418, -3840;
	mul.wide.u32 	%rd12, %r115, 4;
	add.s64 	%rd13, %rd1, %rd12;
	ld.global.u32 	%r116, [%rd13];
	cvt.rn.f64.s32 	%fd75, %r116;
	add.f64 	%fd76, %fd74, %fd75;
	add.s32 	%r117, %r418, -3200;
	mul.wide.u32 	%rd14, %r117, 4;
	add.s64 	%rd15, %rd1, %rd14;
	ld.global.u32 	%r118, [%rd15];
	cvt.rn.f64.s32 	%fd77, %r118;
	add.f64 	%fd78, %fd76, %fd77;
	add.s32 	%r119, %r418, -2560;
	mul.wide.u32 	%rd16, %r119, 4;
	add.s64 	%rd17, %rd1, %rd16;
	ld.global.u32 	%r120, [%rd17];
	cvt.rn.f64.s32 	%fd79, %r120;
	add.f64 	%fd80, %fd78, %fd79;
	add.s32 	%r121, %r418, -1920;
	mul.wide.u32 	%rd18, %r121, 4;
	add.s64 	%rd19, %rd1, %rd18;
	ld.global.u32 	%r122, [%rd19];
	cvt.rn.f64.s32 	%fd81, %r122;
	add.f64 	%fd82, %fd80, %fd81;
	add.s32 	%r123, %r418, -1280;
	mul.wide.u32 	%rd20, %r123, 4;
	add.s64 	%rd21, %rd1, %rd20;
	ld.global.u32 	%r124, [%rd21];
	cvt.rn.f64.s32 	%fd83, %r124;
	add.f64 	%fd84, %fd82, %fd83;
	add.s32 	%r125, %r418, 4480;
	add.s32 	%r126, %r418, -640;
	mul.wide.u32 	%rd22, %r126, 4;
	add.s64 	%rd23, %rd1, %rd22;
	ld.global.u32 	%r127, [%rd23];
	cvt.rn.f64.s32 	%fd85, %r127;
	add.f64 	%fd86, %fd84, %fd85;
	mul.wide.u32 	%rd24, %r418, 4;
	add.s64 	%rd25, %rd1, %rd24;
	ld.global.u32 	%r128, [%rd25];
	cvt.rn.f64.s32 	%fd87, %r128;
	add.f64 	%fd88, %fd86, %fd87;
	add.s32 	%r129, %r418, 640;
	mul.wide.u32 	%rd26, %r129, 4;
	add.s64 	%rd27, %rd1, %rd26;
	ld.global.u32 	%r130, [%rd27];
	cvt.rn.f64.s32 	%fd89, %r130;
	add.f64 	%fd90, %fd88, %fd89;
	add.s32 	%r131, %r418, 1280;
	mul.wide.u32 	%rd28, %r131, 4;
	add.s64 	%rd29, %rd1, %rd28;
	ld.global.u32 	%r132, [%rd29];
	cvt.rn.f64.s32 	%fd91, %r132;
	add.f64 	%fd92, %fd90, %fd91;
	add.s32 	%r133, %r418, 1920;
	mul.wide.u32 	%rd30, %r133, 4;
	add.s64 	%rd31, %rd1, %rd30;
	ld.global.u32 	%r134, [%rd31];
	cvt.rn.f64.s32 	%fd93, %r134;
	add.f64 	%fd94, %fd92, %fd93;
	add.s32 	%r135, %r418, 2560;
	mul.wide.u32 	%rd32, %r135, 4;
	add.s64 	%rd33, %rd1, %rd32;
	ld.global.u32 	%r136, [%rd33];
	cvt.rn.f64.s32 	%fd95, %r136;
	add.f64 	%fd96, %fd94, %fd95;
	add.s32 	%r137, %r418, 3200;
	mul.wide.u32 	%rd34, %r137, 4;
	add.s64 	%rd35, %rd1, %rd34;
	ld.global.u32 	%r138, [%rd35];
	cvt.rn.f64.s32 	%fd97, %r138;
	add.f64 	%fd98, %fd96, %fd97;
	add.s32 	%r139, %r418, 3840;
	mul.wide.u32 	%rd36, %r139, 4;
	add.s64 	%rd37, %rd1, %rd36;
	ld.global.u32 	%r140, [%rd37];
	cvt.rn.f64.s32 	%fd99, %r140;
	add.f64 	%fd100, %fd98, %fd99;
	mul.wide.u32 	%rd38, %r125, 4;
	add.s64 	%rd39, %rd1, %rd38;
	ld.global.u32 	%r141, [%rd39];
	cvt.rn.f64.s32 	%fd101, %r141;
	add.f64 	%fd374, %fd100, %fd101;
	add.s32 	%r425, %r425, 10240;
	add.s32 	%r418, %r418, 10240;
	add.s32 	%r423, %r423, 16;
	setp.ne.s32 	%p9, %r423, 0;
	@%p9 bra 	$L__BB4_33;
	add.s32 	%r427, %r425, -5120;
$L__BB4_35:
	setp.eq.s32 	%p10, %r50, 0;
	@%p10 bra 	$L__BB4_44;
	and.b32  	%r61, %r49, 7;
	setp.lt.u32 	%p11, %r50, 8;
	@%p11 bra 	$L__BB4_38;
	add.s32 	%r142, %r427, %r422;
	mul.wide.u32 	%rd40, %r142, 4;
	add.s64 	%rd41, %rd1, %rd40;
	ld.global.u32 	%r143, [%rd41];
	cvt.rn.f64.s32 	%fd103, %r143;
	add.f64 	%fd104, %fd374, %fd103;
	add.s32 	%r144, %r142, 640;
	mul.wide.u32 	%rd42, %r144, 4;
	add.s64 	%rd43, %rd1, %rd42;
	ld.global.u32 	%r145, [%rd43];
	cvt.rn.f64.s32 	%fd105, %r145;
	add.f64 	%fd106, %fd104, %fd105;
	add.s32 	%r146, %r142, 1280;
	mul.wide.u32 	%rd44, %r146, 4;
	add.s64 	%rd45, %rd1, %rd44;
	ld.global.u32 	%r147, [%rd45];
	cvt.rn.f64.s32 	%fd107, %r147;
	add.f64 	%fd108, %fd106, %fd107;
	add.s32 	%r148, %r142, 1920;
	mul.wide.u32 	%rd46, %r148, 4;
	add.s64 	%rd47, %rd1, %rd46;
	ld.global.u32 	%r149, [%rd47];
	cvt.rn.f64.s32 	%fd109, %r149;
	add.f64 	%fd110, %fd108, %fd109;
	add.s32 	%r150, %r142, 2560;
	mul.wide.u32 	%rd48, %r150, 4;
	add.s64 	%rd49, %rd1, %rd48;
	ld.global.u32 	%r151, [%rd49];
	cvt.rn.f64.s32 	%fd111, %r151;
	add.f64 	%fd112, %fd110, %fd111;
	add.s32 	%r152, %r142, 3200;
	mul.wide.u32 	%rd50, %r152, 4;
	add.s64 	%rd51, %rd1, %rd50;
	ld.global.u32 	%r153, [%rd51];
	cvt.rn.f64.s32 	%fd113, %r153;
	add.f64 	%fd114, %fd112, %fd113;
	add.s32 	%r154, %r142, 3840;
	mul.wide.u32 	%rd52, %r154, 4;
	add.s64 	%rd53, %rd1, %rd52;
	ld.global.u32 	%r155, [%rd53];
	cvt.rn.f64.s32 	%fd115, %r155;
	add.f64 	%fd116, %fd114, %fd115;
	add.s32 	%r156, %r142, 4480;
	mul.wide.u32 	%rd54, %r156, 4;
	add.s64 	%rd55, %rd1, %rd54;
	ld.global.u32 	%r157, [%rd55];
	cvt.rn.f64.s32 	%fd117, %r157;
	add.f64 	%fd374, %fd116, %fd117;
	add.s32 	%r427, %r427, 5120;
$L__BB4_38:
	setp.eq.s32 	%p12, %r61, 0;
	@%p12 bra 	$L__BB4_44;
	setp.lt.u32 	%p13, %r61, 4;
	@%p13 bra 	$L__BB4_41;
	add.s32 	%r158, %r427, %r422;
	mul.wide.u32 	%rd56, %r158, 4;
	add.s64 	%rd57, %rd1, %rd56;
	ld.global.u32 	%r159, [%rd57];
	cvt.rn.f64.s32 	%fd119, %r159;
	add.f64 	%fd120, %fd374, %fd119;
	add.s32 	%r160, %r158, 640;
	mul.wide.u32 	%rd58, %r160, 4;
	add.s64 	%rd59, %rd1, %rd58;
	ld.global.u32 	%r161, [%rd59];
	cvt.rn.f64.s32 	%fd121, %r161;
	add.f64 	%fd122, %fd120, %fd121;
	add.s32 	%r162, %r158, 1280;
	mul.wide.u32 	%rd60, %r162, 4;
	add.s64 	%rd61, %rd1, %rd60;
	ld.global.u32 	%r163, [%rd61];
	cvt.rn.f64.s32 	%fd123, %r163;
	add.f64 	%fd124, %fd122, %fd123;
	add.s32 	%r164, %r158, 1920;
	mul.wide.u32 	%rd62, %r164, 4;
	add.s64 	%rd63, %rd1, %rd62;
	ld.global.u32 	%r165, [%rd63];
	cvt.rn.f64.s32 	%fd125, %r165;
	add.f64 	%fd374, %fd124, %fd125;
	add.s32 	%r427, %r427, 2560;
$L__BB4_41:
	and.b32  	%r166, %r49, 3;
	setp.eq.s32 	%p14, %r166, 0;
	@%p14 bra 	$L__BB4_44;
	add.s32 	%r430, %r427, %r420;
	mul.hi.u32 	%r167, %r419, -858993459;
	cvt.u16.u32 	%rs1, %r167;
	shr.u16 	%rs2, %rs1, 9;
	add.s16 	%rs3, %rs2, 1;
	cvt.u32.u16 	%r168, %rs3;
	and.b32  	%r169, %r168, 3;
	neg.s32 	%r429, %r169;
$L__BB4_43:
	.pragma "nounroll";
	mul.wide.u32 	%rd64, %r430, 4;
	add.s64 	%rd65, %rd1, %rd64;
	ld.global.u32 	%r170, [%rd65];
	cvt.rn.f64.s32 	%fd126, %r170;
	add.f64 	%fd374, %fd374, %fd126;
	add.s32 	%r430, %r430, 640;
	add.s32 	%r429, %r429, 1;
	setp.ne.s32 	%p15, %r429, 0;
	@%p15 bra 	$L__BB4_43;
$L__BB4_44:
	// begin inline asm
	mov.u32 %r171, %laneid;
	// end inline asm
	mov.b64 	%rd66, %fd374;
	mov.b64 	{%r173, %r178}, %rd66;
	mov.b32 	%r179, 1;
	mov.b32 	%r220, 31;
	mov.b32 	%r221, -1;
	// begin inline asm
	shfl.sync.down.b32 %r172, %r173, %r179, %r220, %r221;
	// end inline asm
	// begin inline asm
	shfl.sync.down.b32 %r177, %r178, %r179, %r220, %r221;
	// end inline asm
	mov.b64 	%rd67, {%r172, %r177};
	mov.b64 	%fd127, %rd67;
	setp.gt.s32 	%p16, %r171, 30;
	add.f64 	%fd128, %fd374, %fd127;
	selp.f64 	%fd129, %fd374, %fd128, %p16;
	mov.b64 	%rd68, %fd129;
	mov.b64 	{%r183, %r188}, %rd68;
	mov.b32 	%r189, 2;
	// begin inline asm
	shfl.sync.down.b32 %r182, %r183, %r189, %r220, %r221;
	// end inline asm
	// begin inline asm
	shfl.sync.down.b32 %r187, %r188, %r189, %r220, %r221;
	// end inline asm
	mov.b64 	%rd69, {%r182, %r187};
	mov.b64 	%fd130, %rd69;
	setp.gt.s32 	%p17, %r171, 29;
	add.f64 	%fd131, %fd129, %fd130;
	selp.f64 	%fd132, %fd129, %fd131, %p17;
	mov.b64 	%rd70, %fd132;
	mov.b64 	{%r193, %r198}, %rd70;
	mov.b32 	%r199, 4;
	// begin inline asm
	shfl.sync.down.b32 %r192, %r193, %r199, %r220, %r221;
	// end inline asm
	// begin inline asm
	shfl.sync.down.b32 %r197, %r198, %r199, %r220, %r221;
	// end inline asm
	mov.b64 	%rd71, {%r192, %r197};
	mov.b64 	%fd133, %rd71;
	setp.gt.s32 	%p18, %r171, 27;
	add.f64 	%fd134, %fd132, %fd133;
	selp.f64 	%fd135, %fd132, %fd134, %p18;
	mov.b64 	%rd72, %fd135;
	mov.b64 	{%r203, %r208}, %rd72;
	mov.b32 	%r209, 8;
	// begin inline asm
	shfl.sync.down.b32 %r202, %r203, %r209, %r220, %r221;
	// end inline asm
	// begin inline asm
	shfl.sync.down.b32 %r207, %r208, %r209, %r220, %r221;
	// end inline asm
	mov.b64 	%rd73, {%r202, %r207};
	mov.b64 	%fd136, %rd73;
	setp.gt.s32 	%p19, %r171, 23;
	add.f64 	%fd137, %fd135, %fd136;
	selp.f64 	%fd138, %fd135, %fd137, %p19;
	mov.b64 	%rd74, %fd138;
	mov.b64 	{%r213, %r218}, %rd74;
	mov.b32 	%r219, 16;
	// begin inline asm
	shfl.sync.down.b32 %r212, %r213, %r219, %r220, %r221;
	// end inline asm
	// begin inline asm
	shfl.sync.down.b32 %r217, %r218, %r219, %r220, %r221;
	// end inline asm
	mov.b64 	%rd75, {%r212, %r217};
	mov.b64 	%fd139, %rd75;
	setp.gt.s32 	%p20, %r171, 15;
	add.f64 	%fd37, %fd138, %fd139;
	selp.f64 	%fd375, %fd138, %fd37, %p20;
	setp.ne.s32 	%p21, %r171, 0;
	@%p21 bra 	$L__BB4_46;
	shr.u32 	%r222, %r35, 2;
	and.b32  	%r223, %r222, 248;
	mov.u32 	%r224, _ZZN3cub18CUB_300001_SM_10006detail6reduce18DeviceReduceKernelINS2_10policy_hubIdjN4cuda3std3__44plusIdEEE10Policy1000EN6thrust24THRUST_300001_SM_1000_NS6detail15normal_iteratorINSD_10device_ptrIiEEEEjS9_dNS7_10__identityEEEvT0_PT3_T1_NS0_13GridEvenShareISN_EET2_T4_E12temp_storage;
	add.s32 	%r225, %r224, %r223;
	st.shared.f64 	[%r225+24], %fd37;
$L__BB4_46:
	bar.sync 	0;
	setp.ne.s32 	%p22, %r35, 0;
	@%p22 bra 	$L__BB4_48;
	ld.shared.f64 	%fd140, [_ZZN3cub18CUB_300001_SM_10006detail6reduce18DeviceReduceKernelINS2_10policy_hubIdjN4cuda3std3__44plusIdEEE10Policy1000EN6thrust24THRUST_300001_SM_1000_NS6detail15normal_iteratorINSD_10device_ptrIiEEEEjS9_dNS7_10__identityEEEvT0_PT3_T1_NS0_13GridEvenShareISN_EET2_T4_E12temp_storage+32];
	add.f64 	%fd141, %fd375, %fd140;
	ld.shared.f64 	%fd142, [_ZZN3cub18CUB_300001_SM_10006detail6reduce18DeviceReduceKernelINS2_10policy_hubIdjN4cuda3std3__44plusIdEEE10Policy1000EN6thrust24THRUST_300001_SM_1000_NS6detail15normal_iteratorINSD_10device_ptrIiEEEEjS9_dNS7_10__identityEEEvT0_PT3_T1_NS0_13GridEvenShareISN_EET2_T4_E12temp_storage+40];
	add.f64 	%fd143, %fd141, %fd142;
	ld.shared.f64 	%fd144, [_ZZN3cub18CUB_300001_SM_10006detail6reduce18DeviceReduceKernelINS2_10policy_hubIdjN4cuda3std3__44plusIdEEE10Policy1000EN6thrust24THRUST_300001_SM_1000_NS6detail15normal_iteratorINSD_10device_ptrIiEEEEjS9_dNS7_10__identityEEEvT0_PT3_T1_NS0_13GridEvenShareISN_EET2_T4_E12temp_storage+48];
	add.f64 	%fd145, %fd143, %fd144;
	ld.shared.f64 	%fd146, [_ZZN3cub18CUB_300001_SM_10006detail6reduce18DeviceReduceKernelINS2_10policy_hubIdjN4cuda3std3__44plusIdEEE10Policy1000EN6thrust24THRUST_300001_SM_1000_NS6detail15normal_iteratorINSD_10device_ptrIiEEEEjS9_dNS7_10__identityEEEvT0_PT3_T1_NS0_13GridEvenShareISN_EET2_T4_E12temp_storage+56];
	add.f64 	%fd147, %fd145, %fd146;
	ld.shared.f64 	%fd148, [_ZZN3cub18CUB_300001_SM_10006detail6reduce18DeviceReduceKernelINS2_10policy_hubIdjN4cuda3std3__44plusIdEEE10Policy1000EN6thrust24THRUST_300001_SM_1000_NS6detail15normal_iteratorINSD_10device_ptrIiEEEEjS9_dNS7_10__identityEEEvT0_PT3_T1_NS0_13GridEvenShareISN_EET2_T4_E12temp_storage+64];
	add.f64 	%fd149, %fd147, %fd148;
	ld.shared.f64 	%fd150, [_ZZN3cub18CUB_300001_SM_10006detail6reduce18DeviceReduceKernelINS2_10policy_hubIdjN4cuda3std3__44plusIdEEE10Policy1000EN6thrust24THRUST_300001_SM_1000_NS6detail15normal_iteratorINSD_10device_ptrIiEEEEjS9_dNS7_10__identityEEEvT0_PT3_T1_NS0_13GridEvenShareISN_EET2_T4_E12temp_storage+72];
	add.f64 	%fd151, %fd149, %fd150;
	ld.shared.f64 	%fd152, [_ZZN3cub18CUB_300001_SM_10006detail6reduce18DeviceReduceKernelINS2_10policy_hubIdjN4cuda3std3__44plusIdEEE10Policy1000EN6thrust24THRUST_300001_SM_1000_NS6detail15normal_iteratorINSD_10device_ptrIiEEEEjS9_dNS7_10__identityEEEvT0_PT3_T1_NS0_13GridEvenShareISN_EET2_T4_E12temp_storage+80];
	add.f64 	%fd153, %fd151, %fd152;
	ld.shared.f64 	%fd154, [_ZZN3cub18CUB_300001_SM_10006detail6reduce18DeviceReduceKernelINS2_10policy_hubIdjN4cuda3std3__44plusIdEEE10Policy1000EN6thrust24THRUST_300001_SM_1000_NS6detail15normal_iteratorINSD_10device_ptrIiEEEEjS9_dNS7_10__identityEEEvT0_PT3_T1_NS0_13GridEvenShareISN_EET2_T4_E12temp_storage+88];
	add.f64 	%fd155, %fd153, %fd154;
	ld.shared.f64 	%fd156, [_ZZN3cub18CUB_300001_SM_10006detail6reduce18DeviceReduceKernelINS2_10policy_hubIdjN4cuda3std3__44plusIdEEE10Policy1000EN6thrust24THRUST_300001_SM_1000_NS6detail15normal_iteratorINSD_10device_ptrIiEEEEjS9_dNS7_10__identityEEEvT0_PT3_T1_NS0_13GridEvenShareISN_EET2_T4_E12temp_storage+96];
	add.f64 	%fd157, %fd155, %fd156;
	ld.shared.f64 	%fd158, [_ZZN3cub18CUB_300001_SM_10006detail6reduce18DeviceReduceKernelINS2_10policy_hubIdjN4cuda3std3__44plusIdEEE10Policy1000EN6thrust24THRUST_300001_SM_1000_NS6detail15normal_iteratorINSD_10device_ptrIiEEEEjS9_dNS7_10__identityEEEvT0_PT3_T1_NS0_13GridEvenShareISN_EET2_T4_E12temp_storage+104];
	add.f64 	%fd159, %fd157, %fd158;
	ld.shared.f64 	%fd160, [_ZZN3cub18CUB_300001_SM_10006detail6reduce18DeviceReduceKernelINS2_10policy_hubIdjN4cuda3std3__44plusIdEEE10Policy1000EN6thrust24THRUST_300001_SM_1000_NS6detail15normal_iteratorINSD_10device_ptrIiEEEEjS9_dNS7_10__identityEEEvT0_PT3_T1_NS0_13GridEvenShareISN_EET2_T4_E12temp_storage+112];
	add.f64 	%fd161, %fd159, %fd160;
	ld.shared.f64 	%fd162, [_ZZN3cub18CUB_300001_SM_10006detail6reduce18DeviceReduceKernelINS2_10policy_hubIdjN4cuda3std3__44plusIdEEE10Policy1000EN6thrust24THRUST_300001_SM_1000_NS6detail15normal_iteratorINSD_10device_ptrIiEEEEjS9_dNS7_10__identityEEEvT0_PT3_T1_NS0_13GridEvenShareISN_EET2_T4_E12temp_storage+120];
	add.f64 	%fd163, %fd161, %fd162;
	ld.shared.f64 	%fd164, [_ZZN3cub18CUB_300001_SM_10006detail6reduce18DeviceReduceKernelINS2_10policy_hubIdjN4cuda3std3__44plusIdEEE10Policy1000EN6thrust24THRUST_300001_SM_1000_NS6detail15normal_iteratorINSD_10device_ptrIiEEEEjS9_dNS7_10__identityEEEvT0_PT3_T1_NS0_13GridEvenShareISN_EET2_T4_E12temp_storage+128];
	add.f64 	%fd165, %fd163, %fd164;
	ld.shared.f64 	%fd166, [_ZZN3cub18CUB_300001_SM_10006detail6reduce18DeviceReduceKernelINS2_10policy_hubIdjN4cuda3std3__44plusIdEEE10Policy1000EN6thrust24THRUST_300001_SM_1000_NS6detail15normal_iteratorINSD_10device_ptrIiEEEEjS9_dNS7_10__identityEEEvT0_PT3_T1_NS0_13GridEvenShareISN_EET2_T4_E12temp_storage+136];
	add.f64 	%fd167, %fd165, %fd166;
	ld.shared.f64 	%fd168, [_ZZN3cub18CUB_300001_SM_10006detail6reduce18DeviceReduceKernelINS2_10policy_hubIdjN4cuda3std3__44plusIdEEE10Policy1000EN6thrust24THRUST_300001_SM_1000_NS6detail15normal_iteratorINSD_10device_ptrIiEEEEjS9_dNS7_10__identityEEEvT0_PT3_T1_NS0_13GridEvenShareISN_EET2_T4_E12temp_storage+144];
	add.f64 	%fd169, %fd167, %fd168;
	ld.shared.f64 	%fd170, [_ZZN3cub18CUB_300001_SM_10006detail6reduce18DeviceReduceKernelINS2_10policy_hubIdjN4cuda3std3__44plusIdEEE10Policy1000EN6thrust24THRUST_300001_SM_1000_NS6detail15normal_iteratorINSD_10device_ptrIiEEEEjS9_dNS7_10__identityEEEvT0_PT3_T1_NS0_13GridEvenShareISN_EET2_T4_E12temp_storage+152];
	add.f64 	%fd171, %fd169, %fd170;
	ld.shared.f64 	%fd172, [_ZZN3cub18CUB_300001_SM_10006detail6reduce18DeviceReduceKernelINS2_10policy_hubIdjN4cuda3std3__44plusIdEEE10Policy1000EN6thrust24THRUST_300001_SM_1000_NS6detail15normal_iteratorINSD_10device_ptrIiEEEEjS9_dNS7_10__identityEEEvT0_PT3_T1_NS0_13GridEvenShareISN_EET2_T4_E12temp_storage+160];
	add.f64 	%fd173, %fd171, %fd172;
	ld.shared.f64 	%fd174, [_ZZN3cub18CUB_300001_SM_10006detail6reduce18DeviceReduceKernelINS2_10policy_hubIdjN4cuda3std3__44plusIdEEE10Policy1000EN6thrust24THRUST_300001_SM_1000_NS6detail15normal_iteratorINSD_10device_ptrIiEEEEjS9_dNS7_10__identityEEEvT0_PT3_T1_NS0_13GridEvenShareISN_EET2_T4_E12temp_storage+168];
	add.f64 	%fd175, %fd173, %fd174;
	ld.shared.f64 	%fd176, [_ZZN3cub18CUB_300001_SM_10006detail6reduce18DeviceReduceKernelINS2_10policy_hubIdjN4cuda3std3__44plusIdEEE10Policy1000EN6thrust24THRUST_300001_SM_1000_NS6detail15normal_iteratorINSD_10device_ptrIiEEEEjS9_dNS7_10__identityEEEvT0_PT3_T1_NS0_13GridEvenShareISN_EET2_T4_E12temp_storage+176];
	add.f64 	%fd375, %fd175, %fd176;
$L__BB4_48:
	mov.u32 	%r408, %tid.x;
	setp.ne.s32 	%p68, %r408, 0;
	@%p68 bra 	$L__BB4_50;
	ld.param.u64 	%rd159, [_ZN3cub18CUB_300001_SM_10006detail6reduce18DeviceReduceKernelINS2_10policy_hubIdjN4cuda3std3__44plusIdEEE10Policy1000EN6thrust24THRUST_300001_SM_1000_NS6detail15normal_iteratorINSD_10device_ptrIiEEEEjS9_dNS7_10__identityEEEvT0_PT3_T1_NS0_13GridEvenShareISN_EET2_T4__param_1];
	cvta.to.global.u64 	%rd156, %rd159;
	mul.wide.u32 	%rd157, %r3, 8;
	add.s64 	%rd158, %rd156, %rd157;
	st.global.f64 	[%rd158], %fd375;
$L__BB4_50:
	ret;

}
	// .globl	_ZN3cub18CUB_300001_SM_10006detail6reduce28DeviceReduceSingleTileKernelINS2_10policy_hubIdjN4cuda3std3__44plusIdEEE10Policy1000EPdSC_iS9_ddNS7_10__identityEEEvT0_T1_T2_T3_T4_T6_
.visible .entry _ZN3cub18CUB_300001_SM_10006detail6reduce28DeviceReduceSingleTileKernelINS2_10policy_hubIdjN4cuda3std3__44plusIdEEE10Policy1000EPdSC_iS9_ddNS7_10__identityEEEvT0_T1_T2_T3_T4_T6_(
	.param .u64 .ptr .align 1 _ZN3cub18CUB_300001_SM_10006detail6reduce28DeviceReduceSingleTileKernelINS2_10policy_hubIdjN4cuda3std3__44plusIdEEE10Policy1000EPdSC_iS9_ddNS7_10__identityEEEvT0_T1_T2_T3_T4_T6__param_0,
	.param .u64 .ptr .align 1 _ZN3cub18CUB_300001_SM_10006detail6reduce28DeviceReduceSingleTileKernelINS2_10policy_hubIdjN4cuda3std3__44plusIdEEE10Policy1000EPdSC_iS9_ddNS7_10__identityEEEvT0_T1_T2_T3_T4_T6__param_1,
	.param .u32 _ZN3cub18CUB_300001_SM_10006detail6reduce28DeviceReduceSingleTileKernelINS2_10policy_hubIdjN4cuda3std3__44plusIdEEE10Policy1000EPdSC_iS9_ddNS7_10__identityEEEvT0_T1_T2_T3_T4_T6__param_2,
	.param .align 1 .b8 _ZN3cub18CUB_300001_SM_10006detail6reduce28DeviceReduceSingleTileKernelINS2_10policy_hubIdjN4cuda3std3__44plusIdEEE10Policy1000EPdSC_iS9_ddNS7_10__identityEEEvT0_T1_T2_T3_T4_T6__param_3[1],
	.param .f64 _ZN3cub18CUB_300001_SM_10006detail6reduce28DeviceReduceSingleTileKernelINS2_10policy_hubIdjN4cuda3std3__44plusIdEEE10Policy1000EPdSC_iS9_ddNS7_10__identityEEEvT0_T1_T2_T3_T4_T6__param_4,
	.param .align 1 .b8 _ZN3cub18CUB_300001_SM_10006detail6reduce28DeviceReduceSingleTileKernelINS2_10policy_hubIdjN4cuda3std3__44plusIdEEE10Policy1000EPdSC_iS9_ddNS7_10__identityEEEvT0_T1_T2_T3_T4_T6__param_5[1]
)
.maxntid 640
.minnctapersm 1
{
	.reg .pred 	%p<62>;
	.reg .b32 	%r<239>;
	.reg .b64 	%rd<109>;
	.reg .b64 	%fd<264>;
	// demoted variable
	.shared .align 8 .b8 _ZZN3cub18CUB_300001_SM_10006detail6reduce28DeviceReduceSingleTileKernelINS2_10policy_hubIdjN4cuda3std3__44plusIdEEE10Policy1000EPdSC_iS9_ddNS7_10__identityEEEvT0_T1_T2_T3_T4_T6_E12temp_storage[192];
	ld.param.u64 	%rd9, [_ZN3cub18CUB_300001_SM_10006detail6reduce28DeviceReduceSingleTileKernelINS2_10policy_hubIdjN4cuda3std3__44plusIdEEE10Policy1000EPdSC_iS9_ddNS7_10__identityEEEvT0_T1_T2_T3_T4_T6__param_0];
	ld.param.u64 	%rd10, [_ZN3cub18CUB_300001_SM_10006detail6reduce28DeviceReduceSingleTileKernelINS2_10policy_hubIdjN4cuda3std3__44plusIdEEE10Policy1000EPdSC_iS9_ddNS7_10__identityEEEvT0_T1_T2_T3_T4_T6__param_1];
	ld.param.u32 	%r36, [_ZN3cub18CUB_300001_SM_10006detail6reduce28DeviceReduceSingleTileKernelINS2_10policy_hubIdjN4cuda3std3__44plusIdEEE10Policy1000EPdSC_iS9_ddNS7_10__identityEEEvT0_T1_T2_T3_T4_T6__param_2];
	ld.param.f64 	%fd30, [_ZN3cub18CUB_300001_SM_10006detail6reduce28DeviceReduceSingleTileKernelINS2_10policy_hubIdjN4cuda3std3__44plusIdEEE10Policy1000EPdSC_iS9_ddNS7_10__identityEEEvT0_T1_T2_T3_T4_T6__param_4];
	cvta.to.global.u64 	%rd1, %rd10;
	setp.ne.s32 	%p1, %r36, 0;
	@%p1 bra 	$L__BB5_3;
	mov.u32 	%r225, %tid.x;
	setp.ne.s32 	%p61, %r225, 0;
	@%p61 bra 	$L__BB5_39;
	st.global.f64 	[%rd1], %fd30;
	bra.uni 	$L__BB5_39;
$L__BB5_3:
	setp.gt.s32 	%p2, %r36, 5119;
	@%p2 bra 	$L__BB5_21;
	mov.u32 	%r1, %tid.x;
	setp.ge.s32 	%p19, %r1, %r36;
	mov.f64 	%fd255, 0d0000000000000000;
	mov.u32 	%r229, %r1;
	@%p19 bra 	$L__BB5_6;
	mul.wide.u32 	%rd74, %r1, 8;
	add.s64 	%rd73, %rd9, %rd74;
	// begin inline asm
	ld.global.nc.u64 %rd72, [%rd73];
	// end inline asm
	mov.b64 	%fd255, %rd72;
	add.s32 	%r229, %r1, 640;
$L__BB5_6:
	setp.ge.s32 	%p20, %r229, %r36;
	@%p20 bra 	$L__BB5_12;
	not.b32 	%r101, %r229;
	add.s32 	%r4, %r36, %r101;
	mul.hi.u32 	%r102, %r4, -858993459;
	shr.u32 	%r103, %r102, 9;
	add.s32 	%r5, %r103, 1;
	and.b32  	%r104, %r103, 3;
	setp.eq.s32 	%p21, %r104, 3;
	@%p21 bra 	$L__BB5_10;
	mul.wide.u32 	%rd75, %r229, 8;
	add.s64 	%rd107, %rd9, %rd75;
	and.b32  	%r105, %r5, 3;
	neg.s32 	%r227, %r105;
$L__BB5_9:
	.pragma "nounroll";
	// begin inline asm
	ld.global.nc.u64 %rd76, [%rd107];
	// end inline asm
	mov.b64 	%fd121, %rd76;
	add.f64 	%fd255, %fd255, %fd121;
	add.s32 	%r229, %r229, 640;
	add.s64 	%rd107, %rd107, 5120;
	add.s32 	%r227, %r227, 1;
	setp.ne.s32 	%p22, %r227, 0;
	@%p22 bra 	$L__BB5_9;
$L__BB5_10:
	setp.lt.u32 	%p23, %r4, 1920;
	@%p23 bra 	$L__BB5_12;
$L__BB5_11:
	mul.wide.s32 	%rd86, %r229, 8;
	add.s64 	%rd79, %rd9, %rd86;
	// begin inline asm
	ld.global.nc.u64 %rd78, [%rd79];
	// end inline asm
	mov.b64 	%fd122, %rd78;
	add.f64 	%fd123, %fd255, %fd122;
	add.s64 	%rd81, %rd79, 5120;
	// begin inline asm
	ld.global.nc.u64 %rd80, [%rd81];
	// end inline asm
	mov.b64 	%fd124, %rd80;
	add.f64 	%fd125, %fd123, %fd124;
	add.s64 	%rd83, %rd79, 10240;
	// begin inline asm
	ld.global.nc.u64 %rd82, [%rd83];
	// end inline asm
	mov.b64 	%fd126, %rd82;
	add.f64 	%fd127, %fd125, %fd126;
	add.s64 	%rd85, %rd79, 15360;
	// begin inline asm
	ld.global.nc.u64 %rd84, [%rd85];
	// end inline asm
	mov.b64 	%fd128, %rd84;
	add.f64 	%fd255, %fd127, %fd128;
	add.s32 	%r229, %r229, 2560;
	setp.lt.s32 	%p24, %r229, %r36;
	@%p24 bra 	$L__BB5_11;
$L__BB5_12:
	setp.lt.s32 	%p25, %r36, 640;
	@%p25 bra 	$L__BB5_17;
	// begin inline asm
	mov.u32 %r169, %laneid;
	// end inline asm
	mov.b64 	%rd97, %fd255;
	mov.b64 	{%r171, %r176}, %rd97;
	mov.b32 	%r177, 1;
	mov.b32 	%r218, 31;
	mov.b32 	%r219, -1;
	// begin inline asm
	shfl.sync.down.b32 %r170, %r171, %r177, %r218, %r219;
	// end inline asm
	// begin inline asm
	shfl.sync.down.b32 %r175, %r176, %r177, %r218, %r219;
	// end inline asm
	mov.b64 	%rd98, {%r170, %r175};
	mov.b64 	%fd199, %rd98;
	setp.gt.s32 	%p53, %r169, 30;
	add.f64 	%fd200, %fd255, %fd199;
	selp.f64 	%fd201, %fd255, %fd200, %p53;
	mov.b64 	%rd99, %fd201;
	mov.b64 	{%r181, %r186}, %rd99;
	mov.b32 	%r187, 2;
	// begin inline asm
	shfl.sync.down.b32 %r180, %r181, %r187, %r218, %r219;
	// end inline asm
	// begin inline asm
	shfl.sync.down.b32 %r185, %r186, %r187, %r218, %r219;
	// end inline asm
	mov.b64 	%rd100, {%r180, %r185};
	mov.b64 	%fd202, %rd100;
	setp.gt.s32 	%p54, %r169, 29;
	add.f64 	%fd203, %fd201, %fd202;
	selp.f64 	%fd204, %fd201, %fd203, %p54;
	mov.b64 	%rd101, %fd204;
	mov.b64 	{%r191, %r196}, %rd101;
	mov.b32 	%r197, 4;
	// begin inline asm
	shfl.sync.down.b32 %r190, %r191, %r197, %r218, %r219;
	// end inline asm
	// begin inline asm
	shfl.sync.down.b32 %r195, %r196, %r197, %r218, %r219;
	// end inline asm
	mov.b64 	%rd102, {%r190, %r195};
	mov.b64 	%fd205, %rd102;
	setp.gt.s32 	%p55, %r169, 27;
	add.f64 	%fd206, %fd204, %fd205;
	selp.f64 	%fd207, %fd204, %fd206, %p55;
	mov.b64 	%rd103, %fd207;
	mov.b64 	{%r201, %r206}, %rd103;
	mov.b32 	%r207, 8;
	// begin inline asm
	shfl.sync.down.b32 %r200, %r201, %r207, %r218, %r219;
	// end inline asm
	// begin inline asm
	shfl.sync.down.b32 %r205, %r206, %r207, %r218, %r219;
	// end inline asm
	mov.b64 	%rd104, {%r200, %r205};
	mov.b64 	%fd208, %rd104;
	setp.gt.s32 	%p56, %r169, 23;
	add.f64 	%fd209, %fd207, %fd208;
	selp.f64 	%fd210, %fd207, %fd209, %p56;
	mov.b64 	%rd105, %fd210;
	mov.b64 	{%r211, %r216}, %rd105;
	mov.b32 	%r217, 16;
	// begin inline asm
	shfl.sync.down.b32 %r210, %r211, %r217, %r218, %r219;
	// end inline asm
	// begin inline asm
	shfl.sync.down.b32 %r215, %r216, %r217, %r218, %r219;
	// end inline asm
	mov.b64 	%rd106, {%r210, %r215};
	mov.b64 	%fd211, %rd106;
	setp.gt.s32 	%p57, %r169, 15;
	add.f64 	%fd10, %fd210, %fd211;
	selp.f64 	%fd263, %fd210, %fd10, %p57;
	setp.ne.s32 	%p58, %r169, 0;
	@%p58 bra 	$L__BB5_15;
	shr.u32 	%r220, %r1, 2;
	and.b32  	%r221, %r220, 248;
	mov.u32 	%r222, _ZZN3cub18CUB_300001_SM_10006detail6reduce28DeviceReduceSingleTileKernelINS2_10policy_hubIdjN4cuda3std3__44plusIdEEE10Policy1000EPdSC_iS9_ddNS7_10__identityEEEvT0_T1_T2_T3_T4_T6_E12temp_storage;
	add.s32 	%r223, %r222, %r221;
	st.shared.f64 	[%r223+24], %fd10;
$L__BB5_15:
	bar.sync 	0;
	setp.ne.s32 	%p59, %r1, 0;
	@%p59 bra 	$L__BB5_37;
	ld.shared.f64 	%fd212, [_ZZN3cub18CUB_300001_SM_10006detail6reduce28DeviceReduceSingleTileKernelINS2_10policy_hubIdjN4cuda3std3__44plusIdEEE10Policy1000EPdSC_iS9_ddNS7_10__identityEEEvT0_T1_T2_T3_T4_T6_E12temp_storage+32];
	add.f64 	%fd213, %fd263, %fd212;
	ld.shared.f64 	%fd214, [_ZZN3cub18CUB_300001_SM_10006detail6reduce28DeviceReduceSingleTileKernelINS2_10policy_hubIdjN4cuda3std3__44plusIdEEE10Policy1000EPdSC_iS9_ddNS7_10__identityEEEvT0_T1_T2_T3_T4_T6_E12temp_storage+40];
	add.f64 	%fd215, %fd213, %fd214;
	ld.shared.f64 	%fd216, [_ZZN3cub18CUB_300001_SM_10006detail6reduce28DeviceReduceSingleTileKernelINS2_10policy_hubIdjN4cuda3std3__44plusIdEEE10Policy1000EPdSC_iS9_ddNS7_10__identityEEEvT0_T1_T2_T3_T4_T6_E12temp_storage+48];
	add.f64 	%fd217, %fd215, %fd216;
	ld.shared.f64 	%fd218, [_ZZN3cub18CUB_300001_SM_10006detail6reduce28DeviceReduceSingleTileKernelINS2_10policy_hubIdjN4cuda3std3__44plusIdEEE10Policy1000EPdSC_iS9_ddNS7_10__identityEEEvT0_T1_T2_T3_T4_T6_E12temp_storage+56];
	add.f64 	%fd219, %fd217, %fd218;
	ld.shared.f64 	%fd220, [_ZZN3cub18CUB_300001_SM_10006detail6reduce28DeviceReduceSingleTileKernelINS2_10policy_hubIdjN4cuda3std3__44plusIdEEE10Policy1000EPdSC_iS9_ddNS7_10__identityEEEvT0_T1_T2_T3_T4_T6_E12temp_storage+64];
	add.f64 	%fd221, %fd219, %fd220;
	ld.shared.f64 	%fd222, [_ZZN3cub18CUB_300001_SM_10006detail6reduce28DeviceReduceSingleTileKernelINS2_10policy_hubIdjN4cuda3std3__44plusIdEEE10Policy1000EPdSC_iS9_ddNS7_10__identityEEEvT0_T1_T2_T3_T4_T6_E12temp_storage+72];
	add.f64 	%fd223, %fd221, %fd222;
	ld.shared.f64 	%fd224, [_ZZN3cub18CUB_300001_SM_10006detail6reduce28DeviceReduceSingleTileKernelINS2_10policy_hubIdjN4cuda3std3__44plusIdEEE10Policy1000EPdSC_iS9_ddNS7_10__identityEEEvT0_T1_T2_T3_T4_T6_E12temp_storage+80];
	add.f64 	%fd225, %fd223, %fd224;
	ld.shared.f64 	%fd226, [_ZZN3cub18CUB_300001_SM_10006detail6reduce28DeviceReduceSingleTileKernelINS2_10policy_hubIdjN4cuda3std3__44plusIdEEE10Policy1000EPdSC_iS9_ddNS7_10__identityEEEvT0_T1_T2_T3_T4_T6_E12temp_storage+88];
	add.f64 	%fd227, %fd225, %fd226;
	ld.shared.f64 	%fd228, [_ZZN3cub18CUB_300001_SM_10006detail6reduce28DeviceReduceSingleTileKernelINS2_10policy_hubIdjN4cuda3std3__44plusIdEEE10Policy1000EPdSC_iS9_ddNS7_10__identityEEEvT0_T1_T2_T3_T4_T6_E12temp_storage+96];
	add.f64 	%fd229, %fd227, %fd228;
	ld.shared.f64 	%fd230, [_ZZN3cub18CUB_300001_SM_10006detail6reduce28DeviceReduceSingleTileKernelINS2_10policy_hubIdjN4cuda3std3__44plusIdEEE10Policy1000EPdSC_iS9_ddNS7_10__identityEEEvT0_T1_T2_T3_T4_T6_E12temp_storage+104];
	add.f64 	%fd231, %fd229, %fd230;
	ld.shared.f64 	%fd232, [_ZZN3cub18CUB_300001_SM_10006detail6reduce28DeviceReduceSingleTileKernelINS2_10policy_hubIdjN4cuda3std3__44plusIdEEE10Policy1000EPdSC_iS9_ddNS7_10__identityEEEvT0_T1_T2_T3_T4_T6_E12temp_storage+112];
	add.f64 	%fd233, %fd231, %fd232;
	ld.shared.f64 	%fd234, [_ZZN3cub18CUB_300001_SM_10006detail6reduce28DeviceReduceSingleTileKernelINS2_10policy_hubIdjN4cuda3std3__44plusIdEEE10Policy1000EPdSC_iS9_ddNS7_10__identityEEEvT0_T1_T2_T3_T4_T6_E12temp_storage+120];
	add.f64 	%fd235, %fd233, %fd234;
	ld.shared.f64 	%fd236, [_ZZN3cub18CUB_300001_SM_10006detail6reduce28DeviceReduceSingleTileKernelINS2_10policy_hubIdjN4cuda3std3__44plusIdEEE10Policy1000EPdSC_iS9_ddNS7_10__identityEEEvT0_T1_T2_T3_T4_T6_E12temp_storage+128];
	add.f64 	%fd237, %fd235, %fd236;
	ld.shared.f64 	%fd238, [_ZZN3cub18CUB_300001_SM_10006detail6reduce28DeviceReduceSingleTileKernelINS2_10policy_hubIdjN4cuda3std3__44plusIdEEE10Policy1000EPdSC_iS9_ddNS7_10__identityEEEvT0_T1_T2_T3_T4_T6_E12temp_storage+136];
	add.f64 	%fd239, %fd237, %fd238;
	ld.shared.f64 	%fd240, [_ZZN3cub18CUB_300001_SM_10006detail6reduce28DeviceReduceSingleTileKernelINS2_10policy_hubIdjN4cuda3std3__44plusIdEEE10Policy1000EPdSC_iS9_ddNS7_10__identityEEEvT0_T1_T2_T3_T4_T6_E12temp_storage+144];
	add.f64 	%fd241, %fd239, %fd240;
	ld.shared.f64 	%fd242, [_ZZN3cub18CUB_300001_SM_10006detail6reduce28DeviceReduceSingleTileKernelINS2_10policy_hubIdjN4cuda3std3__44plusIdEEE10Policy1000EPdSC_iS9_ddNS7_10__identityEEEvT0_T1_T2_T3_T4_T6_E12temp_storage+152];
	add.f64 	%fd243, %fd241, %fd242;
	ld.shared.f64 	%fd244, [_ZZN3cub18CUB_300001_SM_10006detail6reduce28DeviceReduceSingleTileKernelINS2_10policy_hubIdjN4cuda3std3__44plusIdEEE10Policy1000EPdSC_iS9_ddNS7_10__identityEEEvT0_T1_T2_T3_T4_T6_E12temp_storage+160];
	add.f64 	%fd245, %fd243, %fd244;
	ld.shared.f64 	%fd246, [_ZZN3cub18CUB_300001_SM_10006detail6reduce28DeviceReduceSingleTileKernelINS2_10policy_hubIdjN4cuda3std3__44plusIdEEE10Policy1000EPdSC_iS9_ddNS7_10__identityEEEvT0_T1_T2_T3_T4_T6_E12temp_storage+168];
	add.f64 	%fd247, %fd245, %fd246;
	ld.shared.f64 	%fd248, [_ZZN3cub18CUB_300001_SM_10006detail6reduce28DeviceReduceSingleTileKernelINS2_10policy_hubIdjN4cuda3std3__44plusIdEEE10Policy1000EPdSC_iS9_ddNS7_10__identityEEEvT0_T1_T2_T3_T4_T6_E12temp_storage+176];
	add.f64 	%fd263, %fd247, %fd248;
	bra.uni 	$L__BB5_37;
$L__BB5_17:
	// begin inline asm
	mov.u32 %r106, %laneid;
	// end inline asm
	and.b32  	%r157, %r1, 992;
	add.s32 	%r158, %r157, 32;
	setp.gt.s32 	%p26, %r158, %r36;
	not.b32 	%r159, %r157;
	add.s32 	%r160, %r36, %r159;
	selp.b32 	%r155, %r160, 31, %p26;
	mov.b64 	%rd87, %fd255;
	mov.b64 	{%r108, %r113}, %rd87;
	mov.b32 	%r114, 1;
	mov.b32 	%r156, -1;
	// begin inline asm
	shfl.sync.down.b32 %r107, %r108, %r114, %r155, %r156;
	// end inline asm
	// begin inline asm
	shfl.sync.down.b32 %r112, %r113, %r114, %r155, %r156;
	// end inline asm
	mov.b64 	%rd88, {%r107, %r112};
	mov.b64 	%fd129, %rd88;
	setp.lt.s32 	%p27, %r106, %r155;
	add.f64 	%fd130, %fd255, %fd129;
	selp.f64 	%fd131, %fd130, %fd255, %p27;
	mov.b64 	%rd89, %fd131;
	mov.b64 	{%r118, %r123}, %rd89;
	mov.b32 	%r124, 2;
	// begin inline asm
	shfl.sync.down.b32 %r117, %r118, %r124, %r155, %r156;
	// end inline asm
	// begin inline asm
	shfl.sync.down.b32 %r122, %r123, %r124, %r155, %r156;
	// end inline asm
	mov.b64 	%rd90, {%r117, %r122};
	mov.b64 	%fd132, %rd90;
	add.s32 	%r161, %r106, 2;
	setp.gt.s32 	%p28, %r161, %r155;
	add.f64 	%fd133, %fd131, %fd132;
	selp.f64 	%fd134, %fd131, %fd133, %p28;
	mov.b64 	%rd91, %fd134;
	mov.b64 	{%r128, %r133}, %rd91;
	mov.b32 	%r134, 4;
	// begin inline asm
	shfl.sync.down.b32 %r127, %r128, %r134, %r155, %r156;
	// end inline asm
	// begin inline asm
	shfl.sync.down.b32 %r132, %r133, %r134, %r155, %r156;
	// end inline asm
	mov.b64 	%rd92, {%r127, %r132};
	mov.b64 	%fd135, %rd92;
	add.s32 	%r162, %r106, 4;
	setp.gt.s32 	%p29, %r162, %r155;
	add.f64 	%fd136, %fd134, %fd135;
	selp.f64 	%fd137, %fd134, %fd136, %p29;
	mov.b64 	%rd93, %fd137;
	mov.b64 	{%r138, %r143}, %rd93;
	mov.b32 	%r144, 8;
	// begin inline asm
	shfl.sync.down.b32 %r137, %r138, %r144, %r155, %r156;
	// end inline asm
	// begin inline asm
	shfl.sync.down.b32 %r142, %r143, %r144, %r155, %r156;
	// end inline asm
	mov.b64 	%rd94, {%r137, %r142};
	mov.b64 	%fd138, %rd94;
	add.s32 	%r163, %r106, 8;
	setp.gt.s32 	%p30, %r163, %r155;
	add.f64 	%fd139, %fd137, %fd138;
	selp.f64 	%fd140, %fd137, %fd139, %p30;
	mov.b64 	%rd95, %fd140;
	mov.b64 	{%r148, %r153}, %rd95;
	mov.b32 	%r154, 16;
	// begin inline asm
	shfl.sync.down.b32 %r147, %r148, %r154, %r155, %r156;
	// end inline asm
	// begin inline asm
	shfl.sync.down.b32 %r152, %r153, %r154, %r155, %r156;
	// end inline asm
	mov.b64 	%rd96, {%r147, %r152};
	mov.b64 	%fd141, %rd96;
	add.s32 	%r164, %r106, 16;
	setp.gt.s32 	%p31, %r164, %r155;
	add.f64 	%fd142, %fd140, %fd141;
	selp.f64 	%fd263, %fd140, %fd142, %p31;
	setp.ne.s32 	%p32, %r106, 0;
	@%p32 bra 	$L__BB5_19;
	shr.u32 	%r165, %r1, 2;
	and.b32  	%r166, %r165, 248;
	mov.u32 	%r167, _ZZN3cub18CUB_300001_SM_10006detail6reduce28DeviceReduceSingleTileKernelINS2_10policy_hubIdjN4cuda3std3__44plusIdEEE10Policy1000EPdSC_iS9_ddNS7_10__identityEEEvT0_T1_T2_T3_T4_T6_E12temp_storage;
	add.s32 	%r168, %r167, %r166;
	st.shared.f64 	[%r168+24], %fd263;
$L__BB5_19:
	bar.sync 	0;
	setp.ne.s32 	%p33, %r1, 0;
	@%p33 bra 	$L__BB5_37;
	setp.gt.s32 	%p34, %r36, 32;
	ld.shared.f64 	%fd143, [_ZZN3cub18CUB_300001_SM_10006detail6reduce28DeviceReduceSingleTileKernelINS2_10policy_hubIdjN4cuda3std3__44plusIdEEE10Policy1000EPdSC_iS9_ddNS7_10__identityEEEvT0_T1_T2_T3_T4_T6_E12temp_storage+32];
	add.f64 	%fd144, %fd263, %fd143;
	selp.f64 	%fd145, %fd144, %fd263, %p34;
	setp.gt.s32 	%p35, %r36, 64;
	ld.shared.f64 	%fd146, [_ZZN3cub18CUB_300001_SM_10006detail6reduce28DeviceReduceSingleTileKernelINS2_10policy_hubIdjN4cuda3std3__44plusIdEEE10Policy1000EPdSC_iS9_ddNS7_10__identityEEEvT0_T1_T2_T3_T4_T6_E12temp_storage+40];
	add.f64 	%fd147, %fd146, %fd145;
	selp.f64 	%fd148, %fd147, %fd145, %p35;
	setp.gt.s32 	%p36, %r36, 96;
	ld.shared.f64 	%fd149, [_ZZN3cub18CUB_300001_SM_10006detail6reduce28DeviceReduceSingleTileKernelINS2_10policy_hubIdjN4cuda3std3__44plusIdEEE10Policy1000EPdSC_iS9_ddNS7_10__identityEEEvT0_T1_T2_T3_T4_T6_E12temp_storage+48];
	add.f64 	%fd150, %fd149, %fd148;
	selp.f64 	%fd151, %fd150, %fd148, %p36;
	setp.gt.s32 	%p37, %r36, 128;
	ld.shared.f64 	%fd152, [_ZZN3cub18CUB_300001_SM_10006detail6reduce28DeviceReduceSingleTileKernelINS2_10policy_hubIdjN4cuda3std3__44plusIdEEE10Policy1000EPdSC_iS9_ddNS7_10__identityEEEvT0_T1_T2_T3_T4_T6_E12temp_storage+56];
	add.f64 	%fd153, %fd152, %fd151;
	selp.f64 	%fd154, %fd153, %fd151, %p37;
	setp.gt.s32 	%p38, %r36, 160;
	ld.shared.f64 	%fd155, [_ZZN3cub18CUB_300001_SM_10006detail6reduce28DeviceReduceSingleTileKernelINS2_10policy_hubIdjN4cuda3std3__44plusIdEEE10Policy1000EPdSC_iS9_ddNS7_10__identityEEEvT0_T1_T2_T3_T4_T6_E12temp_storage+64];
	add.f64 	%fd156, %fd155, %fd154;
	selp.f64 	%fd157, %fd156, %fd154, %p38;
	setp.gt.s32 	%p39, %r36, 192;
	ld.shared.f64 	%fd158, [_ZZN3cub18CUB_300001_SM_10006detail6reduce28DeviceReduceSingleTileKernelINS2_10policy_hubIdjN4cuda3std3__44plusIdEEE10Policy1000EPdSC_iS9_ddNS7_10__identityEEEvT0_T1_T2_T3_T4_T6_E12temp_storage+72];
	add.f64 	%fd159, %fd158, %fd157;
	selp.f64 	%fd160, %fd159, %fd157, %p39;
	setp.gt.s32 	%p40, %r36, 224;
	ld.shared.f64 	%fd161, [_ZZN3cub18CUB_300001_SM_10006detail6reduce28DeviceReduceSingleTileKernelINS2_10policy_hubIdjN4cuda3std3__44plusIdEEE10Policy1000EPdSC_iS9_ddNS7_10__identityEEEvT0_T1_T2_T3_T4_T6_E12temp_storage+80];
	add.f64 	%fd162, %fd161, %fd160;
	selp.f64 	%fd163, %fd162, %fd160, %p40;
	setp.gt.s32 	%p41, %r36, 256;
	ld.shared.f64 	%fd164, [_ZZN3cub18CUB_300001_SM_10006detail6reduce28DeviceReduceSingleTileKernelINS2_10policy_hubIdjN4cuda3std3__44plusIdEEE10Policy1000EPdSC_iS9_ddNS7_10__identityEEEvT0_T1_T2_T3_T4_T6_E12temp_storage+88];
	add.f64 	%fd165, %fd164, %fd163;
	selp.f64 	%fd166, %fd165, %fd163, %p41;
	setp.gt.s32 	%p42, %r36, 288;
	ld.shared.f64 	%fd167, [_ZZN3cub18CUB_300001_SM_10006detail6reduce28DeviceReduceSingleTileKernelINS2_10policy_hubIdjN4cuda3std3__44plusIdEEE10Policy1000EPdSC_iS9_ddNS7_10__identityEEEvT0_T1_T2_T3_T4_T6_E12temp_storage+96];
	add.f64 	%fd168, %fd167, %fd166;
	selp.f64 	%fd169, %fd168, %fd166, %p42;
	setp.gt.s32 	%p43, %r36, 320;
	ld.shared.f64 	%fd170, [_ZZN3cub18CUB_300001_SM_10006detail6reduce28DeviceReduceSingleTileKernelINS2_10policy_hubIdjN4cuda3std3__44plusIdEEE10Policy1000EPdSC_iS9_ddNS7_10__identityEEEvT0_T1_T2_T3_T4_T6_E12temp_storage+104];
	add.f64 	%fd171, %fd170, %fd169;
	selp.f64 	%fd172, %fd171, %fd169, %p43;
	setp.gt.s32 	%p44, %r36, 352;
	ld.shared.f64 	%fd173, [_ZZN3cub18CUB_300001_SM_10006detail6reduce28DeviceReduceSingleTileKernelINS2_10policy_hubIdjN4cuda3std3__44plusIdEEE10Policy1000EPdSC_iS9_ddNS7_10__identityEEEvT0_T1_T2_T3_T4_T6_E12temp_storage+112];
	add.f64 	%fd174, %fd173, %fd172;
	selp.f64 	%fd175, %fd174, %fd172, %p44;
	setp.gt.s32 	%p45, %r36, 384;
	ld.shared.f64 	%fd176, [_ZZN3cub18CUB_300001_SM_10006detail6reduce28DeviceReduceSingleTileKernelINS2_10policy_hubIdjN4cuda3std3__44plusIdEEE10Policy1000EPdSC_iS9_ddNS7_10__identityEEEvT0_T1_T2_T3_T4_T6_E12temp_storage+120];
	add.f64 	%fd177, %fd176, %fd175;
	selp.f64 	%fd178, %fd177, %fd175, %p45;
	setp.gt.s32 	%p46, %r36, 416;
	ld.shared.f64 	%fd179, [_ZZN3cub18CUB_300001_SM_10006detail6reduce28DeviceReduceSingleTileKernelINS2_10policy_hubIdjN4cuda3std3__44plusIdEEE10Policy1000EPdSC_iS9_ddNS7_10__identityEEEvT0_T1_T2_T3_T4_T6_E12temp_storage+128];
	add.f64 	%fd180, %fd179, %fd178;
	selp.f64 	%fd181, %fd180, %fd178, %p46;
	setp.gt.s32 	%p47, %r36, 448;
	ld.shared.f64 	%fd182, [_ZZN3cub18CUB_300001_SM_10006detail6reduce28DeviceReduceSingleTileKernelINS2_10policy_hubIdjN4cuda3std3__44plusIdEEE10Policy1000EPdSC_iS9_ddNS7_10__identityEEEvT0_T1_T2_T3_T4_T6_E12temp_storage+136];
	add.f64 	%fd183, %fd182, %fd181;
	selp.f64 	%fd184, %fd183, %fd181, %p47;
	setp.gt.s32 	%p48, %r36, 480;
	ld.shared.f64 	%fd185, [_ZZN3cub18CUB_300001_SM_10006detail6reduce28DeviceReduceSingleTileKernelINS2_10policy_hubIdjN4cuda3std3__44plusIdEEE10Policy1000EPdSC_iS9_ddNS7_10__identityEEEvT0_T1_T2_T3_T4_T6_E12temp_storage+144];
	add.f64 	%fd186, %fd185, %fd184;
	selp.f64 	%fd187, %fd186, %fd184, %p48;
	setp.gt.s32 	%p49, %r36, 512;
	ld.shared.f64 	%fd188, [_ZZN3cub18CUB_300001_SM_10006detail6reduce28DeviceReduceSingleTileKernelINS2_10policy_hubIdjN4cuda3std3__44plusIdEEE10Policy1000EPdSC_iS9_ddNS7_10__identityEEEvT0_T1_T2_T3_T4_T6_E12temp_storage+152];
	add.f64 	%fd189, %fd188, %fd187;
	selp.f64 	%fd190, %fd189, %fd187, %p49;
	setp.gt.s32 	%p50, %r36, 544;
	ld.shared.f64 	%fd191, [_ZZN3cub18CUB_300001_SM_10006detail6reduce28DeviceReduceSingleTileKernelINS2_10policy_hubIdjN4cuda3std3__44plusIdEEE10Policy1000EPdSC_iS9_ddNS7_10__identityEEEvT0_T1_T2_T3_T4_T6_E12temp_storage+160];
	add.f64 	%fd192, %fd191, %fd190;
	selp.f64 	%fd193, %fd192, %fd190, %p50;
	setp.gt.s32 	%p51, %r36, 576;
	ld.shared.f64 	%fd194, [_ZZN3cub18CUB_300001_SM_10006detail6reduce28DeviceReduceSingleTileKernelINS2_10policy_hubIdjN4cuda3std3__44plusIdEEE10Policy1000EPdSC_iS9_ddNS7_10__identityEEEvT0_T1_T2_T3_T4_T6_E12temp_storage+168];
	add.f64 	%fd195, %fd194, %fd193;
	selp.f64 	%fd196, %fd195, %fd193, %p51;
	setp.gt.s32 	%p52, %r36, 608;
	ld.shared.f64 	%fd197, [_ZZN3cub18CUB_300001_SM_10006detail6reduce28DeviceReduceSingleTileKernelINS2_10policy_hubIdjN4cuda3std3__44plusIdEEE10Policy1000EPdSC_iS9_ddNS7_10__identityEEEvT0_T1_T2_T3_T4_T6_E12temp_storage+176];
	add.f64 	%fd198, %fd197, %fd196;
	selp.f64 	%fd263, %fd198, %fd196, %p52;
	bra.uni 	$L__BB5_37;
$L__BB5_21:
	mov.u32 	%r14, %tid.x;
	mul.wide.u32 	%rd27, %r14, 8;
	add.s64 	%rd12, %rd9, %rd27;
	// begin inline asm
	ld.global.nc.u64 %rd11, [%rd12];
	// end inline asm
	mov.b64 	%fd31, %rd11;
	add.s64 	%rd14, %rd12, 5120;
	// begin inline asm
	ld.global.nc.u64 %rd13, [%rd14];
	// end inline asm
	mov.b64 	%fd32, %rd13;
	add.s64 	%rd16, %rd12, 10240;
	// begin inline asm
	ld.global.nc.u64 %rd15, [%rd16];
	// end inline asm
	mov.b64 	%fd33, %rd15;
	add.s64 	%rd18, %rd12, 15360;
	// begin inline asm
	ld.global.nc.u64 %rd17, [%rd18];
	// end inline asm
	mov.b64 	%fd34, %rd17;
	add.s64 	%rd20, %rd12, 20480;
	// begin inline asm
	ld.global.nc.u64 %rd19, [%rd20];
	// end inline asm
	mov.b64 	%fd35, %rd19;
	add.s64 	%rd22, %rd12, 25600;
	// begin inline asm
	ld.global.nc.u64 %rd21, [%rd22];
	// end inline asm
	mov.b64 	%fd36, %rd21;
	add.s64 	%rd24, %rd12, 30720;
	// begin inline asm
	ld.global.nc.u64 %rd23, [%rd24];
	// end inline asm
	mov.b64 	%fd37, %rd23;
	add.s64 	%rd26, %rd12, 35840;
	// begin inline asm
	ld.global.nc.u64 %rd25, [%rd26];
	// end inline asm
	mov.b64 	%fd38, %rd25;
	add.f64 	%fd39, %fd31, %fd32;
	add.f64 	%fd40, %fd39, %fd33;
	add.f64 	%fd41, %fd40, %fd34;
	add.f64 	%fd42, %fd41, %fd35;
	add.f64 	%fd43, %fd42, %fd36;
	add.f64 	%fd44, %fd43, %fd37;
	add.f64 	%fd262, %fd44, %fd38;
	setp.lt.u32 	%p3, %r36, 10240;
	mov.b32 	%r232, 5120;
	@%p3 bra 	$L__BB5_25;
	add.s32 	%r15, %r36, -5120;
	mov.b32 	%r232, 5120;
$L__BB5_23:
	mul.wide.s32 	%rd44, %r232, 8;
	add.s64 	%rd29, %rd12, %rd44;
	// begin inline asm
	ld.global.nc.u64 %rd28, [%rd29];
	// end inline asm
	mov.b64 	%fd45, %rd28;
	add.s64 	%rd31, %rd29, 5120;
	// begin inline asm
	ld.global.nc.u64 %rd30, [%rd31];
	// end inline asm
	mov.b64 	%fd46, %rd30;
	add.s64 	%rd33, %rd29, 10240;
	// begin inline asm
	ld.global.nc.u64 %rd32, [%rd33];
	// end inline asm
	mov.b64 	%fd47, %rd32;
	add.s64 	%rd35, %rd29, 15360;
	// begin inline asm
	ld.global.nc.u64 %rd34, [%rd35];
	// end inline asm
	mov.b64 	%fd48, %rd34;
	add.s64 	%rd37, %rd29, 20480;
	// begin inline asm
	ld.global.nc.u64 %rd36, [%rd37];
	// end inline asm
	mov.b64 	%fd49, %rd36;
	add.s64 	%rd39, %rd29, 25600;
	// begin inline asm
	ld.global.nc.u64 %rd38, [%rd39];
	// end inline asm
	mov.b64 	%fd50, %rd38;
	add.s64 	%rd41, %rd29, 30720;
	// begin inline asm
	ld.global.nc.u64 %rd40, [%rd41];
	// end inline asm
	mov.b64 	%fd51, %rd40;
	add.s64 	%rd43, %rd29, 35840;
	// begin inline asm
	ld.global.nc.u64 %rd42, [%rd43];
	// end inline asm
	mov.b64 	%fd52, %rd42;
	add.f64 	%fd53, %fd262, %fd45;
	add.f64 	%fd54, %fd53, %fd46;
	add.f64 	%fd55, %fd54, %fd47;
	add.f64 	%fd56, %fd55, %fd48;
	add.f64 	%fd57, %fd56, %fd49;
	add.f64 	%fd58, %fd57, %fd50;
	add.f64 	%fd59, %fd58, %fd51;
	add.f64 	%fd262, %fd59, %fd52;
	sub.s32 	%r39, %r36, %r232;
	setp.lt.s32 	%p4, %r39, 5120;
	@%p4 bra 	$L__BB5_33;
	add.s32 	%r232, %r232, 5120;
	setp.le.s32 	%p5, %r232, %r15;
	@%p5 bra 	$L__BB5_23;
$L__BB5_25:
	setp.le.s32 	%p6, %r36, %r232;
	@%p6 bra 	$L__BB5_33;
	sub.s32 	%r19, %r36, %r232;
	setp.ge.s32 	%p7, %r14, %r19;
	@%p7 bra 	$L__BB5_33;
	not.b32 	%r40, %r14;
	add.s32 	%r41, %r36, %r40;
	sub.s32 	%r20, %r41, %r232;
	mul.hi.u32 	%r42, %r20, -858993459;
	shr.u32 	%r43, %r42, 9;
	add.s32 	%r21, %r43, 1;
	and.b32  	%r44, %r43, 3;
	setp.eq.s32 	%p8, %r44, 3;
	mov.u32 	%r236, %r14;
	@%p8 bra 	$L__BB5_30;
	add.s32 	%r234, %r14, %r232;
	and.b32  	%r45, %r21, 3;
	neg.s32 	%r233, %r45;
	mov.u32 	%r236, %r14;
$L__BB5_29:
	.pragma "nounroll";
	mul.wide.u32 	%rd47, %r234, 8;
	add.s64 	%rd46, %rd9, %rd47;
	// begin inline asm
	ld.global.nc.u64 %rd45, [%rd46];
	// end inline asm
	mov.b64 	%fd61, %rd45;
	add.f64 	%fd262, %fd262, %fd61;
	add.s32 	%r236, %r236, 640;
	add.s32 	%r234, %r234, 640;
	add.s32 	%r233, %r233, 1;
	setp.ne.s32 	%p9, %r233, 0;
	@%p9 bra 	$L__BB5_29;
$L__BB5_30:
	setp.lt.u32 	%p10, %r20, 1920;
	@%p10 bra 	$L__BB5_33;
	cvt.u64.u32 	%rd48, %r236;
	cvt.u64.u32 	%rd49, %r232;
	add.s64 	%rd50, %rd48, %rd49;
	shl.b64 	%rd51, %rd50, 3;
	add.s64 	%rd52, %rd51, %rd9;
	add.s64 	%rd108, %rd52, 10240;
	add.s32 	%r237, %r236, %r232;
$L__BB5_32:
	mul.wide.u32 	%rd61, %r237, 8;
	add.s64 	%rd54, %rd9, %rd61;
	// begin inline asm
	ld.global.nc.u64 %rd53, [%rd54];
	// end inline asm
	mov.b64 	%fd62, %rd53;
	add.f64 	%fd63, %fd262, %fd62;
	add.s64 	%rd56, %rd108, -5120;
	// begin inline asm
	ld.global.nc.u64 %rd55, [%rd56];
	// end inline asm
	mov.b64 	%fd64, %rd55;
	add.f64 	%fd65, %fd63, %fd64;
	// begin inline asm
	ld.global.nc.u64 %rd57, [%rd108];
	// end inline asm
	mov.b64 	%fd66, %rd57;
	add.f64 	%fd67, %fd65, %fd66;
	add.s64 	%rd60, %rd108, 5120;
	// begin inline asm
	ld.global.nc.u64 %rd59, [%rd60];
	// end inline asm
	mov.b64 	%fd68, %rd59;
	add.f64 	%fd262, %fd67, %fd68;
	add.s32 	%r236, %r236, 2560;
	add.s64 	%rd108, %rd108, 20480;
	add.s32 	%r237, %r237, 2560;
	setp.lt.s32 	%p11, %r236, %r19;
	@%p11 bra 	$L__BB5_32;
$L__BB5_33:
	// begin inline asm
	mov.u32 %r46, %laneid;
	// end inline asm
	mov.b64 	%rd62, %fd262;
	mov.b64 	{%r48, %r53}, %rd62;
	mov.b32 	%r54, 1;
	mov.b32 	%r95, 31;
	mov.b32 	%r96, -1;
	// begin inline asm
	shfl.sync.down.b32 %r47, %r48, %r54, %r95, %r96;
	// end inline asm
	// begin inline asm
	shfl.sync.down.b32 %r52, %r53, %r54, %r95, %r96;
	// end inline asm
	mov.b64 	%rd63, {%r47, %r52};
	mov.b64 	%fd69, %rd63;
	setp.gt.s32 	%p12, %r46, 30;
	add.f64 	%fd70, %fd262, %fd69;
	selp.f64 	%fd71, %fd262, %fd70, %p12;
	mov.b64 	%rd64, %fd71;
	mov.b64 	{%r58, %r63}, %rd64;
	mov.b32 	%r64, 2;
	// begin inline asm
	shfl.sync.down.b32 %r57, %r58, %r64, %r95, %r96;
	// end inline asm
	// begin inline asm
	shfl.sync.down.b32 %r62, %r63, %r64, %r95, %r96;
	// end inline asm
	mov.b64 	%rd65, {%r57, %r62};
	mov.b64 	%fd72, %rd65;
	setp.gt.s32 	%p13, %r46, 29;
	add.f64 	%fd73, %fd71, %fd72;
	selp.f64 	%fd74, %fd71, %fd73, %p13;
	mov.b64 	%rd66, %fd74;
	mov.b64 	{%r68, %r73}, %rd66;
	mov.b32 	%r74, 4;
	// begin inline asm
	shfl.sync.down.b32 %r67, %r68, %r74, %r95, %r96;
	// end inline asm
	// begin inline asm
	shfl.sync.down.b32 %r72, %r73, %r74, %r95, %r96;
	// end inline asm
	mov.b64 	%rd67, {%r67, %r72};
	mov.b64 	%fd75, %rd67;
	setp.gt.s32 	%p14, %r46, 27;
	add.f64 	%fd76, %fd74, %fd75;
	selp.f64 	%fd77, %fd74, %fd76, %p14;
	mov.b64 	%rd68, %fd77;
	mov.b64 	{%r78, %r83}, %rd68;
	mov.b32 	%r84, 8;
	// begin inline asm
	shfl.sync.down.b32 %r77, %r78, %r84, %r95, %r96;
	// end inline asm
	// begin inline asm
	shfl.sync.down.b32 %r82, %r83, %r84, %r95, %r96;
	// end inline asm
	mov.b64 	%rd69, {%r77, %r82};
	mov.b64 	%fd78, %rd69;
	setp.gt.s32 	%p15, %r46, 23;
	add.f64 	%fd79, %fd77, %fd78;
	selp.f64 	%fd80, %fd77, %fd79, %p15;
	mov.b64 	%rd70, %fd80;
	mov.b64 	{%r88, %r93}, %rd70;
	mov.b32 	%r94, 16;
	// begin inline asm
	shfl.sync.down.b32 %r87, %r88, %r94, %r95, %r96;
	// end inline asm
	// begin inline asm
	shfl.sync.down.b32 %r92, %r93, %r94, %r95, %r96;
	// end inline asm
	mov.b64 	%rd71, {%r87, %r92};
	mov.b64 	%fd81, %rd71;
	setp.gt.s32 	%p16, %r46, 15;
	add.f64 	%fd26, %fd80, %fd81;
	selp.f64 	%fd263, %fd80, %fd26, %p16;
	setp.ne.s32 	%p17, %r46, 0;
	@%p17 bra 	$L__BB5_35;
	shr.u32 	%r97, %r14, 2;
	and.b32  	%r98, %r97, 248;
	mov.u32 	%r99, _ZZN3cub18CUB_300001_SM_10006detail6reduce28DeviceReduceSingleTileKernelINS2_10policy_hubIdjN4cuda3std3__44plusIdEEE10Policy1000EPdSC_iS9_ddNS7_10__identityEEEvT0_T1_T2_T3_T4_T6_E12temp_storage;
	add.s32 	%r100, %r99, %r98;
	st.shared.f64 	[%r100+24], %fd26;
$L__BB5_35:
	bar.sync 	0;
	setp.ne.s32 	%p18, %r14, 0;
	@%p18 bra 	$L__BB5_37;
	ld.shared.f64 	%fd82, [_ZZN3cub18CUB_300001_SM_10006detail6reduce28DeviceReduceSingleTileKernelINS2_10policy_hubIdjN4cuda3std3__44plusIdEEE10Policy1000EPdSC_iS9_ddNS7_10__identityEEEvT0_T1_T2_T3_T4_T6_E12temp_storage+32];
	add.f64 	%fd83, %fd263, %fd82;
	ld.shared.f64 	%fd84, [_ZZN3cub18CUB_300001_SM_10006detail6reduce28DeviceReduceSingleTileKernelINS2_10policy_hubIdjN4cuda3std3__44plusIdEEE10Policy1000EPdSC_iS9_ddNS7_10__identityEEEvT0_T1_T2_T3_T4_T6_E12temp_storage+40];
	add.f64 	%fd85, %fd83, %fd84;
	ld.shared.f64 	%fd86, [_ZZN3cub18CUB_300001_SM_10006detail6reduce28DeviceReduceSingleTileKernelINS2_10policy_hubIdjN4cuda3std3__44plusIdEEE10Policy1000EPdSC_iS9_ddNS7_10__identityEEEvT0_T1_T2_T3_T4_T6_E12temp_storage+48];
	add.f64 	%fd87, %fd85, %fd86;
	ld.shared.f64 	%fd88, [_ZZN3cub18CUB_300001_SM_10006detail6reduce28DeviceReduceSingleTileKernelINS2_10policy_hubIdjN4cuda3std3__44plusIdEEE10Policy1000EPdSC_iS9_ddNS7_10__identityEEEvT0_T1_T2_T3_T4_T6_E12temp_storage+56];
	add.f64 	%fd89, %fd87, %fd88;
	ld.shared.f64 	%fd90, [_ZZN3cub18CUB_300001_SM_10006detail6reduce28DeviceReduceSingleTileKernelINS2_10policy_hubIdjN4cuda3std3__44plusIdEEE10Policy1000EPdSC_iS9_ddNS7_10__identityEEEvT0_T1_T2_T3_T4_T6_E12temp_storage+64];
	add.f64 	%fd91, %fd89, %fd90;
	ld.shared.f64 	%fd92, [_ZZN3cub18CUB_300001_SM_10006detail6reduce28DeviceReduceSingleTileKernelINS2_10policy_hubIdjN4cuda3std3__44plusIdEEE10Policy1000EPdSC_iS9_ddNS7_10__identityEEEvT0_T1_T2_T3_T4_T6_E12temp_storage+72];
	add.f64 	%fd93, %fd91, %fd92;
	ld.shared.f64 	%fd94, [_ZZN3cub18CUB_300001_SM_10006detail6reduce28DeviceReduceSingleTileKernelINS2_10policy_hubIdjN4cuda3std3__44plusIdEEE10Policy1000EPdSC_iS9_ddNS7_10__identityEEEvT0_T1_T2_T3_T4_T6_E12temp_storage+80];
	add.f64 	%fd95, %fd93, %fd94;
	ld.shared.f64 	%fd96, [_ZZN3cub18CUB_300001_SM_10006detail6reduce28DeviceReduceSingleTileKernelINS2_10policy_hubIdjN4cuda3std3__44plusIdEEE10Policy1000EPdSC_iS9_ddNS7_10__identityEEEvT0_T1_T2_T3_T4_T6_E12temp_storage+88];
	add.f64 	%fd97, %fd95, %fd96;
	ld.shared.f64 	%fd98, [_ZZN3cub18CUB_300001_SM_10006detail6reduce28DeviceReduceSingleTileKernelINS2_10policy_hubIdjN4cuda3std3__44plusIdEEE10Policy1000EPdSC_iS9_ddNS7_10__identityEEEvT0_T1_T2_T3_T4_T6_E12temp_storage+96];
	add.f64 	%fd99, %fd97, %fd98;
	ld.shared.f64 	%fd100, [_ZZN3cub18CUB_300001_SM_10006detail6reduce28DeviceReduceSingleTileKernelINS2_10policy_hubIdjN4cuda3std3__44plusIdEEE10Policy1000EPdSC_iS9_ddNS7_10__identityEEEvT0_T1_T2_T3_T4_T6_E12temp_storage+104];
	add.f64 	%fd101, %fd99, %fd100;
	ld.shared.f64 	%fd102, [_ZZN3cub18CUB_300001_SM_10006detail6reduce28DeviceReduceSingleTileKernelINS2_10policy_hubIdjN4cuda3std3__44plusIdEEE10Policy1000EPdSC_iS9_ddNS7_10__identityEEEvT0_T1_T2_T3_T4_T6_E12temp_storage+112];
	add.f64 	%fd103, %fd101, %fd102;
	ld.shared.f64 	%fd104, [_ZZN3cub18CUB_300001_SM_10006detail6reduce28DeviceReduceSingleTileKernelINS2_10policy_hubIdjN4cuda3std3__44plusIdEEE10Policy1000EPdSC_iS9_ddNS7_10__identityEEEvT0_T1_T2_T3_T4_T6_E12temp_storage+120];
	add.f64 	%fd105, %fd103, %fd104;
	ld.shared.f64 	%fd106, [_ZZN3cub18CUB_300001_SM_10006detail6reduce28DeviceReduceSingleTileKernelINS2_10policy_hubIdjN4cuda3std3__44plusIdEEE10Policy1000EPdSC_iS9_ddNS7_10__identityEEEvT0_T1_T2_T3_T4_T6_E12temp_storage+128];
	add.f64 	%fd107, %fd105, %fd106;
	ld.shared.f64 	%fd108, [_ZZN3cub18CUB_300001_SM_10006detail6reduce28DeviceReduceSingleTileKernelINS2_10policy_hubIdjN4cuda3std3__44plusIdEEE10Policy1000EPdSC_iS9_ddNS7_10__identityEEEvT0_T1_T2_T3_T4_T6_E12temp_storage+136];
	add.f64 	%fd109, %fd107, %fd108;
	ld.shared.f64 	%fd110, [_ZZN3cub18CUB_300001_SM_10006detail6reduce28DeviceReduceSingleTileKernelINS2_10policy_hubIdjN4cuda3std3__44plusIdEEE10Policy1000EPdSC_iS9_ddNS7_10__identityEEEvT0_T1_T2_T3_T4_T6_E12temp_storage+144];
	add.f64 	%fd111, %fd109, %fd110;
	ld.shared.f64 	%fd112, [_ZZN3cub18CUB_300001_SM_10006detail6reduce28DeviceReduceSingleTileKernelINS2_10policy_hubIdjN4cuda3std3__44plusIdEEE10Policy1000EPdSC_iS9_ddNS7_10__identityEEEvT0_T1_T2_T3_T4_T6_E12temp_storage+152];
	add.f64 	%fd113, %fd111, %fd112;
	ld.shared.f64 	%fd114, [_ZZN3cub18CUB_300001_SM_10006detail6reduce28DeviceReduceSingleTileKernelINS2_10policy_hubIdjN4cuda3std3__44plusIdEEE10Policy1000EPdSC_iS9_ddNS7_10__identityEEEvT0_T1_T2_T3_T4_T6_E12temp_storage+160];
	add.f64 	%fd115, %fd113, %fd114;
	ld.shared.f64 	%fd116, [_ZZN3cub18CUB_300001_SM_10006detail6reduce28DeviceReduceSingleTileKernelINS2_10policy_hubIdjN4cuda3std3__44plusIdEEE10Policy1000EPdSC_iS9_ddNS7_10__identityEEEvT0_T1_T2_T3_T4_T6_E12temp_storage+168];
	add.f64 	%fd117, %fd115, %fd116;
	ld.shared.f64 	%fd118, [_ZZN3cub18CUB_300001_SM_10006detail6reduce28DeviceReduceSingleTileKernelINS2_10policy_hubIdjN4cuda3std3__44plusIdEEE10Policy1000EPdSC_iS9_ddNS7_10__identityEEEvT0_T1_T2_T3_T4_T6_E12temp_storage+176];
	add.f64 	%fd263, %fd117, %fd118;
$L__BB5_37:
	mov.u32 	%r224, %tid.x;
	setp.ne.s32 	%p60, %r224, 0;
	@%p60 bra 	$L__BB5_39;
	add.f64 	%fd249, %fd30, %fd263;
	st.global.f64 	[%rd1], %fd249;
$L__BB5_39:
	ret;

}
	// .globl	_ZN3cub18CUB_300001_SM_10006detail6reduce28DeviceReduceSingleTileKernelINS2_10policy_hubIdyN4cuda3std3__44plusIdEEE10Policy1000EN6thrust24THRUST_300001_SM_1000_NS6detail15normal_iteratorINSD_10device_ptrIiEEEEPdyS9_ddNS7_10__identityEEEvT0_T1_T2_T3_T4_T6_
.visible .entry _ZN3cub18CUB_300001_SM_10006detail6reduce28DeviceReduceSingleTileKernelINS2_10policy_hubIdyN4cuda3std3__44plusIdEEE10Policy1000EN6thrust24THRUST_300001_SM_1000_NS6detail15normal_iteratorINSD_10device_ptrIiEEEEPdyS9_ddNS7_10__identityEEEvT0_T1_T2_T3_T4_T6_(
	.param .align 8 .b8 _ZN3cub18CUB_300001_SM_10006detail6reduce28DeviceReduceSingleTileKernelINS2_10policy_hubIdyN4cuda3std3__44plusIdEEE10Policy1000EN6thrust24THRUST_300001_SM_1000_NS6detail15normal_iteratorINSD_10device_ptrIiEEEEPdyS9_ddNS7_10__identityEEEvT0_T1_T2_T3_T4_T6__param_0[8],
	.param .u64 .ptr .align 1 _ZN3cub18CUB_300001_SM_10006detail6reduce28DeviceReduceSingleTileKernelINS2_10policy_hubIdyN4cuda3std3__44plusIdEEE10Policy1000EN6thrust24THRUST_300001_SM_1000_NS6detail15normal_iteratorINSD_10device_ptrIiEEEEPdyS9_ddNS7_10__identityEEEvT0_T1_T2_T3_T4_T6__param_1,
	.param .u64 _ZN3cub18CUB_300001_SM_10006detail6reduce28DeviceReduceSingleTileKernelINS2_10policy_hubIdyN4cuda3std3__44plusIdEEE10Policy1000EN6thrust24THRUST_300001_SM_1000_NS6detail15normal_iteratorINSD_10device_ptrIiEEEEPdyS9_ddNS7_10__identityEEEvT0_T1_T2_T3_T4_T6__param_2,
	.param .align 1 .b8 _ZN3cub18CUB_300001_SM_10006detail6reduce28DeviceReduceSingleTileKernelINS2_10policy_hubIdyN4cuda3std3__44plusIdEEE10Policy1000EN6thrust24THRUST_300001_SM_1000_NS6detail15normal_iteratorINSD_10device_ptrIiEEEEPdyS9_ddNS7_10__identityEEEvT0_T1_T2_T3_T4_T6__param_3[1],
	.param .f64 _ZN3cub18CUB_300001_SM_10006detail6reduce28DeviceReduceSingleTileKernelINS2_10policy_hubIdyN4cuda3std3__44plusIdEEE10Policy1000EN6thrust24THRUST_300001_SM_1000_NS6detail15normal_iteratorINSD_10device_ptrIiEEEEPdyS9_ddNS7_10__identityEEEvT0_T1_T2_T3_T4_T6__param_4,
	.param .align 1 .b8 _ZN3cub18CUB_300001_SM_10006detail6reduce28DeviceReduceSingleTileKernelINS2_10policy_hubIdyN4cuda3std3__44plusIdEEE10Policy1000EN6thrust24THRUST_300001_SM_1000_NS6detail15normal_iteratorINSD_10device_ptrIiEEEEPdyS9_ddNS7_10__identityEEEvT0_T1_T2_T3_T4_T6__param_5[1]
)
.maxntid 512
.minnctapersm 1
{
	.reg .pred 	%p<67>;
	.reg .b32 	%r<319>;
	.reg .b64 	%rd<86>;
	.reg .b64 	%fd<348>;
	// demoted variable
	.shared .align 8 .b8 _ZZN3cub18CUB_300001_SM_10006detail6reduce28DeviceReduceSingleTileKernelINS2_10policy_hubIdyN4cuda3std3__44plusIdEEE10Policy1000EN6thrust24THRUST_300001_SM_1000_NS6detail15normal_iteratorINSD_10device_ptrIiEEEEPdyS9_ddNS7_10__identityEEEvT0_T1_T2_T3_T4_T6_E12temp_storage[152];
	ld.param.u64 	%rd18, [_ZN3cub18CUB_300001_SM_10006detail6reduce28DeviceReduceSingleTileKernelINS2_10policy_hubIdyN4cuda3std3__44plusIdEEE10Policy1000EN6thrust24THRUST_300001_SM_1000_NS6detail15normal_iteratorINSD_10device_ptrIiEEEEPdyS9_ddNS7_10__identityEEEvT0_T1_T2_T3_T4_T6__param_0];
	ld.param.u64 	%rd20, [_ZN3cub18CUB_300001_SM_10006detail6reduce28DeviceReduceSingleTileKernelINS2_10policy_hubIdyN4cuda3std3__44plusIdEEE10Policy1000EN6thrust24THRUST_300001_SM_1000_NS6detail15normal_iteratorINSD_10device_ptrIiEEEEPdyS9_ddNS7_10__identityEEEvT0_T1_T2_T3_T4_T6__param_1];
	ld.param.u64 	%rd19, [_ZN3cub18CUB_300001_SM_10006detail6reduce28DeviceReduceSingleTileKernelINS2_10policy_hubIdyN4cuda3std3__44plusIdEEE10Policy1000EN6thrust24THRUST_300001_SM_1000_NS6detail15normal_iteratorINSD_10device_ptrIiEEEEPdyS9_ddNS7_10__identityEEEvT0_T1_T2_T3_T4_T6__param_2];
	ld.param.f64 	%fd42, [_ZN3cub18CUB_300001_SM_10006detail6reduce28DeviceReduceSingleTileKernelINS2_10policy_hubIdyN4cuda3std3__44plusIdEEE10Policy1000EN6thrust24THRUST_300001_SM_1000_NS6detail15normal_iteratorINSD_10device_ptrIiEEEEPdyS9_ddNS7_10__identityEEEvT0_T1_T2_T3_T4_T6__param_4];
	cvta.to.global.u64 	%rd1, %rd20;
	setp.ne.s64 	%p1, %rd19, 0;
	@%p1 bra 	$L__BB6_3;
	mov.u32 	%r304, %tid.x;
	setp.ne.s32 	%p66, %r304, 0;
	@%p66 bra 	$L__BB6_51;
	st.global.f64 	[%rd1], %fd42;
	bra.uni 	$L__BB6_51;
$L__BB6_3:
	cvta.to.global.u64 	%rd2, %rd18;
	setp.gt.u64 	%p2, %rd19, 3583;
	@%p2 bra 	$L__BB6_28;
	cvt.u32.u64 	%r1, %rd19;
	mov.u32 	%r2, %tid.x;
	setp.ge.u32 	%p24, %r2, %r1;
	mov.f64 	%fd335, 0d0000000000000000;
	mov.u32 	%r308, %r2;
	@%p24 bra 	$L__BB6_6;
	mul.wide.u32 	%rd51, %r2, 4;
	add.s64 	%rd52, %rd2, %rd51;
	ld.global.u32 	%r151, [%rd52];
	cvt.rn.f64.s32 	%fd335, %r151;
	add.s32 	%r308, %r2, 512;
$L__BB6_6:
	setp.ge.u32 	%p25, %r308, %r1;
	@%p25 bra 	$L__BB6_19;
	not.b32 	%r152, %r308;
	add.s32 	%r153, %r152, %r1;
	shr.u32 	%r154, %r153, 9;
	add.s32 	%r5, %r154, 1;
	and.b32  	%r6, %r5, 15;
	setp.lt.u32 	%p26, %r153, 7680;
	@%p26 bra 	$L__BB6_10;
	and.b32  	%r155, %r5, 16777200;
	neg.s32 	%r306, %r155;
	mul.wide.u32 	%rd53, %r308, 4;
	add.s64 	%rd54, %rd53, %rd2;
	add.s64 	%rd81, %rd54, 16384;
$L__BB6_9:
	.pragma "nounroll";
	ld.global.u32 	%r156, [%rd81+-16384];
	cvt.rn.f64.s32 	%fd169, %r156;
	add.f64 	%fd170, %fd335, %fd169;
	ld.global.u32 	%r157, [%rd81+-14336];
	cvt.rn.f64.s32 	%fd171, %r157;
	add.f64 	%fd172, %fd170, %fd171;
	ld.global.u32 	%r158, [%rd81+-12288];
	cvt.rn.f64.s32 	%fd173, %r158;
	add.f64 	%fd174, %fd172, %fd173;
	ld.global.u32 	%r159, [%rd81+-10240];
	cvt.rn.f64.s32 	%fd175, %r159;
	add.f64 	%fd176, %fd174, %fd175;
	ld.global.u32 	%r160, [%rd81+-8192];
	cvt.rn.f64.s32 	%fd177, %r160;
	add.f64 	%fd178, %fd176, %fd177;
	ld.global.u32 	%r161, [%rd81+-6144];
	cvt.rn.f64.s32 	%fd179, %r161;
	add.f64 	%fd180, %fd178, %fd179;
	ld.global.u32 	%r162, [%rd81+-4096];
	cvt.rn.f64.s32 	%fd181, %r162;
	add.f64 	%fd182, %fd180, %fd181;
	ld.global.u32 	%r163, [%rd81+-2048];
	cvt.rn.f64.s32 	%fd183, %r163;
	add.f64 	%fd184, %fd182, %fd183;
	ld.global.u32 	%r164, [%rd81];
	cvt.rn.f64.s32 	%fd185, %r164;
	add.f64 	%fd186, %fd184, %fd185;
	ld.global.u32 	%r165, [%rd81+2048];
	cvt.rn.f64.s32 	%fd187, %r165;
	add.f64 	%fd188, %fd186, %fd187;
	ld.global.u32 	%r166, [%rd81+4096];
	cvt.rn.f64.s32 	%fd189, %r166;
	add.f64 	%fd190, %fd188, %fd189;
	ld.global.u32 	%r167, [%rd81+6144];
	cvt.rn.f64.s32 	%fd191, %r167;
	add.f64 	%fd192, %fd190, %fd191;
	ld.global.u32 	%r168, [%rd81+8192];
	cvt.rn.f64.s32 	%fd193, %r168;
	add.f64 	%fd194, %fd192, %fd193;
	ld.global.u32 	%r169, [%rd81+10240];
	cvt.rn.f64.s32 	%fd195, %r169;
	add.f64 	%fd196, %fd194, %fd195;
	ld.global.u32 	%r170, [%rd81+12288];
	cvt.rn.f64.s32 	%fd197, %r170;
	add.f64 	%fd198, %fd196, %fd197;
	ld.global.u32 	%r171, [%rd81+14336];
	cvt.rn.f64.s32 	%fd199, %r171;
	add.f64 	%fd335, %fd198, %fd199;
	add.s32 	%r308, %r308, 8192;
	add.s32 	%r306, %r306, 16;
	add.s64 	%rd81, %rd81, 32768;
	setp.ne.s32 	%p27, %r306, 0;
	@%p27 bra 	$L__BB6_9;
$L__BB6_10:
	setp.eq.s32 	%p28, %r6, 0;
	@%p28 bra 	$L__BB6_19;
	and.b32  	%r13, %r5, 7;
	setp.lt.u32 	%p29, %r6, 8;
	@%p29 bra 	$L__BB6_13;
	mul.wide.s32 	%rd55, %r308, 4;
	add.s64 	%rd56, %rd2, %rd55;
	ld.global.u32 	%r172, [%rd56];
	cvt.rn.f64.s32 	%fd201, %r172;
	add.f64 	%fd202, %fd335, %fd201;
	ld.global.u32 	%r173, [%rd56+2048];
	cvt.rn.f64.s32 	%fd203, %r173;
	add.f64 	%fd204, %fd202, %fd203;
	ld.global.u32 	%r174, [%rd56+4096];
	cvt.rn.f64.s32 	%fd205, %r174;
	add.f64 	%fd206, %fd204, %fd205;
	ld.global.u32 	%r175, [%rd56+6144];
	cvt.rn.f64.s32 	%fd207, %r175;
	add.f64 	%fd208, %fd206, %fd207;
	ld.global.u32 	%r176, [%rd56+8192];
	cvt.rn.f64.s32 	%fd209, %r176;
	add.f64 	%fd210, %fd208, %fd209;
	ld.global.u32 	%r177, [%rd56+10240];
	cvt.rn.f64.s32 	%fd211, %r177;
	add.f64 	%fd212, %fd210, %fd211;
	ld.global.u32 	%r178, [%rd56+12288];
	cvt.rn.f64.s32 	%fd213, %r178;
	add.f64 	%fd214, %fd212, %fd213;
	ld.global.u32 	%r179, [%rd56+14336];
	cvt.rn.f64.s32 	%fd215, %r179;
	add.f64 	%fd335, %fd214, %fd215;
	add.s32 	%r308, %r308, 4096;
$L__BB6_13:
	setp.eq.s32 	%p30, %r13, 0;
	@%p30 bra 	$L__BB6_19;
	and.b32  	%r16, %r5, 3;
	setp.lt.u32 	%p31, %r13, 4;
	@%p31 bra 	$L__BB6_16;
	mul.wide.s32 	%rd57, %r308, 4;
	add.s64 	%rd58, %rd2, %rd57;
	ld.global.u32 	%r180, [%rd58];
	cvt.rn.f64.s32 	%fd217, %r180;
	add.f64 	%fd218, %fd335, %fd217;
	ld.global.u32 	%r181, [%rd58+2048];
	cvt.rn.f64.s32 	%fd219, %r181;
	add.f64 	%fd220, %fd218, %fd219;
	ld.global.u32 	%r182, [%rd58+4096];
	cvt.rn.f64.s32 	%fd221, %r182;
	add.f64 	%fd222, %fd220, %fd221;
	ld.global.u32 	%r183, [%rd58+6144];
	cvt.rn.f64.s32 	%fd223, %r183;
	add.f64 	%fd335, %fd222, %fd223;
	add.s32 	%r308, %r308, 2048;
$L__BB6_16:
	setp.eq.s32 	%p32, %r16, 0;
	@%p32 bra 	$L__BB6_19;
	neg.s32 	%r311, %r16;
$L__BB6_18:
	.pragma "nounroll";
	mul.wide.s32 	%rd59, %r308, 4;
	add.s64 	%rd60, %rd2, %rd59;
	ld.global.u32 	%r184, [%rd60];
	cvt.rn.f64.s32 	%fd224, %r184;
	add.f64 	%fd335, %fd335, %fd224;
	add.s32 	%r308, %r308, 512;
	add.s32 	%r311, %r311, 1;
	setp.ne.s32 	%p33, %r311, 0;
	@%p33 bra 	$L__BB6_18;
$L__BB6_19:
	setp.lt.u64 	%p34, %rd19, 512;
	@%p34 bra 	$L__BB6_24;
	// begin inline asm
	mov.u32 %r248, %laneid;
	// end inline asm
	mov.b64 	%rd71, %fd335;
	mov.b64 	{%r250, %r255}, %rd71;
	mov.b32 	%r256, 1;
	mov.b32 	%r297, 31;
	mov.b32 	%r298, -1;
	// begin inline asm
	shfl.sync.down.b32 %r249, %r250, %r256, %r297, %r298;
	// end inline asm
	// begin inline asm
	shfl.sync.down.b32 %r254, %r255, %r256, %r297, %r298;
	// end inline asm
	mov.b64 	%rd72, {%r249, %r254};
	mov.b64 	%fd283, %rd72;
	setp.gt.s32 	%p58, %r248, 30;
	add.f64 	%fd284, %fd335, %fd283;
	selp.f64 	%fd285, %fd335, %fd284, %p58;
	mov.b64 	%rd73, %fd285;
	mov.b64 	{%r260, %r265}, %rd73;
	mov.b32 	%r266, 2;
	// begin inline asm
	shfl.sync.down.b32 %r259, %r260, %r266, %r297, %r298;
	// end inline asm
	// begin inline asm
	shfl.sync.down.b32 %r264, %r265, %r266, %r297, %r298;
	// end inline asm
	mov.b64 	%rd74, {%r259, %r264};
	mov.b64 	%fd286, %rd74;
	setp.gt.s32 	%p59, %r248, 29;
	add.f64 	%fd287, %fd285, %fd286;
	selp.f64 	%fd288, %fd285, %fd287, %p59;
	mov.b64 	%rd75, %fd288;
	mov.b64 	{%r270, %r275}, %rd75;
	mov.b32 	%r276, 4;
	// begin inline asm
	shfl.sync.down.b32 %r269, %r270, %r276, %r297, %r298;
	// end inline asm
	// begin inline asm
	shfl.sync.down.b32 %r274, %r275, %r276, %r297, %r298;
	// end inline asm
	mov.b64 	%rd76, {%r269, %r274};
	mov.b64 	%fd289, %rd76;
	setp.gt.s32 	%p60, %r248, 27;
	add.f64 	%fd290, %fd288, %fd289;
	selp.f64 	%fd291, %fd288, %fd290, %p60;
	mov.b64 	%rd77, %fd291;
	mov.b64 	{%r280, %r285}, %rd77;
	mov.b32 	%r286, 8;
	// begin inline asm
	shfl.sync.down.b32 %r279, %r280, %r286, %r297, %r298;
	// end inline asm
	// begin inline asm
	shfl.sync.down.b32 %r284, %r285, %r286, %r297, %r298;
	// end inline asm
	mov.b64 	%rd78, {%r279, %r284};
	mov.b64 	%fd292, %rd78;
	setp.gt.s32 	%p61, %r248, 23;
	add.f64 	%fd293, %fd291, %fd292;
	selp.f64 	%fd294, %fd291, %fd293, %p61;
	mov.b64 	%rd79, %fd294;
	mov.b64 	{%r290, %r295}, %rd79;
	mov.b32 	%r296, 16;
	// begin inline asm
	shfl.sync.down.b32 %r289, %r290, %r296, %r297, %r298;
	// end inline asm
	// begin inline asm
	shfl.sync.down.b32 %r294, %r295, %r296, %r297, %r298;
	// end inline asm
	mov.b64 	%rd80, {%r289, %r294};
	mov.b64 	%fd295, %rd80;
	setp.gt.s32 	%p62, %r248, 15;
	add.f64 	%fd16, %fd294, %fd295;
	selp.f64 	%fd347, %fd294, %fd16, %p62;
	setp.ne.s32 	%p63, %r248, 0;
	@%p63 bra 	$L__BB6_22;
	shr.u32 	%r299, %r2, 2;
	and.b32  	%r300, %r299, 248;
	mov.u32 	%r301, _ZZN3cub18CUB_300001_SM_10006detail6reduce28DeviceReduceSingleTileKernelINS2_10policy_hubIdyN4cuda3std3__44plusIdEEE10Policy1000EN6thrust24THRUST_300001_SM_1000_NS6detail15normal_iteratorINSD_10device_ptrIiEEEEPdyS9_ddNS7_10__identityEEEvT0_T1_T2_T3_T4_T6_E12temp_storage;
	add.s32 	%r302, %r301, %r300;
	st.shared.f64 	[%r302+16], %fd16;
$L__BB6_22:
	bar.sync 	0;
	setp.ne.s32 	%p64, %r2, 0;
	@%p64 bra 	$L__BB6_49;
	ld.shared.f64 	%fd296, [_ZZN3cub18CUB_300001_SM_10006detail6reduce28DeviceReduceSingleTileKernelINS2_10policy_hubIdyN4cuda3std3__44plusIdEEE10Policy1000EN6thrust24THRUST_300001_SM_1000_NS6detail15normal_iteratorINSD_10device_ptrIiEEEEPdyS9_ddNS7_10__identityEEEvT0_T1_T2_T3_T4_T6_E12temp_storage+24];
	add.f64 	%fd297, %fd347, %fd296;
	ld.shared.f64 	%fd298, [_ZZN3cub18CUB_300001_SM_10006detail6reduce28DeviceReduceSingleTileKernelINS2_10policy_hubIdyN4cuda3std3__44plusIdEEE10Policy1000EN6thrust24THRUST_300001_SM_1000_NS6detail15normal_iteratorINSD_10device_ptrIiEEEEPdyS9_ddNS7_10__identityEEEvT0_T1_T2_T3_T4_T6_E12temp_storage+32];
	add.f64 	%fd299, %fd297, %fd298;
	ld.shared.f64 	%fd300, [_ZZN3cub18CUB_300001_SM_10006detail6reduce28DeviceReduceSingleTileKernelINS2_10policy_hubIdyN4cuda3std3__44plusIdEEE10Policy1000EN6thrust24THRUST_300001_SM_1000_NS6detail15normal_iteratorINSD_10device_ptrIiEEEEPdyS9_ddNS7_10__identityEEEvT0_T1_T2_T3_T4_T6_E12temp_storage+40];
	add.f64 	%fd301, %fd299, %fd300;
	ld.shared.f64 	%fd302, [_ZZN3cub18CUB_300001_SM_10006detail6reduce28DeviceReduceSingleTileKernelINS2_10policy_hubIdyN4cuda3std3__44plusIdEEE10Policy1000EN6thrust24THRUST_300001_SM_1000_NS6detail15normal_iteratorINSD_10device_ptrIiEEEEPdyS9_ddNS7_10__identityEEEvT0_T1_T2_T3_T4_T6_E12temp_storage+48];
	add.f64 	%fd303, %fd301, %fd302;
	ld.shared.f64 	%fd304, [_ZZN3cub18CUB_300001_SM_10006detail6reduce28DeviceReduceSingleTileKernelINS2_10policy_hubIdyN4cuda3std3__44plusIdEEE10Policy1000EN6thrust24THRUST_300001_SM_1000_NS6detail15normal_iteratorINSD_10device_ptrIiEEEEPdyS9_ddNS7_10__identityEEEvT0_T1_T2_T3_T4_T6_E12temp_storage+56];
	add.f64 	%fd305, %fd303, %fd304;
	ld.shared.f64 	%fd306, [_ZZN3cub18CUB_300001_SM_10006detail6reduce28DeviceReduceSingleTileKernelINS2_10policy_hubIdyN4cuda3std3__44plusIdEEE10Policy1000EN6thrust24THRUST_300001_SM_1000_NS6detail15normal_iteratorINSD_10device_ptrIiEEEEPdyS9_ddNS7_10__identityEEEvT0_T1_T2_T3_T4_T6_E12temp_storage+64];
	add.f64 	%fd307, %fd305, %fd306;
	ld.shared.f64 	%fd308, [_ZZN3cub18CUB_300001_SM_10006detail6reduce28DeviceReduceSingleTileKernelINS2_10policy_hubIdyN4cuda3std3__44plusIdEEE10Policy1000EN6thrust24THRUST_300001_SM_1000_NS6detail15normal_iteratorINSD_10device_ptrIiEEEEPdyS9_ddNS7_10__identityEEEvT0_T1_T2_T3_T4_T6_E12temp_storage+72];
	add.f64 	%fd309, %fd307, %fd308;
	ld.shared.f64 	%fd310, [_ZZN3cub18CUB_300001_SM_10006detail6reduce28DeviceReduceSingleTileKernelINS2_10policy_hubIdyN4cuda3std3__44plusIdEEE10Policy1000EN6thrust24THRUST_300001_SM_1000_NS6detail15normal_iteratorINSD_10device_ptrIiEEEEPdyS9_ddNS7_10__identityEEEvT0_T1_T2_T3_T4_T6_E12temp_storage+80];
	add.f64 	%fd311, %fd309, %fd310;
	ld.shared.f64 	%fd312, [_ZZN3cub18CUB_300001_SM_10006detail6reduce28DeviceReduceSingleTileKernelINS2_10policy_hubIdyN4cuda3std3__44plusIdEEE10Policy1000EN6thrust24THRUST_300001_SM_1000_NS6detail15normal_iteratorINSD_10device_ptrIiEEEEPdyS9_ddNS7_10__identityEEEvT0_T1_T2_T3_T4_T6_E12temp_storage+88];
	add.f64 	%fd313, %fd311, %fd312;
	ld.shared.f64 	%fd314, [_ZZN3cub18CUB_300001_SM_10006detail6reduce28DeviceReduceSingleTileKernelINS2_10policy_hubIdyN4cuda3std3__44plusIdEEE10Policy1000EN6thrust24THRUST_300001_SM_1000_NS6detail15normal_iteratorINSD_10device_ptrIiEEEEPdyS9_ddNS7_10__identityEEEvT0_T1_T2_T3_T4_T6_E12temp_storage+96];
	add.f64 	%fd315, %fd313, %fd314;
	ld.shared.f64 	%fd316, [_ZZN3cub18CUB_300001_SM_10006detail6reduce28DeviceReduceSingleTileKernelINS2_10policy_hubIdyN4cuda3std3__44plusIdEEE10Policy1000EN6thrust24THRUST_300001_SM_1000_NS6detail15normal_iteratorINSD_10device_ptrIiEEEEPdyS9_ddNS7_10__identityEEEvT0_T1_T2_T3_T4_T6_E12temp_storage+104];
	add.f64 	%fd317, %fd315, %fd316;
	ld.shared.f64 	%fd318, [_ZZN3cub18CUB_300001_SM_10006detail6reduce28DeviceReduceSingleTileKernelINS2_10policy_hubIdyN4cuda3std3__44plusIdEEE10Policy1000EN6thrust24THRUST_300001_SM_1000_NS6detail15normal_iteratorINSD_10device_ptrIiEEEEPdyS9_ddNS7_10__identityEEEvT0_T1_T2_T3_T4_T6_E12temp_storage+112];
	add.f64 	%fd319, %fd317, %fd318;
	ld.shared.f64 	%fd320, [_ZZN3cub18CUB_300001_SM_10006detail6reduce28DeviceReduceSingleTileKernelINS2_10policy_hubIdyN4cuda3std3__44plusIdEEE10Policy1000EN6thrust24THRUST_300001_SM_1000_NS6detail15normal_iteratorINSD_10device_ptrIiEEEEPdyS9_ddNS7_10__identityEEEvT0_T1_T2_T3_T4_T6_E12temp_storage+120];
	add.f64 	%fd321, %fd319, %fd320;
	ld.shared.f64 	%fd322, [_ZZN3cub18CUB_300001_SM_10006detail6reduce28DeviceReduceSingleTileKernelINS2_10policy_hubIdyN4cuda3std3__44plusIdEEE10Policy1000EN6thrust24THRUST_300001_SM_1000_NS6detail15normal_iteratorINSD_10device_ptrIiEEEEPdyS9_ddNS7_10__identityEEEvT0_T1_T2_T3_T4_T6_E12temp_storage+128];
	add.f64 	%fd323, %fd321, %fd322;
	ld.shared.f64 	%fd324, [_ZZN3cub18CUB_300001_SM_10006detail6reduce28DeviceReduceSingleTileKernelINS2_10policy_hubIdyN4cuda3std3__44plusIdEEE10Policy1000EN6thrust24THRUST_300001_SM_1000_NS6detail15normal_iteratorINSD_10device_ptrIiEEEEPdyS9_ddNS7_10__identityEEEvT0_T1_T2_T3_T4_T6_E12temp_storage+136];
	add.f64 	%fd347, %fd323, %fd324;
	bra.uni 	$L__BB6_49;
$L__BB6_24:
	// begin inline asm
	mov.u32 %r185, %laneid;
	// end inline asm
	and.b32  	%r236, %r2, 992;
	add.s32 	%r237, %r236, 32;
	setp.gt.u32 	%p35, %r237, %r1;
	not.b32 	%r238, %r236;
	add.s32 	%r239, %r1, %r238;
	selp.b32 	%r234, %r239, 31, %p35;
	mov.b64 	%rd61, %fd335;
	mov.b64 	{%r187, %r192}, %rd61;
	mov.b32 	%r193, 1;
	mov.b32 	%r235, -1;
	// begin inline asm
	shfl.sync.down.b32 %r186, %r187, %r193, %r234, %r235;
	// end inline asm
	// begin inline asm
	shfl.sync.down.b32 %r191, %r192, %r193, %r234, %r235;
	// end inline asm
	mov.b64 	%rd62, {%r186, %r191};
	mov.b64 	%fd225, %rd62;
	setp.lt.s32 	%p36, %r185, %r234;
	add.f64 	%fd226, %fd335, %fd225;
	selp.f64 	%fd227, %fd226, %fd335, %p36;
	mov.b64 	%rd63, %fd227;
	mov.b64 	{%r197, %r202}, %rd63;
	mov.b32 	%r203, 2;
	// begin inline asm
	shfl.sync.down.b32 %r196, %r197, %r203, %r234, %r235;
	// end inline asm
	// begin inline asm
	shfl.sync.down.b32 %r201, %r202, %r203, %r234, %r235;
	// end inline asm
	mov.b64 	%rd64, {%r196, %r201};
	mov.b64 	%fd228, %rd64;
	add.s32 	%r240, %r185, 2;
	setp.gt.s32 	%p37, %r240, %r234;
	add.f64 	%fd229, %fd227, %fd228;
	selp.f64 	%fd230, %fd227, %fd229, %p37;
	mov.b64 	%rd65, %fd230;
	mov.b64 	{%r207, %r212}, %rd65;
	mov.b32 	%r213, 4;
	// begin inline asm
	shfl.sync.down.b32 %r206, %r207, %r213, %r234, %r235;
	// end inline asm
	// begin inline asm
	shfl.sync.down.b32 %r211, %r212, %r213, %r234, %r235;
	// end inline asm
	mov.b64 	%rd66, {%r206, %r211};
	mov.b64 	%fd231, %rd66;
	add.s32 	%r241, %r185, 4;
	setp.gt.s32 	%p38, %r241, %r234;
	add.f64 	%fd232, %fd230, %fd231;
	selp.f64 	%fd233, %fd230, %fd232, %p38;
	mov.b64 	%rd67, %fd233;
	mov.b64 	{%r217, %r222}, %rd67;
	mov.b32 	%r223, 8;
	// begin inline asm
	shfl.sync.down.b32 %r216, %r217, %r223, %r234, %r235;
	// end inline asm
	// begin inline asm
	shfl.sync.down.b32 %r221, %r222, %r223, %r234, %r235;
	// end inline asm
	mov.b64 	%rd68, {%r216, %r221};
	mov.b64 	%fd234, %rd68;
	add.s32 	%r242, %r185, 8;
	setp.gt.s32 	%p39, %r242, %r234;
	add.f64 	%fd235, %fd233, %fd234;
	selp.f64 	%fd236, %fd233, %fd235, %p39;
	mov.b64 	%rd69, %fd236;
	mov.b64 	{%r227, %r232}, %rd69;
	mov.b32 	%r233, 16;
	// begin inline asm
	shfl.sync.down.b32 %r226, %r227, %r233, %r234, %r235;
	// end inline asm
	// begin inline asm
	shfl.sync.down.b32 %r231, %r232, %r233, %r234, %r235;
	// end inline asm
	mov.b64 	%rd70, {%r226, %r231};
	mov.b64 	%fd237, %rd70;
	add.s32 	%r243, %r185, 16;
	setp.gt.s32 	%p40, %r243, %r234;
	add.f64 	%fd238, %fd236, %fd237;
	selp.f64 	%fd347, %fd236, %fd238, %p40;
	setp.ne.s32 	%p41, %r185, 0;
	@%p41 bra 	$L__BB6_26;
	shr.u32 	%r244, %r2, 2;
	and.b32  	%r245, %r244, 248;
	mov.u32 	%r246, _ZZN3cub18CUB_300001_SM_10006detail6reduce28DeviceReduceSingleTileKernelINS2_10policy_hubIdyN4cuda3std3__44plusIdEEE10Policy1000EN6thrust24THRUST_300001_SM_1000_NS6detail15normal_iteratorINSD_10device_ptrIiEEEEPdyS9_ddNS7_10__identityEEEvT0_T1_T2_T3_T4_T6_E12temp_storage;
	add.s32 	%r247, %r246, %r245;
	st.shared.f64 	[%r247+16], %fd347;
$L__BB6_26:
	bar.sync 	0;
	setp.ne.s32 	%p42, %r2, 0;
	@%p42 bra 	$L__BB6_49;
	setp.gt.u64 	%p43, %rd19, 32;
	ld.shared.f64 	%fd239, [_ZZN3cub18CUB_300001_SM_10006detail6reduce28DeviceReduceSingleTileKernelINS2_10policy_hubIdyN4cuda3std3__44plusIdEEE10Policy1000EN6thrust24THRUST_300001_SM_1000_NS6detail15normal_iteratorINSD_10device_ptrIiEEEEPdyS9_ddNS7_10__identityEEEvT0_T1_T2_T3_T4_T6_E12temp_storage+24];
	add.f64 	%fd240, %fd347, %fd239;
	selp.f64 	%fd241, %fd240, %fd347, %p43;
	setp.gt.u64 	%p44, %rd19, 64;
	ld.shared.f64 	%fd242, [_ZZN3cub18CUB_300001_SM_10006detail6reduce28DeviceReduceSingleTileKernelINS2_10policy_hubIdyN4cuda3std3__44plusIdEEE10Policy1000EN6thrust24THRUST_300001_SM_1000_NS6detail15normal_iteratorINSD_10device_ptrIiEEEEPdyS9_ddNS7_10__identityEEEvT0_T1_T2_T3_T4_T6_E12temp_storage+32];
	add.f64 	%fd243, %fd242, %fd241;
	selp.f64 	%fd244, %fd243, %fd241, %p44;
	setp.gt.u64 	%p45, %rd19, 96;
	ld.shared.f64 	%fd245, [_ZZN3cub18CUB_300001_SM_10006detail6reduce28DeviceReduceSingleTileKernelINS2_10policy_hubIdyN4cuda3std3__44plusIdEEE10Policy1000EN6thrust24THRUST_300001_SM_1000_NS6detail15normal_iteratorINSD_10device_ptrIiEEEEPdyS9_ddNS7_10__identityEEEvT0_T1_T2_T3_T4_T6_E12temp_storage+40];
	add.f64 	%fd246, %fd245, %fd244;
	selp.f64 	%fd247, %fd246, %fd244, %p45;
	setp.gt.u64 	%p46, %rd19, 128;
	ld.shared.f64 	%fd248, [_ZZN3cub18CUB_300001_SM_10006detail6reduce28DeviceReduceSingleTileKernelINS2_10policy_hubIdyN4cuda3std3__44plusIdEEE10Policy1000EN6thrust24THRUST_300001_SM_1000_NS6detail15normal_iteratorINSD_10device_ptrIiEEEEPdyS9_ddNS7_10__identityEEEvT0_T1_T2_T3_T4_T6_E12temp_storage+48];
	add.f64 	%fd249, %fd248, %fd247;
	selp.f64 	%fd250, %fd249, %fd247, %p46;
	setp.gt.u64 	%p47, %rd19, 160;
	ld.shared.f64 	%fd251, [_ZZN3cub18CUB_300001_SM_10006detail6reduce28DeviceReduceSingleTileKernelINS2_10policy_hubIdyN4cuda3std3__44plusIdEEE10Policy1000EN6thrust24THRUST_300001_SM_1000_NS6detail15normal_iteratorINSD_10device_ptrIiEEEEPdyS9_ddNS7_10__identityEEEvT0_T1_T2_T3_T4_T6_E12temp_storage+56];
	add.f64 	%fd252, %fd251, %fd250;
	selp.f64 	%fd253, %fd252, %fd250, %p47;
	setp.gt.u64 	%p48, %rd19, 192;
	ld.shared.f64 	%fd254, [_ZZN3cub18CUB_300001_SM_10006detail6reduce28DeviceReduceSingleTileKernelINS2_10policy_hubIdyN4cuda3std3__44plusIdEEE10Policy1000EN6thrust24THRUST_300001_SM_1000_NS6detail15normal_iteratorINSD_10device_ptrIiEEEEPdyS9_ddNS7_10__identityEEEvT0_T1_T2_T3_T4_T6_E12temp_storage+64];
	add.f64 	%fd255, %fd254, %fd253;
	selp.f64 	%fd256, %fd255, %fd253, %p48;
	setp.gt.u64 	%p49, %rd19, 224;
	ld.shared.f64 	%fd257, [_ZZN3cub18CUB_300001_SM_10006detail6reduce28DeviceReduceSingleTileKernelINS2_10policy_hubIdyN4cuda3std3__44plusIdEEE10Policy1000EN6thrust24THRUST_300001_SM_1000_NS6detail15normal_iteratorINSD_10device_ptrIiEEEEPdyS9_ddNS7_10__identityEEEvT0_T1_T2_T3_T4_T6_E12temp_storage+72];
	add.f64 	%fd258, %fd257, %fd256;
	selp.f64 	%fd259, %fd258, %fd256, %p49;
	setp.gt.u64 	%p50, %rd19, 256;
	ld.shared.f64 	%fd260, [_ZZN3cub18CUB_300001_SM_10006detail6reduce28DeviceReduceSingleTileKernelINS2_10policy_hubIdyN4cuda3std3__44plusIdEEE10Policy1000EN6thrust24THRUST_300001_SM_1000_NS6detail15normal_iteratorINSD_10device_ptrIiEEEEPdyS9_ddNS7_10__identityEEEvT0_T1_T2_T3_T4_T6_E12temp_storage+80];
	add.f64 	%fd261, %fd260, %fd259;
	selp.f64 	%fd262, %fd261, %fd259, %p50;
	setp.gt.u64 	%p51, %rd19, 288;
	ld.shared.f64 	%fd263, [_ZZN3cub18CUB_300001_SM_10006detail6reduce28DeviceReduceSingleTileKernelINS2_10policy_hubIdyN4cuda3std3__44plusIdEEE10Policy1000EN6thrust24THRUST_300001_SM_1000_NS6detail15normal_iteratorINSD_10device_ptrIiEEEEPdyS9_ddNS7_10__identityEEEvT0_T1_T2_T3_T4_T6_E12temp_storage+88];
	add.f64 	%fd264, %fd263, %fd262;
	selp.f64 	%fd265, %fd264, %fd262, %p51;
	setp.gt.u64 	%p52, %rd19, 320;
	ld.shared.f64 	%fd266, [_ZZN3cub18CUB_300001_SM_10006detail6reduce28DeviceReduceSingleTileKernelINS2_10policy_hubIdyN4cuda3std3__44plusIdEEE10Policy1000EN6thrust24THRUST_300001_SM_1000_NS6detail15normal_iteratorINSD_10device_ptrIiEEEEPdyS9_ddNS7_10__identityEEEvT0_T1_T2_T3_T4_T6_E12temp_storage+96];
	add.f64 	%fd267, %fd266, %fd265;
	selp.f64 	%fd268, %fd267, %fd265, %p52;
	setp.gt.u64 	%p53, %rd19, 352;
	ld.shared.f64 	%fd269, [_ZZN3cub18CUB_300001_SM_10006detail6reduce28DeviceReduceSingleTileKernelINS2_10policy_hubIdyN4cuda3std3__44plusIdEEE10Policy1000EN6thrust24THRUST_300001_SM_1000_NS6detail15normal_iteratorINSD_10device_ptrIiEEEEPdyS9_ddNS7_10__identityEEEvT0_T1_T2_T3_T4_T6_E12temp_storage+104];
	add.f64 	%fd270, %fd269, %fd268;
	selp.f64 	%fd271, %fd270, %fd268, %p53;
	setp.gt.u64 	%p54, %rd19, 384;
	ld.shared.f64 	%fd272, [_ZZN3cub18CUB_300001_SM_10006detail6reduce28DeviceReduceSingleTileKernelINS2_10policy_hubIdyN4cuda3std3__44plusIdEEE10Policy1000EN6thrust24THRUST_300001_SM_1000_NS6detail15normal_iteratorINSD_10device_ptrIiEEEEPdyS9_ddNS7_10__identityEEEvT0_T1_T2_T3_T4_T6_E12temp_storage+112];
	add.f64 	%fd273, %fd272, %fd271;
	selp.f64 	%fd274, %fd273, %fd271, %p54;
	setp.gt.u64 	%p55, %rd19, 416;
	ld.shared.f64 	%fd275, [_ZZN3cub18CUB_300001_SM_10006detail6reduce28DeviceReduceSingleTileKernelINS2_10policy_hubIdyN4cuda3std3__44plusIdEEE10Policy1000EN6thrust24THRUST_300001_SM_1000_NS6detail15normal_iteratorINSD_10device_ptrIiEEEEPdyS9_ddNS7_10__identityEEEvT0_T1_T2_T3_T4_T6_E12temp_storage+120];
	add.f64 	%fd276, %fd275, %fd274;
	selp.f64 	%fd277, %fd276, %fd274, %p55;
	setp.gt.u64 	%p56, %rd19, 448;
	ld.shared.f64 	%fd278, [_ZZN3cub18CUB_300001_SM_10006detail6reduce28DeviceReduceSingleTileKernelINS2_10policy_hubIdyN4cuda3std3__44plusIdEEE10Policy1000EN6thrust24THRUST_300001_SM_1000_NS6detail15normal_iteratorINSD_10device_ptrIiEEEEPdyS9_ddNS7_10__identityEEEvT0_T1_T2_T3_T4_T6_E12temp_storage+128];
	add.f64 	%fd279, %fd278, %fd277;
	selp.f64 	%fd280, %fd279, %fd277, %p56;
	setp.gt.u64 	%p57, %rd19, 480;
	ld.shared.f64 	%fd281, [_ZZN3cub18CUB_300001_SM_10006detail6reduce28DeviceReduceSingleTileKernelINS2_10policy_hubIdyN4cuda3std3__44plusIdEEE10Policy1000EN6thrust24THRUST_300001_SM_1000_NS6detail15normal_iteratorINSD_10device_ptrIiEEEEPdyS9_ddNS7_10__identityEEEvT0_T1_T2_T3_T4_T6_E12temp_storage+136];
	add.f64 	%fd282, %fd281, %fd280;
	selp.f64 	%fd347, %fd282, %fd280, %p57;
	bra.uni 	$L__BB6_49;
$L__BB6_28:
	mov.u32 	%r24, %tid.x;
	cvt.u64.u32 	%rd6, %r24;
	mul.wide.u32 	%rd22, %r24, 4;
	add.s64 	%rd7, %rd2, %rd22;
	ld.global.u32 	%r42, [%rd7];
	cvt.rn.f64.s32 	%fd43, %r42;
	ld.global.u32 	%r43, [%rd7+2048];
	cvt.rn.f64.s32 	%fd44, %r43;
	ld.global.u32 	%r44, [%rd7+4096];
	cvt.rn.f64.s32 	%fd45, %r44;
	ld.global.u32 	%r45, [%rd7+6144];
	cvt.rn.f64.s32 	%fd46, %r45;
	ld.global.u32 	%r46, [%rd7+8192];
	cvt.rn.f64.s32 	%fd47, %r46;
	ld.global.u32 	%r47, [%rd7+10240];
	cvt.rn.f64.s32 	%fd48, %r47;
	ld.global.u32 	%r48, [%rd7+12288];
	cvt.rn.f64.s32 	%fd49, %r48;
	add.f64 	%fd50, %fd43, %fd44;
	add.f64 	%fd51, %fd50, %fd45;
	add.f64 	%fd52, %fd51, %fd46;
	add.f64 	%fd53, %fd52, %fd47;
	add.f64 	%fd54, %fd53, %fd48;
	add.f64 	%fd346, %fd54, %fd49;
	add.s64 	%rd8, %rd19, -3584;
	setp.lt.u64 	%p3, %rd8, 3584;
	mov.b64 	%rd83, 3584;
	@%p3 bra 	$L__BB6_32;
	mov.b64 	%rd83, 3584;
$L__BB6_30:
	shl.b64 	%rd24, %rd83, 2;
	add.s64 	%rd25, %rd7, %rd24;
	ld.global.u32 	%r49, [%rd25];
	cvt.rn.f64.s32 	%fd55, %r49;
	ld.global.u32 	%r50, [%rd25+2048];
	cvt.rn.f64.s32 	%fd56, %r50;
	ld.global.u32 	%r51, [%rd25+4096];
	cvt.rn.f64.s32 	%fd57, %r51;
	ld.global.u32 	%r52, [%rd25+6144];
	cvt.rn.f64.s32 	%fd58, %r52;
	ld.global.u32 	%r53, [%rd25+8192];
	cvt.rn.f64.s32 	%fd59, %r53;
	ld.global.u32 	%r54, [%rd25+10240];
	cvt.rn.f64.s32 	%fd60, %r54;
	ld.global.u32 	%r55, [%rd25+12288];
	cvt.rn.f64.s32 	%fd61, %r55;
	add.f64 	%fd62, %fd346, %fd55;
	add.f64 	%fd63, %fd62, %fd56;
	add.f64 	%fd64, %fd63, %fd57;
	add.f64 	%fd65, %fd64, %fd58;
	add.f64 	%fd66, %fd65, %fd59;
	add.f64 	%fd67, %fd66, %fd60;
	add.f64 	%fd346, %fd67, %fd61;
	sub.s64 	%rd26, %rd19, %rd83;
	setp.lt.u64 	%p4, %rd26, 3584;
	@%p4 bra 	$L__BB6_45;
	add.s64 	%rd83, %rd83, 3584;
	setp.le.u64 	%p5, %rd83, %rd8;
	@%p5 bra 	$L__BB6_30;
$L__BB6_32:
	setp.le.u64 	%p6, %rd19, %rd83;
	cvt.u32.u64 	%r56, %rd83;
	cvt.u32.u64 	%r57, %rd19;
	sub.s32 	%r58, %r57, %r56;
	setp.ge.s32 	%p7, %r24, %r58;
	or.pred  	%p8, %p6, %p7;
	@%p8 bra 	$L__BB6_45;
	not.b32 	%r61, %r24;
	add.s32 	%r62, %r61, %r57;
	sub.s32 	%r64, %r62, %r56;
	shr.u32 	%r65, %r64, 9;
	add.s32 	%r25, %r65, 1;
	and.b32  	%r26, %r25, 15;
	setp.lt.u32 	%p9, %r64, 7680;
	mov.u32 	%r315, %r24;
	@%p9 bra 	$L__BB6_36;
	and.b32  	%r66, %r25, 16777200;
	neg.s32 	%r313, %r66;
	add.s64 	%rd27, %rd83, %rd6;
	shl.b64 	%rd28, %rd27, 2;
	add.s64 	%rd29, %rd28, %rd2;
	add.s64 	%rd84, %rd29, 16384;
	mov.u32 	%r315, %r24;
$L__BB6_35:
	.pragma "nounroll";
	ld.global.u32 	%r67, [%rd84+-16384];
	cvt.rn.f64.s32 	%fd69, %r67;
	add.f64 	%fd70, %fd346, %fd69;
	ld.global.u32 	%r68, [%rd84+-14336];
	cvt.rn.f64.s32 	%fd71, %r68;
	add.f64 	%fd72, %fd70, %fd71;
	ld.global.u32 	%r69, [%rd84+-12288];
	cvt.rn.f64.s32 	%fd73, %r69;
	add.f64 	%fd74, %fd72, %fd73;
	ld.global.u32 	%r70, [%rd84+-10240];
	cvt.rn.f64.s32 	%fd75, %r70;
	add.f64 	%fd76, %fd74, %fd75;
	ld.global.u32 	%r71, [%rd84+-8192];
	cvt.rn.f64.s32 	%fd77, %r71;
	add.f64 	%fd78, %fd76, %fd77;
	ld.global.u32 	%r72, [%rd84+-6144];
	cvt.rn.f64.s32 	%fd79, %r72;
	add.f64 	%fd80, %fd78, %fd79;
	ld.global.u32 	%r73, [%rd84+-4096];
	cvt.rn.f64.s32 	%fd81, %r73;
	add.f64 	%fd82, %fd80, %fd81;
	ld.global.u32 	%r74, [%rd84+-2048];
	cvt.rn.f64.s32 	%fd83, %r74;
	add.f64 	%fd84, %fd82, %fd83;
	ld.global.u32 	%r75, [%rd84];
	cvt.rn.f64.s32 	%fd85, %r75;
	add.f64 	%fd86, %fd84, %fd85;
	ld.global.u32 	%r76, [%rd84+2048];
	cvt.rn.f64.s32 	%fd87, %r76;
	add.f64 	%fd88, %fd86, %fd87;
	ld.global.u32 	%r77, [%rd84+4096];
	cvt.rn.f64.s32 	%fd89, %r77;
	add.f64 	%fd90, %fd88, %fd89;
	ld.global.u32 	%r78, [%rd84+6144];
	cvt.rn.f64.s32 	%fd91, %r78;
	add.f64 	%fd92, %fd90, %fd91;
	ld.global.u32 	%r79, [%rd84+8192];
	cvt.rn.f64.s32 	%fd93, %r79;
	add.f64 	%fd94, %fd92, %fd93;
	ld.global.u32 	%r80, [%rd84+10240];
	cvt.rn.f64.s32 	%fd95, %r80;
	add.f64 	%fd96, %fd94, %fd95;
	ld.global.u32 	%r81, [%rd84+12288];
	cvt.rn.f64.s32 	%fd97, %r81;
	add.f64 	%fd98, %fd96, %fd97;
	ld.global.u32 	%r82, [%rd84+14336];
	cvt.rn.f64.s32 	%fd99, %r82;
	add.f64 	%fd346, %fd98, %fd99;
	add.s32 	%r315, %r315, 8192;
	add.s32 	%r313, %r313, 16;
	add.s64 	%rd84, %rd84, 32768;
	setp.ne.s32 	%p10, %r313, 0;
	@%p10 bra 	$L__BB6_35;
$L__BB6_36:
	setp.eq.s32 	%p11, %r26, 0;
	@%p11 bra 	$L__BB6_45;
	and.b32  	%r33, %r25, 7;
	setp.lt.u32 	%p12, %r26, 8;
	@%p12 bra 	$L__BB6_39;
	cvt.u64.u32 	%rd30, %r315;
	add.s64 	%rd31, %rd83, %rd30;
	shl.b64 	%rd32, %rd31, 2;
	add.s64 	%rd33, %rd2, %rd32;
	ld.global.u32 	%r83, [%rd33];
	cvt.rn.f64.s32 	%fd101, %r83;
	add.f64 	%fd102, %fd346, %fd101;
	ld.global.u32 	%r84, [%rd33+2048];
	cvt.rn.f64.s32 	%fd103, %r84;
	add.f64 	%fd104, %fd102, %fd103;
	ld.global.u32 	%r85, [%rd33+4096];
	cvt.rn.f64.s32 	%fd105, %r85;
	add.f64 	%fd106, %fd104, %fd105;
	ld.global.u32 	%r86, [%rd33+6144];
	cvt.rn.f64.s32 	%fd107, %r86;
	add.f64 	%fd108, %fd106, %fd107;
	ld.global.u32 	%r87, [%rd33+8192];
	cvt.rn.f64.s32 	%fd109, %r87;
	add.f64 	%fd110, %fd108, %fd109;
	ld.global.u32 	%r88, [%rd33+10240];
	cvt.rn.f64.s32 	%fd111, %r88;
	add.f64 	%fd112, %fd110, %fd111;
	ld.global.u32 	%r89, [%rd33+12288];
	cvt.rn.f64.s32 	%fd113, %r89;
	add.f64 	%fd114, %fd112, %fd113;
	ld.global.u32 	%r90, [%rd33+14336];
	cvt.rn.f64.s32 	%fd115, %r90;
	add.f64 	%fd346, %fd114, %fd115;
	add.s32 	%r315, %r315, 4096;
$L__BB6_39:
	setp.eq.s32 	%p13, %r33, 0;
	@%p13 bra 	$L__BB6_45;
	and.b32  	%r36, %r25, 3;
	setp.lt.u32 	%p14, %r33, 4;
	@%p14 bra 	$L__BB6_42;
	cvt.u64.u32 	%rd34, %r315;
	add.s64 	%rd35, %rd83, %rd34;
	shl.b64 	%rd36, %rd35, 2;
	add.s64 	%rd37, %rd2, %rd36;
	ld.global.u32 	%r91, [%rd37];
	cvt.rn.f64.s32 	%fd117, %r91;
	add.f64 	%fd118, %fd346, %fd117;
	ld.global.u32 	%r92, [%rd37+2048];
	cvt.rn.f64.s32 	%fd119, %r92;
	add.f64 	%fd120, %fd118, %fd119;
	ld.global.u32 	%r93, [%rd37+4096];
	cvt.rn.f64.s32 	%fd121, %r93;
	add.f64 	%fd122, %fd120, %fd121;
	ld.global.u32 	%r94, [%rd37+6144];
	cvt.rn.f64.s32 	%fd123, %r94;
	add.f64 	%fd346, %fd122, %fd123;
	add.s32 	%r315, %r315, 2048;
$L__BB6_42:
	setp.eq.s32 	%p15, %r36, 0;
	@%p15 bra 	$L__BB6_45;
	cvt.u64.u32 	%rd38, %r315;
	add.s64 	%rd39, %rd83, %rd38;
	shl.b64 	%rd40, %rd39, 2;
	add.s64 	%rd85, %rd2, %rd40;
	neg.s32 	%r318, %r36;
$L__BB6_44:
	.pragma "nounroll";
	ld.global.u32 	%r95, [%rd85];
	cvt.rn.f64.s32 	%fd124, %r95;
	add.f64 	%fd346, %fd346, %fd124;
	add.s64 	%rd85, %rd85, 2048;
	add.s32 	%r318, %r318, 1;
	setp.ne.s32 	%p16, %r318, 0;
	@%p16 bra 	$L__BB6_44;
$L__BB6_45:
	// begin inline asm
	mov.u32 %r96, %laneid;
	// end inline asm
	mov.b64 	%rd41, %fd346;
	mov.b64 	{%r98, %r103}, %rd41;
	mov.b32 	%r104, 1;
	mov.b32 	%r145, 31;
	mov.b32 	%r146, -1;
	// begin inline asm
	shfl.sync.down.b32 %r97, %r98, %r104, %r145, %r146;
	// end inline asm
	// begin inline asm
	shfl.sync.down.b32 %r102, %r103, %r104, %r145, %r146;
	// end inline asm
	mov.b64 	%rd42, {%r97, %r102};
	mov.b64 	%fd125, %rd42;
	setp.gt.s32 	%p17, %r96, 30;
	add.f64 	%fd126, %fd346, %fd125;
	selp.f64 	%fd127, %fd346, %fd126, %p17;
	mov.b64 	%rd43, %fd127;
	mov.b64 	{%r108, %r113}, %rd43;
	mov.b32 	%r114, 2;
	// begin inline asm
	shfl.sync.down.b32 %r107, %r108, %r114, %r145, %r146;
	// end inline asm
	// begin inline asm
	shfl.sync.down.b32 %r112, %r113, %r114, %r145, %r146;
	// end inline asm
	mov.b64 	%rd44, {%r107, %r112};
	mov.b64 	%fd128, %rd44;
	setp.gt.s32 	%p18, %r96, 29;
	add.f64 	%fd129, %fd127, %fd128;
	selp.f64 	%fd130, %fd127, %fd129, %p18;
	mov.b64 	%rd45, %fd130;
	mov.b64 	{%r118, %r123}, %rd45;
	mov.b32 	%r124, 4;
	// begin inline asm
	shfl.sync.down.b32 %r117, %r118, %r124, %r145, %r146;
	// end inline asm
	// begin inline asm
	shfl.sync.down.b32 %r122, %r123, %r124, %r145, %r146;
	// end inline asm
	mov.b64 	%rd46, {%r117, %r122};
	mov.b64 	%fd131, %rd46;
	setp.gt.s32 	%p19, %r96, 27;
	add.f64 	%fd132, %fd130, %fd131;
	selp.f64 	%fd133, %fd130, %fd132, %p19;
	mov.b64 	%rd47, %fd133;
	mov.b64 	{%r128, %r133}, %rd47;
	mov.b32 	%r134, 8;
	// begin inline asm
	shfl.sync.down.b32 %r127, %r128, %r134, %r145, %r146;
	// end inline asm
	// begin inline asm
	shfl.sync.down.b32 %r132, %r133, %r134, %r145, %r146;
	// end inline asm
	mov.b64 	%rd48, {%r127, %r132};
	mov.b64 	%fd134, %rd48;
	setp.gt.s32 	%p20, %r96, 23;
	add.f64 	%fd135, %fd133, %fd134;
	selp.f64 	%fd136, %fd133, %fd135, %p20;
	mov.b64 	%rd49, %fd136;
	mov.b64 	{%r138, %r143}, %rd49;
	mov.b32 	%r144, 16;
	// begin inline asm
	shfl.sync.down.b32 %r137, %r138, %r144, %r145, %r146;
	// end inline asm
	// begin inline asm
	shfl.sync.down.b32 %r142, %r143, %r144, %r145, %r146;
	// end inline asm
	mov.b64 	%rd50, {%r137, %r142};
	mov.b64 	%fd137, %rd50;
	setp.gt.s32 	%p21, %r96, 15;
	add.f64 	%fd38, %fd136, %fd137;
	selp.f64 	%fd347, %fd136, %fd38, %p21;
	setp.ne.s32 	%p22, %r96, 0;
	@%p22 bra 	$L__BB6_47;
	shr.u32 	%r147, %r24, 2;
	and.b32  	%r148, %r147, 248;
	mov.u32 	%r149, _ZZN3cub18CUB_300001_SM_10006detail6reduce28DeviceReduceSingleTileKernelINS2_10policy_hubIdyN4cuda3std3__44plusIdEEE10Policy1000EN6thrust24THRUST_300001_SM_1000_NS6detail15normal_iteratorINSD_10device_ptrIiEEEEPdyS9_ddNS7_10__identityEEEvT0_T1_T2_T3_T4_T6_E12temp_storage;
	add.s32 	%r150, %r149, %r148;
	st.shared.f64 	[%r150+16], %fd38;
$L__BB6_47:
	bar.sync 	0;
	setp.ne.s32 	%p23, %r24, 0;
	@%p23 bra 	$L__BB6_49;
	ld.shared.f64 	%fd138, [_ZZN3cub18CUB_300001_SM_10006detail6reduce28DeviceReduceSingleTileKernelINS2_10policy_hubIdyN4cuda3std3__44plusIdEEE10Policy1000EN6thrust24THRUST_300001_SM_1000_NS6detail15normal_iteratorINSD_10device_ptrIiEEEEPdyS9_ddNS7_10__identityEEEvT0_T1_T2_T3_T4_T6_E12temp_storage+24];
	add.f64 	%fd139, %fd347, %fd138;
	ld.shared.f64 	%fd140, [_ZZN3cub18CUB_300001_SM_10006detail6reduce28DeviceReduceSingleTileKernelINS2_10policy_hubIdyN4cuda3std3__44plusIdEEE10Policy1000EN6thrust24THRUST_300001_SM_1000_NS6detail15normal_iteratorINSD_10device_ptrIiEEEEPdyS9_ddNS7_10__identityEEEvT0_T1_T2_T3_T4_T6_E12temp_storage+32];
	add.f64 	%fd141, %fd139, %fd140;
	ld.shared.f64 	%fd142, [_ZZN3cub18CUB_300001_SM_10006detail6reduce28DeviceReduceSingleTileKernelINS2_10policy_hubIdyN4cuda3std3__44plusIdEEE10Policy1000EN6thrust24THRUST_300001_SM_1000_NS6detail15normal_iteratorINSD_10device_ptrIiEEEEPdyS9_ddNS7_10__identityEEEvT0_T1_T2_T3_T4_T6_E12temp_storage+40];
	add.f64 	%fd143, %fd141, %fd142;
	ld.shared.f64 	%fd144, [_ZZN3cub18CUB_300001_SM_10006detail6reduce28DeviceReduceSingleTileKernelINS2_10policy_hubIdyN4cuda3std3__44plusIdEEE10Policy1000EN6thrust24THRUST_300001_SM_1000_NS6detail15normal_iteratorINSD_10device_ptrIiEEEEPdyS9_ddNS7_10__identityEEEvT0_T1_T2_T3_T4_T6_E12temp_storage+48];
	add.f64 	%fd145, %fd143, %fd144;
	ld.shared.f64 	%fd146, [_ZZN3cub18CUB_300001_SM_10006detail6reduce28DeviceReduceSingleTileKernelINS2_10policy_hubIdyN4cuda3std3__44plusIdEEE10Policy1000EN6thrust24THRUST_300001_SM_1000_NS6detail15normal_iteratorINSD_10device_ptrIiEEEEPdyS9_ddNS7_10__identityEEEvT0_T1_T2_T3_T4_T6_E12temp_storage+56];
	add.f64 	%fd147, %fd145, %fd146;
	ld.shared.f64 	%fd148, [_ZZN3cub18CUB_300001_SM_10006detail6reduce28DeviceReduceSingleTileKernelINS2_10policy_hubIdyN4cuda3std3__44plusIdEEE10Policy1000EN6thrust24THRUST_300001_SM_1000_NS6detail15normal_iteratorINSD_10device_ptrIiEEEEPdyS9_ddNS7_10__identityEEEvT0_T1_T2_T3_T4_T6_E12temp_storage+64];
	add.f64 	%fd149, %fd147, %fd148;
	ld.shared.f64 	%fd150, [_ZZN3cub18CUB_300001_SM_10006detail6reduce28DeviceReduceSingleTileKernelINS2_10policy_hubIdyN4cuda3std3__44plusIdEEE10Policy1000EN6thrust24THRUST_300001_SM_1000_NS6detail15normal_iteratorINSD_10device_ptrIiEEEEPdyS9_ddNS7_10__identityEEEvT0_T1_T2_T3_T4_T6_E12temp_storage+72];
	add.f64 	%fd151, %fd149, %fd150;
	ld.shared.f64 	%fd152, [_ZZN3cub18CUB_300001_SM_10006detail6reduce28DeviceReduceSingleTileKernelINS2_10policy_hubIdyN4cuda3std3__44plusIdEEE10Policy1000EN6thrust24THRUST_300001_SM_1000_NS6detail15normal_iteratorINSD_10device_ptrIiEEEEPdyS9_ddNS7_10__identityEEEvT0_T1_T2_T3_T4_T6_E12temp_storage+80];
	add.f64 	%fd153, %fd151, %fd152;
	ld.shared.f64 	%fd154, [_ZZN3cub18CUB_300001_SM_10006detail6reduce28DeviceReduceSingleTileKernelINS2_10policy_hubIdyN4cuda3std3__44plusIdEEE10Policy1000EN6thrust24THRUST_300001_SM_1000_NS6detail15normal_iteratorINSD_10device_ptrIiEEEEPdyS9_ddNS7_10__identityEEEvT0_T1_T2_T3_T4_T6_E12temp_storage+88];
	add.f64 	%fd155, %fd153, %fd154;
	ld.shared.f64 	%fd156, [_ZZN3cub18CUB_300001_SM_10006detail6reduce28DeviceReduceSingleTileKernelINS2_10policy_hubIdyN4cuda3std3__44plusIdEEE10Policy1000EN6thrust24THRUST_300001_SM_1000_NS6detail15normal_iteratorINSD_10device_ptrIiEEEEPdyS9_ddNS7_10__identityEEEvT0_T1_T2_T3_T4_T6_E12temp_storage+96];
	add.f64 	%fd157, %fd155, %fd156;
	ld.shared.f64 	%fd158, [_ZZN3cub18CUB_300001_SM_10006detail6reduce28DeviceReduceSingleTileKernelINS2_10policy_hubIdyN4cuda3std3__44plusIdEEE10Policy1000EN6thrust24THRUST_300001_SM_1000_NS6detail15normal_iteratorINSD_10device_ptrIiEEEEPdyS9_ddNS7_10__identityEEEvT0_T1_T2_T3_T4_T6_E12temp_storage+104];
	add.f64 	%fd159, %fd157, %fd158;
	ld.shared.f64 	%fd160, [_ZZN3cub18CUB_300001_SM_10006detail6reduce28DeviceReduceSingleTileKernelINS2_10policy_hubIdyN4cuda3std3__44plusIdEEE10Policy1000EN6thrust24THRUST_300001_SM_1000_NS6detail15normal_iteratorINSD_10device_ptrIiEEEEPdyS9_ddNS7_10__identityEEEvT0_T1_T2_T3_T4_T6_E12temp_storage+112];
	add.f64 	%fd161, %fd159, %fd160;
	ld.shared.f64 	%fd162, [_ZZN3cub18CUB_300001_SM_10006detail6reduce28DeviceReduceSingleTileKernelINS2_10policy_hubIdyN4cuda3std3__44plusIdEEE10Policy1000EN6thrust24THRUST_300001_SM_1000_NS6detail15normal_iteratorINSD_10device_ptrIiEEEEPdyS9_ddNS7_10__identityEEEvT0_T1_T2_T3_T4_T6_E12temp_storage+120];
	add.f64 	%fd163, %fd161, %fd162;
	ld.shared.f64 	%fd164, [_ZZN3cub18CUB_300001_SM_10006detail6reduce28DeviceReduceSingleTileKernelINS2_10policy_hubIdyN4cuda3std3__44plusIdEEE10Policy1000EN6thrust24THRUST_300001_SM_1000_NS6detail15normal_iteratorINSD_10device_ptrIiEEEEPdyS9_ddNS7_10__identityEEEvT0_T1_T2_T3_T4_T6_E12temp_storage+128];
	add.f64 	%fd165, %fd163, %fd164;
	ld.shared.f64 	%fd166, [_ZZN3cub18CUB_300001_SM_10006detail6reduce28DeviceReduceSingleTileKernelINS2_10policy_hubIdyN4cuda3std3__44plusIdEEE10Policy1000EN6thrust24THRUST_300001_SM_1000_NS6detail15normal_iteratorINSD_10device_ptrIiEEEEPdyS9_ddNS7_10__identityEEEvT0_T1_T2_T3_T4_T6_E12temp_storage+136];
	add.f64 	%fd347, %fd165, %fd166;
$L__BB6_49:
	mov.u32 	%r303, %tid.x;
	setp.ne.s32 	%p65, %r303, 0;
	@%p65 bra 	$L__BB6_51;
	add.f64 	%fd325, %fd42, %fd347;
	st.global.f64 	[%rd1], %fd325;
$L__BB6_51:
	ret;

}
	// .globl	_ZN3cub18CUB_300001_SM_10006detail6reduce18DeviceReduceKernelINS2_10policy_hubIdyN4cuda3std3__44plusIdEEE10Policy1000EN6thrust24THRUST_300001_SM_1000_NS6detail15normal_iteratorINSD_10device_ptrIiEEEEyS9_dNS7_10__identityEEEvT0_PT3_T1_NS0_13GridEvenShareISN_EET2_T4_
.visible .entry _ZN3cub18CUB_300001_SM_10006detail6reduce18DeviceReduceKernelINS2_10policy_hubIdyN4cuda3std3__44plusIdEEE10Policy1000EN6thrust24THRUST_300001_SM_1000_NS6detail15normal_iteratorINSD_10device_ptrIiEEEEyS9_dNS7_10__identityEEEvT0_PT3_T1_NS0_13GridEvenShareISN_EET2_T4_(
	.param .align 8 .b8 _ZN3cub18CUB_300001_SM_10006detail6reduce18DeviceReduceKernelINS2_10policy_hubIdyN4cuda3std3__44plusIdEEE10Policy1000EN6thrust24THRUST_300001_SM_1000_NS6detail15normal_iteratorINSD_10device_ptrIiEEEEyS9_dNS7_10__identityEEEvT0_PT3_T1_NS0_13GridEvenShareISN_EET2_T4__param_0[8],
	.param .u64 .ptr .align 1 _ZN3cub18CUB_300001_SM_10006detail6reduce18DeviceReduceKernelINS2_10policy_hubIdyN4cuda3std3__44plusIdEEE10Policy1000EN6thrust24THRUST_300001_SM_1000_NS6detail15normal_iteratorINSD_10device_ptrIiEEEEyS9_dNS7_10__identityEEEvT0_PT3_T1_NS0_13GridEvenShareISN_EET2_T4__param_1,
	.param .u64 _ZN3cub18CUB_300001_SM_10006detail6reduce18DeviceReduceKernelINS2_10policy_hubIdyN4cuda3std3__44plusIdEEE10Policy1000EN6thrust24THRUST_300001_SM_1000_NS6detail15normal_iteratorINSD_10device_ptrIiEEEEyS9_dNS7_10__identityEEEvT0_PT3_T1_NS0_13GridEvenShareISN_EET2_T4__param_2,
	.param .align 8 .b8 _ZN3cub18CUB_300001_SM_10006detail6reduce18DeviceReduceKernelINS2_10policy_hubIdyN4cuda3std3__44plusIdEEE10Policy1000EN6thrust24THRUST_300001_SM_1000_NS6detail15normal_iteratorINSD_10device_ptrIiEEEEyS9_dNS7_10__identityEEEvT0_PT3_T1_NS0_13GridEvenShareISN_EET2_T4__param_3[72],
	.param .align 1 .b8 _ZN3cub18CUB_300001_SM_10006detail6reduce18DeviceReduceKernelINS2_10policy_hubIdyN4cuda3std3__44plusIdEEE10Policy1000EN6thrust24THRUST_300001_SM_1000_NS6detail15normal_iteratorINSD_10device_ptrIiEEEEyS9_dNS7_10__identityEEEvT0_PT3_T1_NS0_13GridEvenShareISN_EET2_T4__param_4[1],
	.param .align 1 .b8 _ZN3cub18CUB_300001_SM_10006detail6reduce18DeviceReduceKernelINS2_10policy_hubIdyN4cuda3std3__44plusIdEEE10Policy1000EN6thrust24THRUST_300001_SM_1000_NS6detail15normal_iteratorINSD_10device_ptrIiEEEEyS9_dNS7_10__identityEEEvT0_PT3_T1_NS0_13GridEvenShareISN_EET2_T4__param_5[1]
)
.maxntid 512
{
	.reg .pred 	%p<65>;
	.reg .b16 	%rs<4>;
	.reg .b32 	%r<353>;
	.reg .b64 	%rd<107>;
	.reg .b64 	%fd<344>;
	// demoted variable
	.shared .align 8 .b8 _ZZN3cub18CUB_300001_SM_10006detail6reduce18DeviceReduceKernelINS2_10policy_hubIdyN4cuda3std3__44plusIdEEE10Policy1000EN6thrust24THRUST_300001_SM_1000_NS6detail15normal_iteratorINSD_10device_ptrIiEEEEyS9_dNS7_10__identityEEEvT0_PT3_T1_NS0_13GridEvenShareISN_EET2_T4_E12temp_storage[152];
	ld.param.u64 	%rd1, [_ZN3cub18CUB_300001_SM_10006detail6reduce18DeviceReduceKernelINS2_10policy_hubIdyN4cuda3std3__44plusIdEEE10Policy1000EN6thrust24THRUST_300001_SM_1000_NS6detail15normal_iteratorINSD_10device_ptrIiEEEEyS9_dNS7_10__identityEEEvT0_PT3_T1_NS0_13GridEvenShareISN_EET2_T4__param_3+32];
	ld.param.u32 	%r1, [_ZN3cub18CUB_300001_SM_10006detail6reduce18DeviceReduceKernelINS2_10policy_hubIdyN4cuda3std3__44plusIdEEE10Policy1000EN6thrust24THRUST_300001_SM_1000_NS6detail15normal_iteratorINSD_10device_ptrIiEEEEyS9_dNS7_10__identityEEEvT0_PT3_T1_NS0_13GridEvenShareISN_EET2_T4__param_3+40];
	ld.param.u64 	%rd26, [_ZN3cub18CUB_300001_SM_10006detail6reduce18DeviceReduceKernelINS2_10policy_hubIdyN4cuda3std3__44plusIdEEE10Policy1000EN6thrust24THRUST_300001_SM_1000_NS6detail15normal_iteratorINSD_10device_ptrIiEEEEyS9_dNS7_10__identityEEEvT0_PT3_T1_NS0_13GridEvenShareISN_EET2_T4__param_0];
	cvta.to.global.u64 	%rd2, %rd26;
	mov.u32 	%r2, %ctaid.x;
	mul.lo.s32 	%r50, %r1, 3584;
	cvt.s64.s32 	%rd3, %r50;
	mul.lo.s32 	%r51, %r2, 3584;
	cvt.u64.u32 	%rd4, %r51;
	sub.s64 	%rd5, %rd1, %rd4;
	setp.gt.u64 	%p1, %rd5, 3583;
	@%p1 bra 	$L__BB7_25;
	cvt.u32.u64 	%r179, %rd4;
	cvt.u32.u64 	%r3, %rd1;
	sub.s32 	%r4, %r3, %r179;
	mov.u32 	%r5, %tid.x;
	setp.ge.s32 	%p23, %r5, %r4;
	mov.f64 	%fd332, 0d0000000000000000;
	mov.u32 	%r340, %r5;
	@%p23 bra 	$L__BB7_3;
	add.s32 	%r181, %r179, %r5;
	mul.wide.u32 	%rd60, %r181, 4;
	add.s64 	%rd61, %rd2, %rd60;
	ld.global.u32 	%r182, [%rd61];
	cvt.rn.f64.s32 	%fd332, %r182;
	add.s32 	%r340, %r5, 512;
$L__BB7_3:
	setp.ge.s32 	%p24, %r340, %r4;
	@%p24 bra 	$L__BB7_16;
	not.b32 	%r184, %r340;
	add.s32 	%r185, %r184, %r3;
	sub.s32 	%r186, %r185, %r179;
	shr.u32 	%r187, %r186, 9;
	add.s32 	%r8, %r187, 1;
	and.b32  	%r9, %r8, 15;
	setp.lt.u32 	%p25, %r186, 7680;
	@%p25 bra 	$L__BB7_7;
	and.b32  	%r188, %r8, 16777200;
	neg.s32 	%r338, %r188;
	mul.wide.u32 	%rd62, %r2, 14336;
	mul.wide.u32 	%rd63, %r340, 4;
	add.s64 	%rd64, %rd62, %rd63;
	add.s64 	%rd65, %rd64, %rd2;
	add.s64 	%rd101, %rd65, 16384;
$L__BB7_6:
	.pragma "nounroll";
	ld.global.u32 	%r189, [%rd101+-16384];
	cvt.rn.f64.s32 	%fd167, %r189;
	add.f64 	%fd168, %fd332, %fd167;
	ld.global.u32 	%r190, [%rd101+-14336];
	cvt.rn.f64.s32 	%fd169, %r190;
	add.f64 	%fd170, %fd168, %fd169;
	ld.global.u32 	%r191, [%rd101+-12288];
	cvt.rn.f64.s32 	%fd171, %r191;
	add.f64 	%fd172, %fd170, %fd171;
	ld.global.u32 	%r192, [%rd101+-10240];
	cvt.rn.f64.s32 	%fd173, %r192;
	add.f64 	%fd174, %fd172, %fd173;
	ld.global.u32 	%r193, [%rd101+-8192];
	cvt.rn.f64.s32 	%fd175, %r193;
	add.f64 	%fd176, %fd174, %fd175;
	ld.global.u32 	%r194, [%rd101+-6144];
	cvt.rn.f64.s32 	%fd177, %r194;
	add.f64 	%fd178, %fd176, %fd177;
	ld.global.u32 	%r195, [%rd101+-4096];
	cvt.rn.f64.s32 	%fd179, %r195;
	add.f64 	%fd180, %fd178, %fd179;
	ld.global.u32 	%r196, [%rd101+-2048];
	cvt.rn.f64.s32 	%fd181, %r196;
	add.f64 	%fd182, %fd180, %fd181;
	ld.global.u32 	%r197, [%rd101];
	cvt.rn.f64.s32 	%fd183, %r197;
	add.f64 	%fd184, %fd182, %fd183;
	ld.global.u32 	%r198, [%rd101+2048];
	cvt.rn.f64.s32 	%fd185, %r198;
	add.f64 	%fd186, %fd184, %fd185;
	ld.global.u32 	%r199, [%rd101+4096];
	cvt.rn.f64.s32 	%fd187, %r199;
	add.f64 	%fd188, %fd186, %fd187;
	ld.global.u32 	%r200, [%rd101+6144];
	cvt.rn.f64.s32 	%fd189, %r200;
	add.f64 	%fd190, %fd188, %fd189;
	ld.global.u32 	%r201, [%rd101+8192];
	cvt.rn.f64.s32 	%fd191, %r201;
	add.f64 	%fd192, %fd190, %fd191;
	ld.global.u32 	%r202, [%rd101+10240];
	cvt.rn.f64.s32 	%fd193, %r202;
	add.f64 	%fd194, %fd192, %fd193;
	ld.global.u32 	%r203, [%rd101+12288];
	cvt.rn.f64.s32 	%fd195, %r203;
	add.f64 	%fd196, %fd194, %fd195;
	ld.global.u32 	%r204, [%rd101+14336];
	cvt.rn.f64.s32 	%fd197, %r204;
	add.f64 	%fd332, %fd196, %fd197;
	add.s32 	%r340, %r340, 8192;
	add.s32 	%r338, %r338, 16;
	add.s64 	%rd101, %rd101, 32768;
	setp.ne.s32 	%p26, %r338, 0;
	@%p26 bra 	$L__BB7_6;
$L__BB7_7:
	setp.eq.s32 	%p27, %r9, 0;
	@%p27 bra 	$L__BB7_16;
	and.b32  	%r16, %r8, 7;
	setp.lt.u32 	%p28, %r9, 8;
	@%p28 bra 	$L__BB7_10;
	cvt.s64.s32 	%rd66, %r340;
	add.s64 	%rd67, %rd66, %rd4;
	shl.b64 	%rd68, %rd67, 2;
	add.s64 	%rd69, %rd2, %rd68;
	ld.global.u32 	%r205, [%rd69];
	cvt.rn.f64.s32 	%fd199, %r205;
	add.f64 	%fd200, %fd332, %fd199;
	ld.global.u32 	%r206, [%rd69+2048];
	cvt.rn.f64.s32 	%fd201, %r206;
	add.f64 	%fd202, %fd200, %fd201;
	ld.global.u32 	%r207, [%rd69+4096];
	cvt.rn.f64.s32 	%fd203, %r207;
	add.f64 	%fd204, %fd202, %fd203;
	ld.global.u32 	%r208, [%rd69+6144];
	cvt.rn.f64.s32 	%fd205, %r208;
	add.f64 	%fd206, %fd204, %fd205;
	ld.global.u32 	%r209, [%rd69+8192];
	cvt.rn.f64.s32 	%fd207, %r209;
	add.f64 	%fd208, %fd206, %fd207;
	ld.global.u32 	%r210, [%rd69+10240];
	cvt.rn.f64.s32 	%fd209, %r210;
	add.f64 	%fd210, %fd208, %fd209;
	ld.global.u32 	%r211, [%rd69+12288];
	cvt.rn.f64.s32 	%fd211, %r211;
	add.f64 	%fd212, %fd210, %fd211;
	ld.global.u32 	%r212, [%rd69+14336];
	cvt.rn.f64.s32 	%fd213, %r212;
	add.f64 	%fd332, %fd212, %fd213;
	add.s32 	%r340, %r340, 4096;
$L__BB7_10:
	setp.eq.s32 	%p29, %r16, 0;
	@%p29 bra 	$L__BB7_16;
	and.b32  	%r19, %r8, 3;
	setp.lt.u32 	%p30, %r16, 4;
	@%p30 bra 	$L__BB7_13;
	cvt.s64.s32 	%rd70, %r340;
	add.s64 	%rd71, %rd70, %rd4;
	shl.b64 	%rd72, %rd71, 2;
	add.s64 	%rd73, %rd2, %rd72;
	ld.global.u32 	%r213, [%rd73];
	cvt.rn.f64.s32 	%fd215, %r213;
	add.f64 	%fd216, %fd332, %fd215;
	ld.global.u32 	%r214, [%rd73+2048];
	cvt.rn.f64.s32 	%fd217, %r214;
	add.f64 	%fd218, %fd216, %fd217;
	ld.global.u32 	%r215, [%rd73+4096];
	cvt.rn.f64.s32 	%fd219, %r215;
	add.f64 	%fd220, %fd218, %fd219;
	ld.global.u32 	%r216, [%rd73+6144];
	cvt.rn.f64.s32 	%fd221, %r216;
	add.f64 	%fd332, %fd220, %fd221;
	add.s32 	%r340, %r340, 2048;
$L__BB7_13:
	setp.eq.s32 	%p31, %r19, 0;
	@%p31 bra 	$L__BB7_16;
	mul.wide.u32 	%rd74, %r2, 14336;
	add.s64 	%rd9, %rd2, %rd74;
	neg.s32 	%r343, %r19;
$L__BB7_15:
	.pragma "nounroll";
	mul.wide.s32 	%rd75, %r340, 4;
	add.s64 	%rd76, %rd9, %rd75;
	ld.global.u32 	%r217, [%rd76];
	cvt.rn.f64.s32 	%fd222, %r217;
	add.f64 	%fd332, %fd332, %fd222;
	add.s32 	%r340, %r340, 512;
	add.s32 	%r343, %r343, 1;
	setp.ne.s32 	%p32, %r343, 0;
	@%p32 bra 	$L__BB7_15;
$L__BB7_16:
	setp.lt.s32 	%p33, %r4, 512;
	@%p33 bra 	$L__BB7_21;
	// begin inline asm
	mov.u32 %r281, %laneid;
	// end inline asm
	mov.b64 	%rd87, %fd332;
	mov.b64 	{%r283, %r288}, %rd87;
	mov.b32 	%r289, 1;
	mov.b32 	%r330, 31;
	mov.b32 	%r331, -1;
	// begin inline asm
	shfl.sync.down.b32 %r282, %r283, %r289, %r330, %r331;
	// end inline asm
	// begin inline asm
	shfl.sync.down.b32 %r287, %r288, %r289, %r330, %r331;
	// end inline asm
	mov.b64 	%rd88, {%r282, %r287};
	mov.b64 	%fd281, %rd88;
	setp.gt.s32 	%p57, %r281, 30;
	add.f64 	%fd282, %fd332, %fd281;
	selp.f64 	%fd283, %fd332, %fd282, %p57;
	mov.b64 	%rd89, %fd283;
	mov.b64 	{%r293, %r298}, %rd89;
	mov.b32 	%r299, 2;
	// begin inline asm
	shfl.sync.down.b32 %r292, %r293, %r299, %r330, %r331;
	// end inline asm
	// begin inline asm
	shfl.sync.down.b32 %r297, %r298, %r299, %r330, %r331;
	// end inline asm
	mov.b64 	%rd90, {%r292, %r297};
	mov.b64 	%fd284, %rd90;
	setp.gt.s32 	%p58, %r281, 29;
	add.f64 	%fd285, %fd283, %fd284;
	selp.f64 	%fd286, %fd283, %fd285, %p58;
	mov.b64 	%rd91, %fd286;
	mov.b64 	{%r303, %r308}, %rd91;
	mov.b32 	%r309, 4;
	// begin inline asm
	shfl.sync.down.b32 %r302, %r303, %r309, %r330, %r331;
	// end inline asm
	// begin inline asm
	shfl.sync.down.b32 %r307, %r308, %r309, %r330, %r331;
	// end inline asm
	mov.b64 	%rd92, {%r302, %r307};
	mov.b64 	%fd287, %rd92;
	setp.gt.s32 	%p59, %r281, 27;
	add.f64 	%fd288, %fd286, %fd287;
	selp.f64 	%fd289, %fd286, %fd288, %p59;
	mov.b64 	%rd93, %fd289;
	mov.b64 	{%r313, %r318}, %rd93;
	mov.b32 	%r319, 8;
	// begin inline asm
	shfl.sync.down.b32 %r312, %r313, %r319, %r330, %r331;
	// end inline asm
	// begin inline asm
	shfl.sync.down.b32 %r317, %r318, %r319, %r330, %r331;
	// end inline asm
	mov.b64 	%rd94, {%r312, %r317};
	mov.b64 	%fd290, %rd94;
	setp.gt.s32 	%p60, %r281, 23;
	add.f64 	%fd291, %fd289, %fd290;
	selp.f64 	%fd292, %fd289, %fd291, %p60;
	mov.b64 	%rd95, %fd292;
	mov.b64 	{%r323, %r328}, %rd95;
	mov.b32 	%r329, 16;
	// begin inline asm
	shfl.sync.down.b32 %r322, %r323, %r329, %r330, %r331;
	// end inline asm
	// begin inline asm
	shfl.sync.down.b32 %r327, %r328, %r329, %r330, %r331;
	// end inline asm
	mov.b64 	%rd96, {%r322, %r327};
	mov.b64 	%fd293, %rd96;
	setp.gt.s32 	%p61, %r281, 15;
	add.f64 	%fd16, %fd292, %fd293;
	selp.f64 	%fd343, %fd292, %fd16, %p61;
	setp.ne.s32 	%p62, %r281, 0;
	@%p62 bra 	$L__BB7_19;
	shr.u32 	%r332, %r5, 2;
	and.b32  	%r333, %r332, 248;
	mov.u32 	%r334, _ZZN3cub18CUB_300001_SM_10006detail6reduce18DeviceReduceKernelINS2_10policy_hubIdyN4cuda3std3__44plusIdEEE10Policy1000EN6thrust24THRUST_300001_SM_1000_NS6detail15normal_iteratorINSD_10device_ptrIiEEEEyS9_dNS7_10__identityEEEvT0_PT3_T1_NS0_13GridEvenShareISN_EET2_T4_E12temp_storage;
	add.s32 	%r335, %r334, %r333;
	st.shared.f64 	[%r335+16], %fd16;
$L__BB7_19:
	bar.sync 	0;
	setp.ne.s32 	%p63, %r5, 0;
	@%p63 bra 	$L__BB7_46;
	ld.shared.f64 	%fd294, [_ZZN3cub18CUB_300001_SM_10006detail6reduce18DeviceReduceKernelINS2_10policy_hubIdyN4cuda3std3__44plusIdEEE10Policy1000EN6thrust24THRUST_300001_SM_1000_NS6detail15normal_iteratorINSD_10device_ptrIiEEEEyS9_dNS7_10__identityEEEvT0_PT3_T1_NS0_13GridEvenShareISN_EET2_T4_E12temp_storage+24];
	add.f64 	%fd295, %fd343, %fd294;
	ld.shared.f64 	%fd296, [_ZZN3cub18CUB_300001_SM_10006detail6reduce18DeviceReduceKernelINS2_10policy_hubIdyN4cuda3std3__44plusIdEEE10Policy1000EN6thrust24THRUST_300001_SM_1000_NS6detail15normal_iteratorINSD_10device_ptrIiEEEEyS9_dNS7_10__identityEEEvT0_PT3_T1_NS0_13GridEvenShareISN_EET2_T4_E12temp_storage+32];
	add.f64 	%fd297, %fd295, %fd296;
	ld.shared.f64 	%fd298, [_ZZN3cub18CUB_300001_SM_10006detail6reduce18DeviceReduceKernelINS2_10policy_hubIdyN4cuda3std3__44plusIdEEE10Policy1000EN6thrust24THRUST_300001_SM_1000_NS6detail15normal_iteratorINSD_10device_ptrIiEEEEyS9_dNS7_10__identityEEEvT0_PT3_T1_NS0_13GridEvenShareISN_EET2_T4_E12temp_storage+40];
	add.f64 	%fd299, %fd297, %fd298;
	ld.shared.f64 	%fd300, [_ZZN3cub18CUB_300001_SM_10006detail6reduce18DeviceReduceKernelINS2_10policy_hubIdyN4cuda3std3__44plusIdEEE10Policy1000EN6thrust24THRUST_300001_SM_1000_NS6detail15normal_iteratorINSD_10device_ptrIiEEEEyS9_dNS7_10__identityEEEvT0_PT3_T1_NS0_13GridEvenShareISN_EET2_T4_E12temp_storage+48];
	add.f64 	%fd301, %fd299, %fd300;
	ld.shared.f64 	%fd302, [_ZZN3cub18CUB_300001_SM_10006detail6reduce18DeviceReduceKernelINS2_10policy_hubIdyN4cuda3std3__44plusIdEEE10Policy1000EN6thrust24THRUST_300001_SM_1000_NS6detail15normal_iteratorINSD_10device_ptrIiEEEEyS9_dNS7_10__identityEEEvT0_PT3_T1_NS0_13GridEvenShareISN_EET2_T4_E12temp_storage+56];
	add.f64 	%fd303, %fd301, %fd302;
	ld.shared.f64 	%fd304, [_ZZN3cub18CUB_300001_SM_10006detail6reduce18DeviceReduceKernelINS2_10policy_hubIdyN4cuda3std3__44plusIdEEE10Policy1000EN6thrust24THRUST_300001_SM_1000_NS6detail15normal_iteratorINSD_10device_ptrIiEEEEyS9_dNS7_10__identityEEEvT0_PT3_T1_NS0_13GridEvenShareISN_EET2_T4_E12temp_storage+64];
	add.f64 	%fd305, %fd303, %fd304;
	ld.shared.f64 	%fd306, [_ZZN3cub18CUB_300001_SM_10006detail6reduce18DeviceReduceKernelINS2_10policy_hubIdyN4cuda3std3__44plusIdEEE10Policy1000EN6thrust24THRUST_300001_SM_1000_NS6detail15normal_iteratorINSD_10device_ptrIiEEEEyS9_dNS7_10__identityEEEvT0_PT3_T1_NS0_13GridEvenShareISN_EET2_T4_E12temp_storage+72];
	add.f64 	%fd307, %fd305, %fd306;
	ld.shared.f64 	%fd308, [_ZZN3cub18CUB_300001_SM_10006detail6reduce18DeviceReduceKernelINS2_10policy_hubIdyN4cuda3std3__44plusIdEEE10Policy1000EN6thrust24THRUST_300001_SM_1000_NS6detail15normal_iteratorINSD_10device_ptrIiEEEEyS9_dNS7_10__identityEEEvT0_PT3_T1_NS0_13GridEvenShareISN_EET2_T4_E12temp_storage+80];
	add.f64 	%fd309, %fd307, %fd308;
	ld.shared.f64 	%fd310, [_ZZN3cub18CUB_300001_SM_10006detail6reduce18DeviceReduceKernelINS2_10policy_hubIdyN4cuda3std3__44plusIdEEE10Policy1000EN6thrust24THRUST_300001_SM_1000_NS6detail15normal_iteratorINSD_10device_ptrIiEEEEyS9_dNS7_10__identityEEEvT0_PT3_T1_NS0_13GridEvenShareISN_EET2_T4_E12temp_storage+88];
	add.f64 	%fd311, %fd309, %fd310;
	ld.shared.f64 	%fd312, [_ZZN3cub18CUB_300001_SM_10006detail6reduce18DeviceReduceKernelINS2_10policy_hubIdyN4cuda3std3__44plusIdEEE10Policy1000EN6thrust24THRUST_300001_SM_1000_NS6detail15normal_iteratorINSD_10device_ptrIiEEEEyS9_dNS7_10__identityEEEvT0_PT3_T1_NS0_13GridEvenShareISN_EET2_T4_E12temp_storage+96];
	add.f64 	%fd313, %fd311, %fd312;
	ld.shared.f64 	%fd314, [_ZZN3cub18CUB_300001_SM_10006detail6reduce18DeviceReduceKernelINS2_10policy_hubIdyN4cuda3std3__44plusIdEEE10Policy1000EN6thrust24THRUST_300001_SM_1000_NS6detail15normal_iteratorINSD_10device_ptrIiEEEEyS9_dNS7_10__identityEEEvT0_PT3_T1_NS0_13GridEvenShareISN_EET2_T4_E12temp_storage+104];
	add.f64 	%fd315, %fd313, %fd314;
	ld.shared.f64 	%fd316, [_ZZN3cub18CUB_300001_SM_10006detail6reduce18DeviceReduceKernelINS2_10policy_hubIdyN4cuda3std3__44plusIdEEE10Policy1000EN6thrust24THRUST_300001_SM_1000_NS6detail15normal_iteratorINSD_10device_ptrIiEEEEyS9_dNS7_10__identityEEEvT0_PT3_T1_NS0_13GridEvenShareISN_EET2_T4_E12temp_storage+112];
	add.f64 	%fd317, %fd315, %fd316;
	ld.shared.f64 	%fd318, [_ZZN3cub18CUB_300001_SM_10006detail6reduce18DeviceReduceKernelINS2_10policy_hubIdyN4cuda3std3__44plusIdEEE10Policy1000EN6thrust24THRUST_300001_SM_1000_NS6detail15normal_iteratorINSD_10device_ptrIiEEEEyS9_dNS7_10__identityEEEvT0_PT3_T1_NS0_13GridEvenShareISN_EET2_T4_E12temp_storage+120];
	add.f64 	%fd319, %fd317, %fd318;
	ld.shared.f64 	%fd320, [_ZZN3cub18CUB_300001_SM_10006detail6reduce18DeviceReduceKernelINS2_10policy_hubIdyN4cuda3std3__44plusIdEEE10Policy1000EN6thrust24THRUST_300001_SM_1000_NS6detail15normal_iteratorINSD_10device_ptrIiEEEEyS9_dNS7_10__identityEEEvT0_PT3_T1_NS0_13GridEvenShareISN_EET2_T4_E12temp_storage+128];
	add.f64 	%fd321, %fd319, %fd320;
	ld.shared.f64 	%fd322, [_ZZN3cub18CUB_300001_SM_10006detail6reduce18DeviceReduceKernelINS2_10policy_hubIdyN4cuda3std3__44plusIdEEE10Policy1000EN6thrust24THRUST_300001_SM_1000_NS6detail15normal_iteratorINSD_10device_ptrIiEEEEyS9_dNS7_10__identityEEEvT0_PT3_T1_NS0_13GridEvenShareISN_EET2_T4_E12temp_storage+136];
	add.f64 	%fd343, %fd321, %fd322;
	bra.uni 	$L__BB7_46;
$L__BB7_21:
	// begin inline asm
	mov.u32 %r218, %laneid;
	// end inline asm
	and.b32  	%r269, %r5, 992;
	add.s32 	%r270, %r269, 32;
	setp.gt.s32 	%p34, %r270, %r4;
	not.b32 	%r271, %r269;
	add.s32 	%r272, %r4, %r271;
	selp.b32 	%r267, %r272, 31, %p34;
	mov.b64 	%rd77, %fd332;
	mov.b64 	{%r220, %r225}, %rd77;
	mov.b32 	%r226, 1;
	mov.b32 	%r268, -1;
	// begin inline asm
	shfl.sync.down.b32 %r219, %r220, %r226, %r267, %r268;
	// end inline asm
	// begin inline asm
	shfl.sync.down.b32 %r224, %r225, %r226, %r267, %r268;
	// end inline asm
	mov.b64 	%rd78, {%r219, %r224};
	mov.b64 	%fd223, %rd78;
	setp.lt.s32 	%p35, %r218, %r267;
	add.f64 	%fd224, %fd332, %fd223;
	selp.f64 	%fd225, %fd224, %fd332, %p35;
	mov.b64 	%rd79, %fd225;
	mov.b64 	{%r230, %r235}, %rd79;
	mov.b32 	%r236, 2;
	// begin inline asm
	shfl.sync.down.b32 %r229, %r230, %r236, %r267, %r268;
	// end inline asm
	// begin inline asm
	shfl.sync.down.b32 %r234, %r235, %r236, %r267, %r268;
	// end inline asm
	mov.b64 	%rd80, {%r229, %r234};
	mov.b64 	%fd226, %rd80;
	add.s32 	%r273, %r218, 2;
	setp.gt.s32 	%p36, %r273, %r267;
	add.f64 	%fd227, %fd225, %fd226;
	selp.f64 	%fd228, %fd225, %fd227, %p36;
	mov.b64 	%rd81, %fd228;
	mov.b64 	{%r240, %r245}, %rd81;
	mov.b32 	%r246, 4;
	// begin inline asm
	shfl.sync.down.b32 %r239, %r240, %r246, %r267, %r268;
	// end inline asm
	// begin inline asm
	shfl.sync.down.b32 %r244, %r245, %r246, %r267, %r268;
	// end inline asm
	mov.b64 	%rd82, {%r239, %r244};
	mov.b64 	%fd229, %rd82;
	add.s32 	%r274, %r218, 4;
	setp.gt.s32 	%p37, %r274, %r267;
	add.f64 	%fd230, %fd228, %fd229;
	selp.f64 	%fd231, %fd228, %fd230, %p37;
	mov.b64 	%rd83, %fd231;
	mov.b64 	{%r250, %r255}, %rd83;
	mov.b32 	%r256, 8;
	// begin inline asm
	shfl.sync.down.b32 %r249, %r250, %r256, %r267, %r268;
	// end inline asm
	// begin inline asm
	shfl.sync.down.b32 %r254, %r255, %r256, %r267, %r268;
	// end inline asm
	mov.b64 	%rd84, {%r249, %r254};
	mov.b64 	%fd232, %rd84;
	add.s32 	%r275, %r218, 8;
	setp.gt.s32 	%p38, %r275, %r267;
	add.f64 	%fd233, %fd231, %fd232;
	selp.f64 	%fd234, %fd231, %fd233, %p38;
	mov.b64 	%rd85, %fd234;
	mov.b64 	{%r260, %r265}, %rd85;
	mov.b32 	%r266, 16;
	// begin inline asm
	shfl.sync.down.b32 %r259, %r260, %r266, %r267, %r268;
	// end inline asm
	// begin inline asm
	shfl.sync.down.b32 %r264, %r265, %r266, %r267, %r268;
	// end inline asm
	mov.b64 	%rd86, {%r259, %r264};
	mov.b64 	%fd235, %rd86;
	add.s32 	%r276, %r218, 16;
	setp.gt.s32 	%p39, %r276, %r267;
	add.f64 	%fd236, %fd234, %fd235;
	selp.f64 	%fd343, %fd234, %fd236, %p39;
	setp.ne.s32 	%p40, %r218, 0;
	@%p40 bra 	$L__BB7_23;
	shr.u32 	%r277, %r5, 2;
	and.b32  	%r278, %r277, 248;
	mov.u32 	%r279, _ZZN3cub18CUB_300001_SM_10006detail6reduce18DeviceReduceKernelINS2_10policy_hubIdyN4cuda3std3__44plusIdEEE10Policy1000EN6thrust24THRUST_300001_SM_1000_NS6detail15normal_iteratorINSD_10device_ptrIiEEEEyS9_dNS7_10__identityEEEvT0_PT3_T1_NS0_13GridEvenShareISN_EET2_T4_E12temp_storage;
	add.s32 	%r280, %r279, %r278;
	st.shared.f64 	[%r280+16], %fd343;
$L__BB7_23:
	bar.sync 	0;
	setp.ne.s32 	%p41, %r5, 0;
	@%p41 bra 	$L__BB7_46;
	setp.gt.s32 	%p42, %r4, 32;
	ld.shared.f64 	%fd237, [_ZZN3cub18CUB_300001_SM_10006detail6reduce18DeviceReduceKernelINS2_10policy_hubIdyN4cuda3std3__44plusIdEEE10Policy1000EN6thrust24THRUST_300001_SM_1000_NS6detail15normal_iteratorINSD_10device_ptrIiEEEEyS9_dNS7_10__identityEEEvT0_PT3_T1_NS0_13GridEvenShareISN_EET2_T4_E12temp_storage+24];
	add.f64 	%fd238, %fd343, %fd237;
	selp.f64 	%fd239, %fd238, %fd343, %p42;
	setp.gt.s32 	%p43, %r4, 64;
	ld.shared.f64 	%fd240, [_ZZN3cub18CUB_300001_SM_10006detail6reduce18DeviceReduceKernelINS2_10policy_hubIdyN4cuda3std3__44plusIdEEE10Policy1000EN6thrust24THRUST_300001_SM_1000_NS6detail15normal_iteratorINSD_10device_ptrIiEEEEyS9_dNS7_10__identityEEEvT0_PT3_T1_NS0_13GridEvenShareISN_EET2_T4_E12temp_storage+32];
	add.f64 	%fd241, %fd240, %fd239;
	selp.f64 	%fd242, %fd241, %fd239, %p43;
	setp.gt.s32 	%p44, %r4, 96;
	ld.shared.f64 	%fd243, [_ZZN3cub18CUB_300001_SM_10006detail6reduce18DeviceReduceKernelINS2_10policy_hubIdyN4cuda3std3__44plusIdEEE10Policy1000EN6thrust24THRUST_300001_SM_1000_NS6detail15normal_iteratorINSD_10device_ptrIiEEEEyS9_dNS7_10__identityEEEvT0_PT3_T1_NS0_13GridEvenShareISN_EET2_T4_E12temp_storage+40];
	add.f64 	%fd244, %fd243, %fd242;
	selp.f64 	%fd245, %fd244, %fd242, %p44;
	setp.gt.s32 	%p45, %r4, 128;
	ld.shared.f64 	%fd246, [_ZZN3cub18CUB_300001_SM_10006detail6reduce18DeviceReduceKernelINS2_10policy_hubIdyN4cuda3std3__44plusIdEEE10Policy1000EN6thrust24THRUST_300001_SM_1000_NS6detail15normal_iteratorINSD_10device_ptrIiEEEEyS9_dNS7_10__identityEEEvT0_PT3_T1_NS0_13GridEvenShareISN_EET2_T4_E12temp_storage+48];
	add.f64 	%fd247, %fd246, %fd245;
	selp.f64 	%fd248, %fd247, %fd245, %p45;
	setp.gt.s32 	%p46, %r4, 160;
	ld.shared.f64 	%fd249, [_ZZN3cub18CUB_300001_SM_10006detail6reduce18DeviceReduceKernelINS2_10policy_hubIdyN4cuda3std3__44plusIdEEE10Policy1000EN6thrust24THRUST_300001_SM_1000_NS6detail15normal_iteratorINSD_10device_ptrIiEEEEyS9_dNS7_10__identityEEEvT0_PT3_T1_NS0_13GridEvenShareISN_EET2_T4_E12temp_storage+56];
	add.f64 	%fd250, %fd249, %fd248;
	selp.f64 	%fd251, %fd250, %fd248, %p46;
	setp.gt.s32 	%p47, %r4, 192;
	ld.shared.f64 	%fd252, [_ZZN3cub18CUB_300001_SM_10006detail6reduce18DeviceReduceKernelINS2_10policy_hubIdyN4cuda3std3__44plusIdEEE10Policy1000EN6thrust24THRUST_300001_SM_1000_NS6detail15normal_iteratorINSD_10device_ptrIiEEEEyS9_dNS7_10__identityEEEvT0_PT3_T1_NS0_13GridEvenShareISN_EET2_T4_E12temp_storage+64];
	add.f64 	%fd253, %fd252, %fd251;
	selp.f64 	%fd254, %fd253, %fd251, %p47;
	setp.gt.s32 	%p48, %r4, 224;
	ld.shared.f64 	%fd255, [_ZZN3cub18CUB_300001_SM_10006detail6reduce18DeviceReduceKernelINS2_10policy_hubIdyN4cuda3std3__44plusIdEEE10Policy1000EN6thrust24THRUST_300001_SM_1000_NS6detail15normal_iteratorINSD_10device_ptrIiEEEEyS9_dNS7_10__identityEEEvT0_PT3_T1_NS0_13GridEvenShareISN_EET2_T4_E12temp_storage+72];
	add.f64 	%fd256, %fd255, %fd254;
	selp.f64 	%fd257, %fd256, %fd254, %p48;
	setp.gt.s32 	%p49, %r4, 256;
	ld.shared.f64 	%fd258, [_ZZN3cub18CUB_300001_SM_10006detail6reduce18DeviceReduceKernelINS2_10policy_hubIdyN4cuda3std3__44plusIdEEE10Policy1000EN6thrust24THRUST_300001_SM_1000_NS6detail15normal_iteratorINSD_10device_ptrIiEEEEyS9_dNS7_10__identityEEEvT0_PT3_T1_NS0_13GridEvenShareISN_EET2_T4_E12temp_storage+80];
	add.f64 	%fd259, %fd258, %fd257;
	selp.f64 	%fd260, %fd259, %fd257, %p49;
	setp.gt.s32 	%p50, %r4, 288;
	ld.shared.f64 	%fd261, [_ZZN3cub18CUB_300001_SM_10006detail6reduce18DeviceReduceKernelINS2_10policy_hubIdyN4cuda3std3__44plusIdEEE10Policy1000EN6thrust24THRUST_300001_SM_1000_NS6detail15normal_iteratorINSD_10device_ptrIiEEEEyS9_dNS7_10__identityEEEvT0_PT3_T1_NS0_13GridEvenShareISN_EET2_T4_E12temp_storage+88];
	add.f64 	%fd262, %fd261, %fd260;
	selp.f64 	%fd263, %fd262, %fd260, %p50;
	setp.gt.s32 	%p51, %r4, 320;
	ld.shared.f64 	%fd264, [_ZZN3cub18CUB_300001_SM_10006detail6reduce18DeviceReduceKernelINS2_10policy_hubIdyN4cuda3std3__44plusIdEEE10Policy1000EN6thrust24THRUST_300001_SM_1000_NS6detail15normal_iteratorINSD_10device_ptrIiEEEEyS9_dNS7_10__identityEEEvT0_PT3_T1_NS0_13GridEvenShareISN_EET2_T4_E12temp_storage+96];
	add.f64 	%fd265, %fd264, %fd263;
	selp.f64 	%fd266, %fd265, %fd263, %p51;
	setp.gt.s32 	%p52, %r4, 352;
	ld.shared.f64 	%fd267, [_ZZN3cub18CUB_300001_SM_10006detail6reduce18DeviceReduceKernelINS2_10policy_hubIdyN4cuda3std3__44plusIdEEE10Policy1000EN6thrust24THRUST_300001_SM_1000_NS6detail15normal_iteratorINSD_10device_ptrIiEEEEyS9_dNS7_10__identityEEEvT0_PT3_T1_NS0_13GridEvenShareISN_EET2_T4_E12temp_storage+104];
	add.f64 	%fd268, %fd267, %fd266;
	selp.f64 	%fd269, %fd268, %fd266, %p52;
	setp.gt.s32 	%p53, %r4, 384;
	ld.shared.f64 	%fd270, [_ZZN3cub18CUB_300001_SM_10006detail6reduce18DeviceReduceKernelINS2_10policy_hubIdyN4cuda3std3__44plusIdEEE10Policy1000EN6thrust24THRUST_300001_SM_1000_NS6detail15normal_iteratorINSD_10device_ptrIiEEEEyS9_dNS7_10__identityEEEvT0_PT3_T1_NS0_13GridEvenShareISN_EET2_T4_E12temp_storage+112];
	add.f64 	%fd271, %fd270, %fd269;
	selp.f64 	%fd272, %fd271, %fd269, %p53;
	setp.gt.s32 	%p54, %r4, 416;
	ld.shared.f64 	%fd273, [_ZZN3cub18CUB_300001_SM_10006detail6reduce18DeviceReduceKernelINS2_10policy_hubIdyN4cuda3std3__44plusIdEEE10Policy1000EN6thrust24THRUST_300001_SM_1000_NS6detail15normal_iteratorINSD_10device_ptrIiEEEEyS9_dNS7_10__identityEEEvT0_PT3_T1_NS0_13GridEvenShareISN_EET2_T4_E12temp_storage+120];
	add.f64 	%fd274, %fd273, %fd272;
	selp.f64 	%fd275, %fd274, %fd272, %p54;
	setp.gt.s32 	%p55, %r4, 448;
	ld.shared.f64 	%fd276, [_ZZN3cub18CUB_300001_SM_10006detail6reduce18DeviceReduceKernelINS2_10policy_hubIdyN4cuda3std3__44plusIdEEE10Policy1000EN6thrust24THRUST_300001_SM_1000_NS6detail15normal_iteratorINSD_10device_ptrIiEEEEyS9_dNS7_10__identityEEEvT0_PT3_T1_NS0_13GridEvenShareISN_EET2_T4_E12temp_storage+128];
	add.f64 	%fd277, %fd276, %fd275;
	selp.f64 	%fd278, %fd277, %fd275, %p55;
	setp.gt.s32 	%p56, %r4, 480;
	ld.shared.f64 	%fd279, [_ZZN3cub18CUB_300001_SM_10006detail6reduce18DeviceReduceKernelINS2_10policy_hubIdyN4cuda3std3__44plusIdEEE10Policy1000EN6thrust24THRUST_300001_SM_1000_NS6detail15normal_iteratorINSD_10device_ptrIiEEEEyS9_dNS7_10__identityEEEvT0_PT3_T1_NS0_13GridEvenShareISN_EET2_T4_E12temp_storage+136];
	add.f64 	%fd280, %fd279, %fd278;
	selp.f64 	%fd343, %fd280, %fd278, %p56;
	bra.uni 	$L__BB7_46;
$L__BB7_25:
	cvt.u32.u64 	%r52, %rd4;
	mov.u32 	%r27, %tid.x;
	add.s32 	%r53, %r52, %r27;
	mul.wide.u32 	%rd27, %r53, 4;
	add.s64 	%rd28, %rd2, %rd27;
	ld.global.u32 	%r54, [%rd28];
	cvt.rn.f64.s32 	%fd41, %r54;
	ld.global.u32 	%r55, [%rd28+2048];
	cvt.rn.f64.s32 	%fd42, %r55;
	ld.global.u32 	%r56, [%rd28+4096];
	cvt.rn.f64.s32 	%fd43, %r56;
	ld.global.u32 	%r57, [%rd28+6144];
	cvt.rn.f64.s32 	%fd44, %r57;
	ld.global.u32 	%r58, [%rd28+8192];
	cvt.rn.f64.s32 	%fd45, %r58;
	ld.global.u32 	%r59, [%rd28+10240];
	cvt.rn.f64.s32 	%fd46, %r59;
	ld.global.u32 	%r60, [%rd28+12288];
	cvt.rn.f64.s32 	%fd47, %r60;
	add.f64 	%fd48, %fd41, %fd42;
	add.f64 	%fd49, %fd48, %fd43;
	add.f64 	%fd50, %fd49, %fd44;
	add.f64 	%fd51, %fd50, %fd45;
	add.f64 	%fd52, %fd51, %fd46;
	add.f64 	%fd342, %fd52, %fd47;
	setp.lt.u64 	%p2, %rd5, %rd3;
	@%p2 bra 	$L__BB7_42;
	cvt.u32.u64 	%r62, %rd3;
	cvt.u64.u32 	%rd10, %r27;
	add.s64 	%rd103, %rd4, %rd3;
	cvt.u32.u64 	%r28, %rd1;
	not.b32 	%r64, %r27;
	add.s32 	%r65, %r64, %r28;
	sub.s32 	%r66, %r65, %r62;
	sub.s32 	%r345, %r66, %r52;
	add.s64 	%rd29, %rd103, %rd10;
	shl.b64 	%rd30, %rd29, 2;
	add.s64 	%rd31, %rd30, %rd2;
	add.s64 	%rd102, %rd31, 16384;
	mov.b32 	%r346, 0;
	mov.u64 	%rd104, %rd4;
$L__BB7_27:
	cvt.s64.s32 	%rd16, %r50;
	add.s64 	%rd104, %rd104, %rd16;
	add.s64 	%rd32, %rd1, -3584;
	setp.gt.u64 	%p3, %rd104, %rd32;
	@%p3 bra 	$L__BB7_29;
	mul.lo.s32 	%r68, %r1, 3584;
	cvt.s64.s32 	%rd33, %r68;
	add.s64 	%rd34, %rd104, %rd10;
	shl.b64 	%rd35, %rd34, 2;
	add.s64 	%rd36, %rd2, %rd35;
	ld.global.u32 	%r69, [%rd36];
	cvt.rn.f64.s32 	%fd53, %r69;
	ld.global.u32 	%r70, [%rd36+2048];
	cvt.rn.f64.s32 	%fd54, %r70;
	ld.global.u32 	%r71, [%rd36+4096];
	cvt.rn.f64.s32 	%fd55, %r71;
	ld.global.u32 	%r72, [%rd36+6144];
	cvt.rn.f64.s32 	%fd56, %r72;
	ld.global.u32 	%r73, [%rd36+8192];
	cvt.rn.f64.s32 	%fd57, %r73;
	ld.global.u32 	%r74, [%rd36+10240];
	cvt.rn.f64.s32 	%fd58, %r74;
	ld.global.u32 	%r75, [%rd36+12288];
	cvt.rn.f64.s32 	%fd59, %r75;
	add.f64 	%fd60, %fd342, %fd53;
	add.f64 	%fd61, %fd60, %fd54;
	add.f64 	%fd62, %fd61, %fd55;
	add.f64 	%fd63, %fd62, %fd56;
	add.f64 	%fd64, %fd63, %fd57;
	add.f64 	%fd65, %fd64, %fd58;
	add.f64 	%fd342, %fd65, %fd59;
	sub.s64 	%rd37, %rd1, %rd104;
	setp.lt.u64 	%p4, %rd37, %rd33;
	add.s32 	%r346, %r346, 1;
	add.s64 	%rd103, %rd103, %rd33;
	sub.s32 	%r345, %r345, %r68;
	mul.wide.s32 	%rd38, %r68, 4;
	add.s64 	%rd102, %rd102, %rd38;
	@%p4 bra 	$L__BB7_42;
	bra.uni 	$L__BB7_27;
$L__BB7_29:
	setp.le.u64 	%p5, %rd1, %rd104;
	cvt.u32.u64 	%r76, %rd104;
	cvt.u32.u64 	%r77, %rd1;
	sub.s32 	%r78, %r77, %r76;
	setp.ge.s32 	%p6, %r27, %r78;
	or.pred  	%p7, %p5, %p6;
	@%p7 bra 	$L__BB7_42;
	cvt.u32.u64 	%r80, %rd16;
	cvt.u32.u64 	%r81, %rd4;
	not.b32 	%r82, %r27;
	add.s32 	%r83, %r82, %r28;
	add.s32 	%r84, %r80, %r81;
	sub.s32 	%r85, %r83, %r84;
	mul.lo.s32 	%r86, %r1, %r346;
	mad.lo.s32 	%r87, %r86, -3584, %r85;
	shr.u32 	%r88, %r87, 9;
	add.s32 	%r34, %r88, 1;
	and.b32  	%r35, %r34, 15;
	setp.lt.u32 	%p8, %r87, 7680;
	mov.u32 	%r349, %r27;
	@%p8 bra 	$L__BB7_33;
	shr.u32 	%r89, %r345, 9;
	add.s32 	%r90, %r89, 1;
	and.b32  	%r91, %r90, 16777200;
	neg.s32 	%r347, %r91;
	mov.u32 	%r349, %r27;
$L__BB7_32:
	.pragma "nounroll";
	ld.global.u32 	%r92, [%rd102+-16384];
	cvt.rn.f64.s32 	%fd67, %r92;
	add.f64 	%fd68, %fd342, %fd67;
	ld.global.u32 	%r93, [%rd102+-14336];
	cvt.rn.f64.s32 	%fd69, %r93;
	add.f64 	%fd70, %fd68, %fd69;
	ld.global.u32 	%r94, [%rd102+-12288];
	cvt.rn.f64.s32 	%fd71, %r94;
	add.f64 	%fd72, %fd70, %fd71;
	ld.global.u32 	%r95, [%rd102+-10240];
	cvt.rn.f64.s32 	%fd73, %r95;
	add.f64 	%fd74, %fd72, %fd73;
	ld.global.u32 	%r96, [%rd102+-8192];
	cvt.rn.f64.s32 	%fd75, %r96;
	add.f64 	%fd76, %fd74, %fd75;
	ld.global.u32 	%r97, [%rd102+-6144];
	cvt.rn.f64.s32 	%fd77, %r97;
	add.f64 	%fd78, %fd76, %fd77;
	ld.global.u32 	%r98, [%rd102+-4096];
	cvt.rn.f64.s32 	%fd79, %r98;
	add.f64 	%fd80, %fd78, %fd79;
	ld.global.u32 	%r99, [%rd102+-2048];
	cvt.rn.f64.s32 	%fd81, %r99;
	add.f64 	%fd82, %fd80, %fd81;
	ld.global.u32 	%r100, [%rd102];
	cvt.rn.f64.s32 	%fd83, %r100;
	add.f64 	%fd84, %fd82, %fd83;
	ld.global.u32 	%r101, [%rd102+2048];
	cvt.rn.f64.s32 	%fd85, %r101;
	add.f64 	%fd86, %fd84, %fd85;
	ld.global.u32 	%r102, [%rd102+4096];
	cvt.rn.f64.s32 	%fd87, %r102;
	add.f64 	%fd88, %fd86, %fd87;
	ld.global.u32 	%r103, [%rd102+6144];
	cvt.rn.f64.s32 	%fd89, %r103;
	add.f64 	%fd90, %fd88, %fd89;
	ld.global.u32 	%r104, [%rd102+8192];
	cvt.rn.f64.s32 	%fd91, %r104;
	add.f64 	%fd92, %fd90, %fd91;
	ld.global.u32 	%r105, [%rd102+10240];
	cvt.rn.f64.s32 	%fd93, %r105;
	add.f64 	%fd94, %fd92, %fd93;
	ld.global.u32 	%r106, [%rd102+12288];
	cvt.rn.f64.s32 	%fd95, %r106;
	add.f64 	%fd96, %fd94, %fd95;
	ld.global.u32 	%r107, [%rd102+14336];
	cvt.rn.f64.s32 	%fd97, %r107;
	add.f64 	%fd342, %fd96, %fd97;
	add.s32 	%r349, %r349, 8192;
	add.s32 	%r347, %r347, 16;
	add.s64 	%rd102, %rd102, 32768;
	setp.ne.s32 	%p9, %r347, 0;
	@%p9 bra 	$L__BB7_32;
$L__BB7_33:
	setp.eq.s32 	%p10, %r35, 0;
	@%p10 bra 	$L__BB7_42;
	and.b32  	%r42, %r34, 7;
	setp.lt.u32 	%p11, %r35, 8;
	@%p11 bra 	$L__BB7_36;
	cvt.u64.u32 	%rd39, %r349;
	add.s64 	%rd40, %rd104, %rd39;
	shl.b64 	%rd41, %rd40, 2;
	add.s64 	%rd42, %rd2, %rd41;
	ld.global.u32 	%r108, [%rd42];
	cvt.rn.f64.s32 	%fd99, %r108;
	add.f64 	%fd100, %fd342, %fd99;
	ld.global.u32 	%r109, [%rd42+2048];
	cvt.rn.f64.s32 	%fd101, %r109;
	add.f64 	%fd102, %fd100, %fd101;
	ld.global.u32 	%r110, [%rd42+4096];
	cvt.rn.f64.s32 	%fd103, %r110;
	add.f64 	%fd104, %fd102, %fd103;
	ld.global.u32 	%r111, [%rd42+6144];
	cvt.rn.f64.s32 	%fd105, %r111;
	add.f64 	%fd106, %fd104, %fd105;
	ld.global.u32 	%r112, [%rd42+8192];
	cvt.rn.f64.s32 	%fd107, %r112;
	add.f64 	%fd108, %fd106, %fd107;
	ld.global.u32 	%r113, [%rd42+10240];
	cvt.rn.f64.s32 	%fd109, %r113;
	add.f64 	%fd110, %fd108, %fd109;
	ld.global.u32 	%r114, [%rd42+12288];
	cvt.rn.f64.s32 	%fd111, %r114;
	add.f64 	%fd112, %fd110, %fd111;
	ld.global.u32 	%r115, [%rd42+14336];
	cvt.rn.f64.s32 	%fd113, %r115;
	add.f64 	%fd342, %fd112, %fd113;
	add.s32 	%r349, %r349, 4096;
$L__BB7_36:
	setp.eq.s32 	%p12, %r42, 0;
	@%p12 bra 	$L__BB7_42;
	setp.lt.u32 	%p13, %r42, 4;
	@%p13 bra 	$L__BB7_39;
	cvt.u64.u32 	%rd43, %r349;
	add.s64 	%rd44, %rd104, %rd43;
	shl.b64 	%rd45, %rd44, 2;
	add.s64 	%rd46, %rd2, %rd45;
	ld.global.u32 	%r116, [%rd46];
	cvt.rn.f64.s32 	%fd115, %r116;
	add.f64 	%fd116, %fd342, %fd115;
	ld.global.u32 	%r117, [%rd46+2048];
	cvt.rn.f64.s32 	%fd117, %r117;
	add.f64 	%fd118, %fd116, %fd117;
	ld.global.u32 	%r118, [%rd46+4096];
	cvt.rn.f64.s32 	%fd119, %r118;
	add.f64 	%fd120, %fd118, %fd119;
	ld.global.u32 	%r119, [%rd46+6144];
	cvt.rn.f64.s32 	%fd121, %r119;
	add.f64 	%fd342, %fd120, %fd121;
	add.s32 	%r349, %r349, 2048;
$L__BB7_39:
	and.b32  	%r120, %r34, 3;
	setp.eq.s32 	%p14, %r120, 0;
	@%p14 bra 	$L__BB7_42;
	cvt.u64.u32 	%rd47, %r349;
	add.s64 	%rd48, %rd47, %rd103;
	shl.b64 	%rd49, %rd48, 2;
	add.s64 	%rd106, %rd2, %rd49;
	cvt.u16.u32 	%rs1, %r345;
	shr.u16 	%rs2, %rs1, 9;
	add.s16 	%rs3, %rs2, 1;
	cvt.u32.u16 	%r121, %rs3;
	and.b32  	%r122, %r121, 3;
	neg.s32 	%r352, %r122;
$L__BB7_41:
	.pragma "nounroll";
	ld.global.u32 	%r123, [%rd106];
	cvt.rn.f64.s32 	%fd122, %r123;
	add.f64 	%fd342, %fd342, %fd122;
	add.s64 	%rd106, %rd106, 2048;
	add.s32 	%r352, %r352, 1;
	setp.ne.s32 	%p15, %r352, 0;
	@%p15 bra 	$L__BB7_41;
$L__BB7_42:
	// begin inline asm
	mov.u32 %r124, %laneid;
	// end inline asm
	mov.b64 	%rd50, %fd342;
	mov.b64 	{%r126, %r131}, %rd50;
	mov.b32 	%r132, 1;
	mov.b32 	%r173, 31;
	mov.b32 	%r174, -1;
	// begin inline asm
	shfl.sync.down.b32 %r125, %r126, %r132, %r173, %r174;
	// end inline asm
	// begin inline asm
	shfl.sync.down.b32 %r130, %r131, %r132, %r173, %r174;
	// end inline asm
	mov.b64 	%rd51, {%r125, %r130};
	mov.b64 	%fd123, %rd51;
	setp.gt.s32 	%p16, %r124, 30;
	add.f64 	%fd124, %fd342, %fd123;
	selp.f64 	%fd125, %fd342, %fd124, %p16;
	mov.b64 	%rd52, %fd125;
	mov.b64 	{%r136, %r141}, %rd52;
	mov.b32 	%r142, 2;
	// begin inline asm
	shfl.sync.down.b32 %r135, %r136, %r142, %r173, %r174;
	// end inline asm
	// begin inline asm
	shfl.sync.down.b32 %r140, %r141, %r142, %r173, %r174;
	// end inline asm
	mov.b64 	%rd53, {%r135, %r140};
	mov.b64 	%fd126, %rd53;
	setp.gt.s32 	%p17, %r124, 29;
	add.f64 	%fd127, %fd125, %fd126;
	selp.f64 	%fd128, %fd125, %fd127, %p17;
	mov.b64 	%rd54, %fd128;
	mov.b64 	{%r146, %r151}, %rd54;
	mov.b32 	%r152, 4;
	// begin inline asm
	shfl.sync.down.b32 %r145, %r146, %r152, %r173, %r174;
	// end inline asm
	// begin inline asm
	shfl.sync.down.b32 %r150, %r151, %r152, %r173, %r174;
	// end inline asm
	mov.b64 	%rd55, {%r145, %r150};
	mov.b64 	%fd129, %rd55;
	setp.gt.s32 	%p18, %r124, 27;
	add.f64 	%fd130, %fd128, %fd129;
	selp.f64 	%fd131, %fd128, %fd130, %p18;
	mov.b64 	%rd56, %fd131;
	mov.b64 	{%r156, %r161}, %rd56;
	mov.b32 	%r162, 8;
	// begin inline asm
	shfl.sync.down.b32 %r155, %r156, %r162, %r173, %r174;
	// end inline asm
	// begin inline asm
	shfl.sync.down.b32 %r160, %r161, %r162, %r173, %r174;
	// end inline asm
	mov.b64 	%rd57, {%r155, %r160};
	mov.b64 	%fd132, %rd57;
	setp.gt.s32 	%p19, %r124, 23;
	add.f64 	%fd133, %fd131, %fd132;
	selp.f64 	%fd134, %fd131, %fd133, %p19;
	mov.b64 	%rd58, %fd134;
	mov.b64 	{%r166, %r171}, %rd58;
	mov.b32 	%r172, 16;
	// begin inline asm
	shfl.sync.down.b32 %r165, %r166, %r172, %r173, %r174;
	// end inline asm
	// begin inline asm
	shfl.sync.down.b32 %r170, %r171, %r172, %r173, %r174;
	// end inline asm
	mov.b64 	%rd59, {%r165, %r170};
	mov.b64 	%fd135, %rd59;
	setp.gt.s32 	%p20, %r124, 15;
	add.f64 	%fd37, %fd134, %fd135;
	selp.f64 	%fd343, %fd134, %fd37, %p20;
	setp.ne.s32 	%p21, %r124, 0;
	@%p21 bra 	$L__BB7_44;
	shr.u32 	%r175, %r27, 2;
	and.b32  	%r176, %r175, 248;
	mov.u32 	%r177, _ZZN3cub18CUB_300001_SM_10006detail6reduce18DeviceReduceKernelINS2_10policy_hubIdyN4cuda3std3__44plusIdEEE10Policy1000EN6thrust24THRUST_300001_SM_1000_NS6detail15normal_iteratorINSD_10device_ptrIiEEEEyS9_dNS7_10__identityEEEvT0_PT3_T1_NS0_13GridEvenShareISN_EET2_T4_E12temp_storage;
	add.s32 	%r178, %r177, %r176;
	st.shared.f64 	[%r178+16], %fd37;
$L__BB7_44:
	bar.sync 	0;
	setp.ne.s32 	%p22, %r27, 0;
	@%p22 bra 	$L__BB7_46;
	ld.shared.f64 	%fd136, [_ZZN3cub18CUB_300001_SM_10006detail6reduce18DeviceReduceKernelINS2_10policy_hubIdyN4cuda3std3__44plusIdEEE10Policy1000EN6thrust24THRUST_300001_SM_1000_NS6detail15normal_iteratorINSD_10device_ptrIiEEEEyS9_dNS7_10__identityEEEvT0_PT3_T1_NS0_13GridEvenShareISN_EET2_T4_E12temp_storage+24];
	add.f64 	%fd137, %fd343, %fd136;
	ld.shared.f64 	%fd138, [_ZZN3cub18CUB_300001_SM_10006detail6reduce18DeviceReduceKernelINS2_10policy_hubIdyN4cuda3std3__44plusIdEEE10Policy1000EN6thrust24THRUST_300001_SM_1000_NS6detail15normal_iteratorINSD_10device_ptrIiEEEEyS9_dNS7_10__identityEEEvT0_PT3_T1_NS0_13GridEvenShareISN_EET2_T4_E12temp_storage+32];
	add.f64 	%fd139, %fd137, %fd138;
	ld.shared.f64 	%fd140, [_ZZN3cub18CUB_300001_SM_10006detail6reduce18DeviceReduceKernelINS2_10policy_hubIdyN4cuda3std3__44plusIdEEE10Policy1000EN6thrust24THRUST_300001_SM_1000_NS6detail15normal_iteratorINSD_10device_ptrIiEEEEyS9_dNS7_10__identityEEEvT0_PT3_T1_NS0_13GridEvenShareISN_EET2_T4_E12temp_storage+40];
	add.f64 	%fd141, %fd139, %fd140;
	ld.shared.f64 	%fd142, [_ZZN3cub18CUB_300001_SM_10006detail6reduce18DeviceReduceKernelINS2_10policy_hubIdyN4cuda3std3__44plusIdEEE10Policy1000EN6thrust24THRUST_300001_SM_1000_NS6detail15normal_iteratorINSD_10device_ptrIiEEEEyS9_dNS7_10__identityEEEvT0_PT3_T1_NS0_13GridEvenShareISN_EET2_T4_E12temp_storage+48];
	add.f64 	%fd143, %fd141, %fd142;
	ld.shared.f64 	%fd144, [_ZZN3cub18CUB_300001_SM_10006detail6reduce18DeviceReduceKernelINS2_10policy_hubIdyN4cuda3std3__44plusIdEEE10Policy1000EN6thrust24THRUST_300001_SM_1000_NS6detail15normal_iteratorINSD_10device_ptrIiEEEEyS9_dNS7_10__identityEEEvT0_PT3_T1_NS0_13GridEvenShareISN_EET2_T4_E12temp_storage+56];
	add.f64 	%fd145, %fd143, %fd144;
	ld.shared.f64 	%fd146, [_ZZN3cub18CUB_300001_SM_10006detail6reduce18DeviceReduceKernelINS2_10policy_hubIdyN4cuda3std3__44plusIdEEE10Policy1000EN6thrust24THRUST_300001_SM_1000_NS6detail15normal_iteratorINSD_10device_ptrIiEEEEyS9_dNS7_10__identityEEEvT0_PT3_T1_NS0_13GridEvenShareISN_EET2_T4_E12temp_storage+64];
	add.f64 	%fd147, %fd145, %fd146;
	ld.shared.f64 	%fd148, [_ZZN3cub18CUB_300001_SM_10006detail6reduce18DeviceReduceKernelINS2_10policy_hubIdyN4cuda3std3__44plusIdEEE10Policy1000EN6thrust24THRUST_300001_SM_1000_NS6detail15normal_iteratorINSD_10device_ptrIiEEEEyS9_dNS7_10__identityEEEvT0_PT3_T1_NS0_13GridEvenShareISN_EET2_T4_E12temp_storage+72];
	add.f64 	%fd149, %fd147, %fd148;
	ld.shared.f64 	%fd150, [_ZZN3cub18CUB_300001_SM_10006detail6reduce18DeviceReduceKernelINS2_10policy_hubIdyN4cuda3std3__44plusIdEEE10Policy1000EN6thrust24THRUST_300001_SM_1000_NS6detail15normal_iteratorINSD_10device_ptrIiEEEEyS9_dNS7_10__identityEEEvT0_PT3_T1_NS0_13GridEvenShareISN_EET2_T4_E12temp_storage+80];
	add.f64 	%fd151, %fd149, %fd150;
	ld.shared.f64 	%fd152, [_ZZN3cub18CUB_300001_SM_10006detail6reduce18DeviceReduceKernelINS2_10policy_hubIdyN4cuda3std3__44plusIdEEE10Policy1000EN6thrust24THRUST_300001_SM_1000_NS6detail15normal_iteratorINSD_10device_ptrIiEEEEyS9_dNS7_10__identityEEEvT0_PT3_T1_NS0_13GridEvenShareISN_EET2_T4_E12temp_storage+88];
	add.f64 	%fd153, %fd151, %fd152;
	ld.shared.f64 	%fd154, [_ZZN3cub18CUB_300001_SM_10006detail6reduce18DeviceReduceKernelINS2_10policy_hubIdyN4cuda3std3__44plusIdEEE10Policy1000EN6thrust24THRUST_300001_SM_1000_NS6detail15normal_iteratorINSD_10device_ptrIiEEEEyS9_dNS7_10__identityEEEvT0_PT3_T1_NS0_13GridEvenShareISN_EET2_T4_E12temp_storage+96];
	add.f64 	%fd155, %fd153, %fd154;
	ld.shared.f64 	%fd156, [_ZZN3cub18CUB_300001_SM_10006detail6reduce18DeviceReduceKernelINS2_10policy_hubIdyN4cuda3std3__44plusIdEEE10Policy1000EN6thrust24THRUST_300001_SM_1000_NS6detail15normal_iteratorINSD_10device_ptrIiEEEEyS9_dNS7_10__identityEEEvT0_PT3_T1_NS0_13GridEvenShareISN_EET2_T4_E12temp_storage+104];
	add.f64 	%fd157, %fd155, %fd156;
	ld.shared.f64 	%fd158, [_ZZN3cub18CUB_300001_SM_10006detail6reduce18DeviceReduceKernelINS2_10policy_hubIdyN4cuda3std3__44plusIdEEE10Policy1000EN6thrust24THRUST_300001_SM_1000_NS6detail15normal_iteratorINSD_10device_ptrIiEEEEyS9_dNS7_10__identityEEEvT0_PT3_T1_NS0_13GridEvenShareISN_EET2_T4_E12temp_storage+112];
	add.f64 	%fd159, %fd157, %fd158;
	ld.shared.f64 	%fd160, [_ZZN3cub18CUB_300001_SM_10006detail6reduce18DeviceReduceKernelINS2_10policy_hubIdyN4cuda3std3__44plusIdEEE10Policy1000EN6thrust24THRUST_300001_SM_1000_NS6detail15normal_iteratorINSD_10device_ptrIiEEEEyS9_dNS7_10__identityEEEvT0_PT3_T1_NS0_13GridEvenShareISN_EET2_T4_E12temp_storage+120];
	add.f64 	%fd161, %fd159, %fd160;
	ld.shared.f64 	%fd162, [_ZZN3cub18CUB_300001_SM_10006detail6reduce18DeviceReduceKernelINS2_10policy_hubIdyN4cuda3std3__44plusIdEEE10Policy1000EN6thrust24THRUST_300001_SM_1000_NS6detail15normal_iteratorINSD_10device_ptrIiEEEEyS9_dNS7_10__identityEEEvT0_PT3_T1_NS0_13GridEvenShareISN_EET2_T4_E12temp_storage+128];
	add.f64 	%fd163, %fd161, %fd162;
	ld.shared.f64 	%fd164, [_ZZN3cub18CUB_300001_SM_10006detail6reduce18DeviceReduceKernelINS2_10policy_hubIdyN4cuda3std3__44plusIdEEE10Policy1000EN6thrust24THRUST_300001_SM_1000_NS6detail15normal_iteratorINSD_10device_ptrIiEEEEyS9_dNS7_10__identityEEEvT0_PT3_T1_NS0_13GridEvenShareISN_EET2_T4_E12temp_storage+136];
	add.f64 	%fd343, %fd163, %fd164;
$L__BB7_46:
	mov.u32 	%r336, %tid.x;
	setp.ne.s32 	%p64, %r336, 0;
	@%p64 bra 	$L__BB7_48;
	ld.param.u64 	%rd100, [_ZN3cub18CUB_300001_SM_10006detail6reduce18DeviceReduceKernelINS2_10policy_hubIdyN4cuda3std3__44plusIdEEE10Policy1000EN6thrust24THRUST_300001_SM_1000_NS6detail15normal_iteratorINSD_10device_ptrIiEEEEyS9_dNS7_10__identityEEEvT0_PT3_T1_NS0_13GridEvenShareISN_EET2_T4__param_1];
	cvta.to.global.u64 	%rd97, %rd100;
	mul.wide.u32 	%rd98, %r2, 8;
	add.s64 	%rd99, %rd97, %rd98;
	st.global.f64 	[%rd99], %fd343;
$L__BB7_48:
	ret;

}
	// .globl	_ZN3cub18CUB_300001_SM_10006detail6reduce28DeviceReduceSingleTileKernelINS2_10policy_hubIdyN4cuda3std3__44plusIdEEE10Policy1000EPdSC_iS9_ddNS7_10__identityEEEvT0_T1_T2_T3_T4_T6_
.visible .entry _ZN3cub18CUB_300001_SM_10006detail6reduce28DeviceReduceSingleTileKernelINS2_10policy_hubIdyN4cuda3std3__44plusIdEEE10Policy1000EPdSC_iS9_ddNS7_10__identityEEEvT0_T1_T2_T3_T4_T6_(
	.param .u64 .ptr .align 1 _ZN3cub18CUB_300001_SM_10006detail6reduce28DeviceReduceSingleTileKernelINS2_10policy_hubIdyN4cuda3std3__44plusIdEEE10Policy1000EPdSC_iS9_ddNS7_10__identityEEEvT0_T1_T2_T3_T4_T6__param_0,
	.param .u64 .ptr .align 1 _ZN3cub18CUB_300001_SM_10006detail6reduce28DeviceReduceSingleTileKernelINS2_10policy_hubIdyN4cuda3std3__44plusIdEEE10Policy1000EPdSC_iS9_ddNS7_10__identityEEEvT0_T1_T2_T3_T4_T6__param_1,
	.param .u32 _ZN3cub18CUB_300001_SM_10006detail6reduce28DeviceReduceSingleTileKernelINS2_10policy_hubIdyN4cuda3std3__44plusIdEEE10Policy1000EPdSC_iS9_ddNS7_10__identityEEEvT0_T1_T2_T3_T4_T6__param_2,
	.param .align 1 .b8 _ZN3cub18CUB_300001_SM_10006detail6reduce28DeviceReduceSingleTileKernelINS2_10policy_hubIdyN4cuda3std3__44plusIdEEE10Policy1000EPdSC_iS9_ddNS7_10__identityEEEvT0_T1_T2_T3_T4_T6__param_3[1],
	.param .f64 _ZN3cub18CUB_300001_SM_10006detail6reduce28DeviceReduceSingleTileKernelINS2_10policy_hubIdyN4cuda3std3__44plusIdEEE10Policy1000EPdSC_iS9_ddNS7_10__identityEEEvT0_T1_T2_T3_T4_T6__param_4,
	.param .align 1 .b8 _ZN3cub18CUB_300001_SM_10006detail6reduce28DeviceReduceSingleTileKernelINS2_10policy_hubIdyN4cuda3std3__44plusIdEEE10Policy1000EPdSC_iS9_ddNS7_10__identityEEEvT0_T1_T2_T3_T4_T6__param_5[1]
)
.maxntid 512
.minnctapersm 1
{
	.reg .pred 	%p<58>;
	.reg .b32 	%r<238>;
	.reg .b64 	%rd<104>;
	.reg .b64 	%fd<232>;
	// demoted variable
	.shared .align 8 .b8 _ZZN3cub18CUB_300001_SM_10006detail6reduce28DeviceReduceSingleTileKernelINS2_10policy_hubIdyN4cuda3std3__44plusIdEEE10Policy1000EPdSC_iS9_ddNS7_10__identityEEEvT0_T1_T2_T3_T4_T6_E12temp_storage[152];
	ld.param.u64 	%rd8, [_ZN3cub18CUB_300001_SM_10006detail6reduce28DeviceReduceSingleTileKernelINS2_10policy_hubIdyN4cuda3std3__44plusIdEEE10Policy1000EPdSC_iS9_ddNS7_10__identityEEEvT0_T1_T2_T3_T4_T6__param_0];
	ld.param.u64 	%rd9, [_ZN3cub18CUB_300001_SM_10006detail6reduce28DeviceReduceSingleTileKernelINS2_10policy_hubIdyN4cuda3std3__44plusIdEEE10Policy1000EPdSC_iS9_ddNS7_10__identityEEEvT0_T1_T2_T3_T4_T6__param_1];
	ld.param.u32 	%r34, [_ZN3cub18CUB_300001_SM_10006detail6reduce28DeviceReduceSingleTileKernelINS2_10policy_hubIdyN4cuda3std3__44plusIdEEE10Policy1000EPdSC_iS9_ddNS7_10__identityEEEvT0_T1_T2_T3_T4_T6__param_2];
	ld.param.f64 	%fd30, [_ZN3cub18CUB_300001_SM_10006detail6reduce28DeviceReduceSingleTileKernelINS2_10policy_hubIdyN4cuda3std3__44plusIdEEE10Policy1000EPdSC_iS9_ddNS7_10__identityEEEvT0_T1_T2_T3_T4_T6__param_4];
	cvta.to.global.u64 	%rd1, %rd9;
	setp.ne.s32 	%p1, %r34, 0;
	@%p1 bra 	$L__BB8_3;
	mov.u32 	%r224, %tid.x;
	setp.ne.s32 	%p57, %r224, 0;
	@%p57 bra 	$L__BB8_39;
	st.global.f64 	[%rd1], %fd30;
	bra.uni 	$L__BB8_39;
$L__BB8_3:
	setp.gt.s32 	%p2, %r34, 3583;
	@%p2 bra 	$L__BB8_21;
	mov.u32 	%r1, %tid.x;
	setp.ge.s32 	%p19, %r1, %r34;
	mov.f64 	%fd223, 0d0000000000000000;
	mov.u32 	%r228, %r1;
	@%p19 bra 	$L__BB8_6;
	mul.wide.u32 	%rd69, %r1, 8;
	add.s64 	%rd68, %rd8, %rd69;
	// begin inline asm
	ld.global.nc.u64 %rd67, [%rd68];
	// end inline asm
	mov.b64 	%fd223, %rd67;
	add.s32 	%r228, %r1, 512;
$L__BB8_6:
	setp.ge.s32 	%p20, %r228, %r34;
	@%p20 bra 	$L__BB8_12;
	not.b32 	%r100, %r228;
	add.s32 	%r4, %r34, %r100;
	and.b32  	%r101, %r4, 1536;
	setp.eq.s32 	%p21, %r101, 1536;
	@%p21 bra 	$L__BB8_10;
	mul.wide.u32 	%rd70, %r228, 8;
	add.s64 	%rd102, %rd8, %rd70;
	shr.u32 	%r102, %r4, 9;
	add.s32 	%r103, %r102, 1;
	and.b32  	%r104, %r103, 3;
	neg.s32 	%r226, %r104;
$L__BB8_9:
	.pragma "nounroll";
	// begin inline asm
	ld.global.nc.u64 %rd71, [%rd102];
	// end inline asm
	mov.b64 	%fd109, %rd71;
	add.f64 	%fd223, %fd223, %fd109;
	add.s32 	%r228, %r228, 512;
	add.s64 	%rd102, %rd102, 4096;
	add.s32 	%r226, %r226, 1;
	setp.ne.s32 	%p22, %r226, 0;
	@%p22 bra 	$L__BB8_9;
$L__BB8_10:
	setp.lt.u32 	%p23, %r4, 1536;
	@%p23 bra 	$L__BB8_12;
$L__BB8_11:
	mul.wide.s32 	%rd81, %r228, 8;
	add.s64 	%rd74, %rd8, %rd81;
	// begin inline asm
	ld.global.nc.u64 %rd73, [%rd74];
	// end inline asm
	mov.b64 	%fd110, %rd73;
	add.f64 	%fd111, %fd223, %fd110;
	add.s64 	%rd76, %rd74, 4096;
	// begin inline asm
	ld.global.nc.u64 %rd75, [%rd76];
	// end inline asm
	mov.b64 	%fd112, %rd75;
	add.f64 	%fd113, %fd111, %fd112;
	add.s64 	%rd78, %rd74, 8192;
	// begin inline asm
	ld.global.nc.u64 %rd77, [%rd78];
	// end inline asm
	mov.b64 	%fd114, %rd77;
	add.f64 	%fd115, %fd113, %fd114;
	add.s64 	%rd80, %rd74, 12288;
	// begin inline asm
	ld.global.nc.u64 %rd79, [%rd80];
	// end inline asm
	mov.b64 	%fd116, %rd79;
	add.f64 	%fd223, %fd115, %fd116;
	add.s32 	%r228, %r228, 2048;
	setp.lt.s32 	%p24, %r228, %r34;
	@%p24 bra 	$L__BB8_11;
$L__BB8_12:
	setp.lt.s32 	%p25, %r34, 512;
	@%p25 bra 	$L__BB8_17;
	// begin inline asm
	mov.u32 %r168, %laneid;
	// end inline asm
	mov.b64 	%rd92, %fd223;
	mov.b64 	{%r170, %r175}, %rd92;
	mov.b32 	%r176, 1;
	mov.b32 	%r217, 31;
	mov.b32 	%r218, -1;
	// begin inline asm
	shfl.sync.down.b32 %r169, %r170, %r176, %r217, %r218;
	// end inline asm
	// begin inline asm
	shfl.sync.down.b32 %r174, %r175, %r176, %r217, %r218;
	// end inline asm
	mov.b64 	%rd93, {%r169, %r174};
	mov.b64 	%fd175, %rd93;
	setp.gt.s32 	%p49, %r168, 30;
	add.f64 	%fd176, %fd223, %fd175;
	selp.f64 	%fd177, %fd223, %fd176, %p49;
	mov.b64 	%rd94, %fd177;
	mov.b64 	{%r180, %r185}, %rd94;
	mov.b32 	%r186, 2;
	// begin inline asm
	shfl.sync.down.b32 %r179, %r180, %r186, %r217, %r218;
	// end inline asm
	// begin inline asm
	shfl.sync.down.b32 %r184, %r185, %r186, %r217, %r218;
	// end inline asm
	mov.b64 	%rd95, {%r179, %r184};
	mov.b64 	%fd178, %rd95;
	setp.gt.s32 	%p50, %r168, 29;
	add.f64 	%fd179, %fd177, %fd178;
	selp.f64 	%fd180, %fd177, %fd179, %p50;
	mov.b64 	%rd96, %fd180;
	mov.b64 	{%r190, %r195}, %rd96;
	mov.b32 	%r196, 4;
	// begin inline asm
	shfl.sync.down.b32 %r189, %r190, %r196, %r217, %r218;
	// end inline asm
	// begin inline asm
	shfl.sync.down.b32 %r194, %r195, %r196, %r217, %r218;
	// end inline asm
	mov.b64 	%rd97, {%r189, %r194};
	mov.b64 	%fd181, %rd97;
	setp.gt.s32 	%p51, %r168, 27;
	add.f64 	%fd182, %fd180, %fd181;
	selp.f64 	%fd183, %fd180, %fd182, %p51;
	mov.b64 	%rd98, %fd183;
	mov.b64 	{%r200, %r205}, %rd98;
	mov.b32 	%r206, 8;
	// begin inline asm
	shfl.sync.down.b32 %r199, %r200, %r206, %r217, %r218;
	// end inline asm
	// begin inline asm
	shfl.sync.down.b32 %r204, %r205, %r206, %r217, %r218;
	// end inline asm
	mov.b64 	%rd99, {%r199, %r204};
	mov.b64 	%fd184, %rd99;
	setp.gt.s32 	%p52, %r168, 23;
	add.f64 	%fd185, %fd183, %fd184;
	selp.f64 	%fd186, %fd183, %fd185, %p52;
	mov.b64 	%rd100, %fd186;
	mov.b64 	{%r210, %r215}, %rd100;
	mov.b32 	%r216, 16;
	// begin inline asm
	shfl.sync.down.b32 %r209, %r210, %r216, %r217, %r218;
	// end inline asm
	// begin inline asm
	shfl.sync.down.b32 %r214, %r215, %r216, %r217, %r218;
	// end inline asm
	mov.b64 	%rd101, {%r209, %r214};
	mov.b64 	%fd187, %rd101;
	setp.gt.s32 	%p53, %r168, 15;
	add.f64 	%fd10, %fd186, %fd187;
	selp.f64 	%fd231, %fd186, %fd10, %p53;
	setp.ne.s32 	%p54, %r168, 0;
	@%p54 bra 	$L__BB8_15;
	shr.u32 	%r219, %r1, 2;
	and.b32  	%r220, %r219, 248;
	mov.u32 	%r221, _ZZN3cub18CUB_300001_SM_10006detail6reduce28DeviceReduceSingleTileKernelINS2_10policy_hubIdyN4cuda3std3__44plusIdEEE10Policy1000EPdSC_iS9_ddNS7_10__identityEEEvT0_T1_T2_T3_T4_T6_E12temp_storage;
	add.s32 	%r222, %r221, %r220;
	st.shared.f64 	[%r222+16], %fd10;
$L__BB8_15:
	bar.sync 	0;
	setp.ne.s32 	%p55, %r1, 0;
	@%p55 bra 	$L__BB8_37;
	ld.shared.f64 	%fd188, [_ZZN3cub18CUB_300001_SM_10006detail6reduce28DeviceReduceSingleTileKernelINS2_10policy_hubIdyN4cuda3std3__44plusIdEEE10Policy1000EPdSC_iS9_ddNS7_10__identityEEEvT0_T1_T2_T3_T4_T6_E12temp_storage+24];
	add.f64 	%fd189, %fd231, %fd188;
	ld.shared.f64 	%fd190, [_ZZN3cub18CUB_300001_SM_10006detail6reduce28DeviceReduceSingleTileKernelINS2_10policy_hubIdyN4cuda3std3__44plusIdEEE10Policy1000EPdSC_iS9_ddNS7_10__identityEEEvT0_T1_T2_T3_T4_T6_E12temp_storage+32];
	add.f64 	%fd191, %fd189, %fd190;
	ld.shared.f64 	%fd192, [_ZZN3cub18CUB_300001_SM_10006detail6reduce28DeviceReduceSingleTileKernelINS2_10policy_hubIdyN4cuda3std3__44plusIdEEE10Policy1000EPdSC_iS9_ddNS7_10__identityEEEvT0_T1_T2_T3_T4_T6_E12temp_storage+40];
	add.f64 	%fd193, %fd191, %fd192;
	ld.shared.f64 	%fd194, [_ZZN3cub18CUB_300001_SM_10006detail6reduce28DeviceReduceSingleTileKernelINS2_10policy_hubIdyN4cuda3std3__44plusIdEEE10Policy1000EPdSC_iS9_ddNS7_10__identityEEEvT0_T1_T2_T3_T4_T6_E12temp_storage+48];
	add.f64 	%fd195, %fd193, %fd194;
	ld.shared.f64 	%fd196, [_ZZN3cub18CUB_300001_SM_10006detail6reduce28DeviceReduceSingleTileKernelINS2_10policy_hubIdyN4cuda3std3__44plusIdEEE10Policy1000EPdSC_iS9_ddNS7_10__identityEEEvT0_T1_T2_T3_T4_T6_E12temp_storage+56];
	add.f64 	%fd197, %fd195, %fd196;
	ld.shared.f64 	%fd198, [_ZZN3cub18CUB_300001_SM_10006detail6reduce28DeviceReduceSingleTileKernelINS2_10policy_hubIdyN4cuda3std3__44plusIdEEE10Policy1000EPdSC_iS9_ddNS7_10__identityEEEvT0_T1_T2_T3_T4_T6_E12temp_storage+64];
	add.f64 	%fd199, %fd197, %fd198;
	ld.shared.f64 	%fd200, [_ZZN3cub18CUB_300001_SM_10006detail6reduce28DeviceReduceSingleTileKernelINS2_10policy_hubIdyN4cuda3std3__44plusIdEEE10Policy1000EPdSC_iS9_ddNS7_10__identityEEEvT0_T1_T2_T3_T4_T6_E12temp_storage+72];
	add.f64 	%fd201, %fd199, %fd200;
	ld.shared.f64 	%fd202, [_ZZN3cub18CUB_300001_SM_10006detail6reduce28DeviceReduceSingleTileKernelINS2_10policy_hubIdyN4cuda3std3__44plusIdEEE10Policy1000EPdSC_iS9_ddNS7_10__identityEEEvT0_T1_T2_T3_T4_T6_E12temp_storage+80];
	add.f64 	%fd203, %fd201, %fd202;
	ld.shared.f64 	%fd204, [_ZZN3cub18CUB_300001_SM_10006detail6reduce28DeviceReduceSingleTileKernelINS2_10policy_hubIdyN4cuda3std3__44plusIdEEE10Policy1000EPdSC_iS9_ddNS7_10__identityEEEvT0_T1_T2_T3_T4_T6_E12temp_storage+88];
	add.f64 	%fd205, %fd203, %fd204;
	ld.shared.f64 	%fd206, [_ZZN3cub18CUB_300001_SM_10006detail6reduce28DeviceReduceSingleTileKernelINS2_10policy_hubIdyN4cuda3std3__44plusIdEEE10Policy1000EPdSC_iS9_ddNS7_10__identityEEEvT0_T1_T2_T3_T4_T6_E12temp_storage+96];
	add.f64 	%fd207, %fd205, %fd206;
	ld.shared.f64 	%fd208, [_ZZN3cub18CUB_300001_SM_10006detail6reduce28DeviceReduceSingleTileKernelINS2_10policy_hubIdyN4cuda3std3__44plusIdEEE10Policy1000EPdSC_iS9_ddNS7_10__identityEEEvT0_T1_T2_T3_T4_T6_E12temp_storage+104];
	add.f64 	%fd209, %fd207, %fd208;
	ld.shared.f64 	%fd210, [_ZZN3cub18CUB_300001_SM_10006detail6reduce28DeviceReduceSingleTileKernelINS2_10policy_hubIdyN4cuda3std3__44plusIdEEE10Policy1000EPdSC_iS9_ddNS7_10__identityEEEvT0_T1_T2_T3_T4_T6_E12temp_storage+112];
	add.f64 	%fd211, %fd209, %fd210;
	ld.shared.f64 	%fd212, [_ZZN3cub18CUB_300001_SM_10006detail6reduce28DeviceReduceSingleTileKernelINS2_10policy_hubIdyN4cuda3std3__44plusIdEEE10Policy1000EPdSC_iS9_ddNS7_10__identityEEEvT0_T1_T2_T3_T4_T6_E12temp_storage+120];
	add.f64 	%fd213, %fd211, %fd212;
	ld.shared.f64 	%fd214, [_ZZN3cub18CUB_300001_SM_10006detail6reduce28DeviceReduceSingleTileKernelINS2_10policy_hubIdyN4cuda3std3__44plusIdEEE10Policy1000EPdSC_iS9_ddNS7_10__identityEEEvT0_T1_T2_T3_T4_T6_E12temp_storage+128];
	add.f64 	%fd215, %fd213, %fd214;
	ld.shared.f64 	%fd216, [_ZZN3cub18CUB_300001_SM_10006detail6reduce28DeviceReduceSingleTileKernelINS2_10policy_hubIdyN4cuda3std3__44plusIdEEE10Policy1000EPdSC_iS9_ddNS7_10__identityEEEvT0_T1_T2_T3_T4_T6_E12temp_storage+136];
	add.f64 	%fd231, %fd215, %fd216;
	bra.uni 	$L__BB8_37;
$L__BB8_17:
	// begin inline asm
	mov.u32 %r105, %laneid;
	// end inline asm
	and.b32  	%r156, %r1, 992;
	add.s32 	%r157, %r156, 32;
	setp.gt.s32 	%p26, %r157, %r34;
	not.b32 	%r158, %r156;
	add.s32 	%r159, %r34, %r158;
	selp.b32 	%r154, %r159, 31, %p26;
	mov.b64 	%rd82, %fd223;
	mov.b64 	{%r107, %r112}, %rd82;
	mov.b32 	%r113, 1;
	mov.b32 	%r155, -1;
	// begin inline asm
	shfl.sync.down.b32 %r106, %r107, %r113, %r154, %r155;
	// end inline asm
	// begin inline asm
	shfl.sync.down.b32 %r111, %r112, %r113, %r154, %r155;
	// end inline asm
	mov.b64 	%rd83, {%r106, %r111};
	mov.b64 	%fd117, %rd83;
	setp.lt.s32 	%p27, %r105, %r154;
	add.f64 	%fd118, %fd223, %fd117;
	selp.f64 	%fd119, %fd118, %fd223, %p27;
	mov.b64 	%rd84, %fd119;
	mov.b64 	{%r117, %r122}, %rd84;
	mov.b32 	%r123, 2;
	// begin inline asm
	shfl.sync.down.b32 %r116, %r117, %r123, %r154, %r155;
	// end inline asm
	// begin inline asm
	shfl.sync.down.b32 %r121, %r122, %r123, %r154, %r155;
	// end inline asm
	mov.b64 	%rd85, {%r116, %r121};
	mov.b64 	%fd120, %rd85;
	add.s32 	%r160, %r105, 2;
	setp.gt.s32 	%p28, %r160, %r154;
	add.f64 	%fd121, %fd119, %fd120;
	selp.f64 	%fd122, %fd119, %fd121, %p28;
	mov.b64 	%rd86, %fd122;
	mov.b64 	{%r127, %r132}, %rd86;
	mov.b32 	%r133, 4;
	// begin inline asm
	shfl.sync.down.b32 %r126, %r127, %r133, %r154, %r155;
	// end inline asm
	// begin inline asm
	shfl.sync.down.b32 %r131, %r132, %r133, %r154, %r155;
	// end inline asm
	mov.b64 	%rd87, {%r126, %r131};
	mov.b64 	%fd123, %rd87;
	add.s32 	%r161, %r105, 4;
	setp.gt.s32 	%p29, %r161, %r154;
	add.f64 	%fd124, %fd122, %fd123;
	selp.f64 	%fd125, %fd122, %fd124, %p29;
	mov.b64 	%rd88, %fd125;
	mov.b64 	{%r137, %r142}, %rd88;
	mov.b32 	%r143, 8;
	// begin inline asm
	shfl.sync.down.b32 %r136, %r137, %r143, %r154, %r155;
	// end inline asm
	// begin inline asm
	shfl.sync.down.b32 %r141, %r142, %r143, %r154, %r155;
	// end inline asm
	mov.b64 	%rd89, {%r136, %r141};
	mov.b64 	%fd126, %rd89;
	add.s32 	%r162, %r105, 8;
	setp.gt.s32 	%p30, %r162, %r154;
	add.f64 	%fd127, %fd125, %fd126;
	selp.f64 	%fd128, %fd125, %fd127, %p30;
	mov.b64 	%rd90, %fd128;
	mov.b64 	{%r147, %r152}, %rd90;
	mov.b32 	%r153, 16;
	// begin inline asm
	shfl.sync.down.b32 %r146, %r147, %r153, %r154, %r155;
	// end inline asm
	// begin inline asm
	shfl.sync.down.b32 %r151, %r152, %r153, %r154, %r155;
	// end inline asm
	mov.b64 	%rd91, {%r146, %r151};
	mov.b64 	%fd129, %rd91;
	add.s32 	%r163, %r105, 16;
	setp.gt.s32 	%p31, %r163, %r154;
	add.f64 	%fd130, %fd128, %fd129;
	selp.f64 	%fd231, %fd128, %fd130, %p31;
	setp.ne.s32 	%p32, %r105, 0;
	@%p32 bra 	$L__BB8_19;
	shr.u32 	%r164, %r1, 2;
	and.b32  	%r165, %r164, 248;
	mov.u32 	%r166, _ZZN3cub18CUB_300001_SM_10006detail6reduce28DeviceReduceSingleTileKernelINS2_10policy_hubIdyN4cuda3std3__44plusIdEEE10Policy1000EPdSC_iS9_ddNS7_10__identityEEEvT0_T1_T2_T3_T4_T6_E12temp_storage;
	add.s32 	%r167, %r166, %r165;
	st.shared.f64 	[%r167+16], %fd231;
$L__BB8_19:
	bar.sync 	0;
	setp.ne.s32 	%p33, %r1, 0;
	@%p33 bra 	$L__BB8_37;
	setp.gt.s32 	%p34, %r34, 32;
	ld.shared.f64 	%fd131, [_ZZN3cub18CUB_300001_SM_10006detail6reduce28DeviceReduceSingleTileKernelINS2_10policy_hubIdyN4cuda3std3__44plusIdEEE10Policy1000EPdSC_iS9_ddNS7_10__identityEEEvT0_T1_T2_T3_T4_T6_E12temp_storage+24];
	add.f64 	%fd132, %fd231, %fd131;
	selp.f64 	%fd133, %fd132, %fd231, %p34;
	setp.gt.s32 	%p35, %r34, 64;
	ld.shared.f64 	%fd134, [_ZZN3cub18CUB_300001_SM_10006detail6reduce28DeviceReduceSingleTileKernelINS2_10policy_hubIdyN4cuda3std3__44plusIdEEE10Policy1000EPdSC_iS9_ddNS7_10__identityEEEvT0_T1_T2_T3_T4_T6_E12temp_storage+32];
	add.f64 	%fd135, %fd134, %fd133;
	selp.f64 	%fd136, %fd135, %fd133, %p35;
	setp.gt.s32 	%p36, %r34, 96;
	ld.shared.f64 	%fd137, [_ZZN3cub18CUB_300001_SM_10006detail6reduce28DeviceReduceSingleTileKernelINS2_10policy_hubIdyN4cuda3std3__44plusIdEEE10Policy1000EPdSC_iS9_ddNS7_10__identityEEEvT0_T1_T2_T3_T4_T6_E12temp_storage+40];
	add.f64 	%fd138, %fd137, %fd136;
	selp.f64 	%fd139, %fd138, %fd136, %p36;
	setp.gt.s32 	%p37, %r34, 128;
	ld.shared.f64 	%fd140, [_ZZN3cub18CUB_300001_SM_10006detail6reduce28DeviceReduceSingleTileKernelINS2_10policy_hubIdyN4cuda3std3__44plusIdEEE10Policy1000EPdSC_iS9_ddNS7_10__identityEEEvT0_T1_T2_T3_T4_T6_E12temp_storage+48];
	add.f64 	%fd141, %fd140, %fd139;
	selp.f64 	%fd142, %fd141, %fd139, %p37;
	setp.gt.s32 	%p38, %r34, 160;
	ld.shared.f64 	%fd143, [_ZZN3cub18CUB_300001_SM_10006detail6reduce28DeviceReduceSingleTileKernelINS2_10policy_hubIdyN4cuda3std3__44plusIdEEE10Policy1000EPdSC_iS9_ddNS7_10__identityEEEvT0_T1_T2_T3_T4_T6_E12temp_storage+56];
	add.f64 	%fd144, %fd143, %fd142;
	selp.f64 	%fd145, %fd144, %fd142, %p38;
	setp.gt.s32 	%p39, %r34, 192;
	ld.shared.f64 	%fd146, [_ZZN3cub18CUB_300001_SM_10006detail6reduce28DeviceReduceSingleTileKernelINS2_10policy_hubIdyN4cuda3std3__44plusIdEEE10Policy1000EPdSC_iS9_ddNS7_10__identityEEEvT0_T1_T2_T3_T4_T6_E12temp_storage+64];
	add.f64 	%fd147, %fd146, %fd145;
	selp.f64 	%fd148, %fd147, %fd145, %p39;
	setp.gt.s32 	%p40, %r34, 224;
	ld.shared.f64 	%fd149, [_ZZN3cub18CUB_300001_SM_10006detail6reduce28DeviceReduceSingleTileKernelINS2_10policy_hubIdyN4cuda3std3__44plusIdEEE10Policy1000EPdSC_iS9_ddNS7_10__identityEEEvT0_T1_T2_T3_T4_T6_E12temp_storage+72];
	add.f64 	%fd150, %fd149, %fd148;
	selp.f64 	%fd151, %fd150, %fd148, %p40;
	setp.gt.s32 	%p41, %r34, 256;
	ld.shared.f64 	%fd152, [_ZZN3cub18CUB_300001_SM_10006detail6reduce28DeviceReduceSingleTileKernelINS2_10policy_hubIdyN4cuda3std3__44plusIdEEE10Policy1000EPdSC_iS9_ddNS7_10__identityEEEvT0_T1_T2_T3_T4_T6_E12temp_storage+80];
	add.f64 	%fd153, %fd152, %fd151;
	selp.f64 	%fd154, %fd153, %fd151, %p41;
	setp.gt.s32 	%p42, %r34, 288;
	ld.shared.f64 	%fd155, [_ZZN3cub18CUB_300001_SM_10006detail6reduce28DeviceReduceSingleTileKernelINS2_10policy_hubIdyN4cuda3std3__44plusIdEEE10Policy1000EPdSC_iS9_ddNS7_10__identityEEEvT0_T1_T2_T3_T4_T6_E12temp_storage+88];
	add.f64 	%fd156, %fd155, %fd154;
	selp.f64 	%fd157, %fd156, %fd154, %p42;
	setp.gt.s32 	%p43, %r34, 320;
	ld.shared.f64 	%fd158, [_ZZN3cub18CUB_300001_SM_10006detail6reduce28DeviceReduceSingleTileKernelINS2_10policy_hubIdyN4cuda3std3__44plusIdEEE10Policy1000EPdSC_iS9_ddNS7_10__identityEEEvT0_T1_T2_T3_T4_T6_E12temp_storage+96];
	add.f64 	%fd159, %fd158, %fd157;
	selp.f64 	%fd160, %fd159, %fd157, %p43;
	setp.gt.s32 	%p44, %r34, 352;
	ld.shared.f64 	%fd161, [_ZZN3cub18CUB_300001_SM_10006detail6reduce28DeviceReduceSingleTileKernelINS2_10policy_hubIdyN4cuda3std3__44plusIdEEE10Policy1000EPdSC_iS9_ddNS7_10__identityEEEvT0_T1_T2_T3_T4_T6_E12temp_storage+104];
	add.f64 	%fd162, %fd161, %fd160;
	selp.f64 	%fd163, %fd162, %fd160, %p44;
	setp.gt.s32 	%p45, %r34, 384;
	ld.shared.f64 	%fd164, [_ZZN3cub18CUB_300001_SM_10006detail6reduce28DeviceReduceSingleTileKernelINS2_10policy_hubIdyN4cuda3std3__44plusIdEEE10Policy1000EPdSC_iS9_ddNS7_10__identityEEEvT0_T1_T2_T3_T4_T6_E12temp_storage+112];
	add.f64 	%fd165, %fd164, %fd163;
	selp.f64 	%fd166, %fd165, %fd163, %p45;
	setp.gt.s32 	%p46, %r34, 416;
	ld.shared.f64 	%fd167, [_ZZN3cub18CUB_300001_SM_10006detail6reduce28DeviceReduceSingleTileKernelINS2_10policy_hubIdyN4cuda3std3__44plusIdEEE10Policy1000EPdSC_iS9_ddNS7_10__identityEEEvT0_T1_T2_T3_T4_T6_E12temp_storage+120];
	add.f64 	%fd168, %fd167, %fd166;
	selp.f64 	%fd169, %fd168, %fd166, %p46;
	setp.gt.s32 	%p47, %r34, 448;
	ld.shared.f64 	%fd170, [_ZZN3cub18CUB_300001_SM_10006detail6reduce28DeviceReduceSingleTileKernelINS2_10policy_hubIdyN4cuda3std3__44plusIdEEE10Policy1000EPdSC_iS9_ddNS7_10__identityEEEvT0_T1_T2_T3_T4_T6_E12temp_storage+128];
	add.f64 	%fd171, %fd170, %fd169;
	selp.f64 	%fd172, %fd171, %fd169, %p47;
	setp.gt.s32 	%p48, %r34, 480;
	ld.shared.f64 	%fd173, [_ZZN3cub18CUB_300001_SM_10006detail6reduce28DeviceReduceSingleTileKernelINS2_10policy_hubIdyN4cuda3std3__44plusIdEEE10Policy1000EPdSC_iS9_ddNS7_10__identityEEEvT0_T1_T2_T3_T4_T6_E12temp_storage+136];
	add.f64 	%fd174, %fd173, %fd172;
	selp.f64 	%fd231, %fd174, %fd172, %p48;
	bra.uni 	$L__BB8_37;
$L__BB8_21:
	mov.u32 	%r13, %tid.x;
	mul.wide.u32 	%rd24, %r13, 8;
	add.s64 	%rd11, %rd8, %rd24;
	// begin inline asm
	ld.global.nc.u64 %rd10, [%rd11];
	// end inline asm
	mov.b64 	%fd31, %rd10;
	add.s64 	%rd13, %rd11, 4096;
	// begin inline asm
	ld.global.nc.u64 %rd12, [%rd13];
	// end inline asm
	mov.b64 	%fd32, %rd12;
	add.s64 	%rd15, %rd11, 8192;
	// begin inline asm
	ld.global.nc.u64 %rd14, [%rd15];
	// end inline asm
	mov.b64 	%fd33, %rd14;
	add.s64 	%rd17, %rd11, 12288;
	// begin inline asm
	ld.global.nc.u64 %rd16, [%rd17];
	// end inline asm
	mov.b64 	%fd34, %rd16;
	add.s64 	%rd19, %rd11, 16384;
	// begin inline asm
	ld.global.nc.u64 %rd18, [%rd19];
	// end inline asm
	mov.b64 	%fd35, %rd18;
	add.s64 	%rd21, %rd11, 20480;
	// begin inline asm
	ld.global.nc.u64 %rd20, [%rd21];
	// end inline asm
	mov.b64 	%fd36, %rd20;
	add.s64 	%rd23, %rd11, 24576;
	// begin inline asm
	ld.global.nc.u64 %rd22, [%rd23];
	// end inline asm
	mov.b64 	%fd37, %rd22;
	add.f64 	%fd38, %fd31, %fd32;
	add.f64 	%fd39, %fd38, %fd33;
	add.f64 	%fd40, %fd39, %fd34;
	add.f64 	%fd41, %fd40, %fd35;
	add.f64 	%fd42, %fd41, %fd36;
	add.f64 	%fd230, %fd42, %fd37;
	setp.lt.u32 	%p3, %r34, 7168;
	mov.b32 	%r231, 3584;
	@%p3 bra 	$L__BB8_25;
	add.s32 	%r14, %r34, -3584;
	mov.b32 	%r231, 3584;
$L__BB8_23:
	add.s32 	%r37, %r231, %r13;
	mul.wide.u32 	%rd39, %r37, 8;
	add.s64 	%rd26, %rd8, %rd39;
	// begin inline asm
	ld.global.nc.u64 %rd25, [%rd26];
	// end inline asm
	mov.b64 	%fd43, %rd25;
	add.s64 	%rd28, %rd26, 4096;
	// begin inline asm
	ld.global.nc.u64 %rd27, [%rd28];
	// end inline asm
	mov.b64 	%fd44, %rd27;
	add.s64 	%rd30, %rd26, 8192;
	// begin inline asm
	ld.global.nc.u64 %rd29, [%rd30];
	// end inline asm
	mov.b64 	%fd45, %rd29;
	add.s64 	%rd32, %rd26, 12288;
	// begin inline asm
	ld.global.nc.u64 %rd31, [%rd32];
	// end inline asm
	mov.b64 	%fd46, %rd31;
	add.s64 	%rd34, %rd26, 16384;
	// begin inline asm
	ld.global.nc.u64 %rd33, [%rd34];
	// end inline asm
	mov.b64 	%fd47, %rd33;
	add.s64 	%rd36, %rd26, 20480;
	// begin inline asm
	ld.global.nc.u64 %rd35, [%rd36];
	// end inline asm
	mov.b64 	%fd48, %rd35;
	add.s64 	%rd38, %rd26, 24576;
	// begin inline asm
	ld.global.nc.u64 %rd37, [%rd38];
	// end inline asm
	mov.b64 	%fd49, %rd37;
	add.f64 	%fd50, %fd230, %fd43;
	add.f64 	%fd51, %fd50, %fd44;
	add.f64 	%fd52, %fd51, %fd45;
	add.f64 	%fd53, %fd52, %fd46;
	add.f64 	%fd54, %fd53, %fd47;
	add.f64 	%fd55, %fd54, %fd48;
	add.f64 	%fd230, %fd55, %fd49;
	sub.s32 	%r38, %r34, %r231;
	setp.lt.s32 	%p4, %r38, 3584;
	@%p4 bra 	$L__BB8_33;
	add.s32 	%r231, %r231, 3584;
	setp.le.s32 	%p5, %r231, %r14;
	@%p5 bra 	$L__BB8_23;
$L__BB8_25:
	setp.le.s32 	%p6, %r34, %r231;
	@%p6 bra 	$L__BB8_33;
	sub.s32 	%r18, %r34, %r231;
	setp.ge.s32 	%p7, %r13, %r18;
	@%p7 bra 	$L__BB8_33;
	not.b32 	%r39, %r13;
	add.s32 	%r40, %r34, %r39;
	sub.s32 	%r19, %r40, %r231;
	and.b32  	%r41, %r19, 1536;
	setp.eq.s32 	%p8, %r41, 1536;
	mov.u32 	%r235, %r13;
	@%p8 bra 	$L__BB8_30;
	add.s32 	%r233, %r13, %r231;
	shr.u32 	%r42, %r19, 9;
	add.s32 	%r43, %r42, 1;
	and.b32  	%r44, %r43, 3;
	neg.s32 	%r232, %r44;
	mov.u32 	%r235, %r13;
$L__BB8_29:
	.pragma "nounroll";
	mul.wide.u32 	%rd42, %r233, 8;
	add.s64 	%rd41, %rd8, %rd42;
	// begin inline asm
	ld.global.nc.u64 %rd40, [%rd41];
	// end inline asm
	mov.b64 	%fd57, %rd40;
	add.f64 	%fd230, %fd230, %fd57;
	add.s32 	%r235, %r235, 512;
	add.s32 	%r233, %r233, 512;
	add.s32 	%r232, %r232, 1;
	setp.ne.s32 	%p9, %r232, 0;
	@%p9 bra 	$L__BB8_29;
$L__BB8_30:
	setp.lt.u32 	%p10, %r19, 1536;
	@%p10 bra 	$L__BB8_33;
	cvt.u64.u32 	%rd43, %r235;
	cvt.u64.u32 	%rd44, %r231;
	add.s64 	%rd45, %rd43, %rd44;
	shl.b64 	%rd46, %rd45, 3;
	add.s64 	%rd47, %rd46, %rd8;
	add.s64 	%rd103, %rd47, 8192;
	add.s32 	%r236, %r235, %r231;
$L__BB8_32:
	mul.wide.u32 	%rd56, %r236, 8;
	add.s64 	%rd49, %rd8, %rd56;
	// begin inline asm
	ld.global.nc.u64 %rd48, [%rd49];
	// end inline asm
	mov.b64 	%fd58, %rd48;
	add.f64 	%fd59, %fd230, %fd58;
	add.s64 	%rd51, %rd103, -4096;
	// begin inline asm
	ld.global.nc.u64 %rd50, [%rd51];
	// end inline asm
	mov.b64 	%fd60, %rd50;
	add.f64 	%fd61, %fd59, %fd60;
	// begin inline asm
	ld.global.nc.u64 %rd52, [%rd103];
	// end inline asm
	mov.b64 	%fd62, %rd52;
	add.f64 	%fd63, %fd61, %fd62;
	add.s64 	%rd55, %rd103, 4096;
	// begin inline asm
	ld.global.nc.u64 %rd54, [%rd55];
	// end inline asm
	mov.b64 	%fd64, %rd54;
	add.f64 	%fd230, %fd63, %fd64;
	add.s32 	%r235, %r235, 2048;
	add.s64 	%rd103, %rd103, 16384;
	add.s32 	%r236, %r236, 2048;
	setp.lt.s32 	%p11, %r235, %r18;
	@%p11 bra 	$L__BB8_32;
$L__BB8_33:
	// begin inline asm
	mov.u32 %r45, %laneid;
	// end inline asm
	mov.b64 	%rd57, %fd230;
	mov.b64 	{%r47, %r52}, %rd57;
	mov.b32 	%r53, 1;
	mov.b32 	%r94, 31;
	mov.b32 	%r95, -1;
	// begin inline asm
	shfl.sync.down.b32 %r46, %r47, %r53, %r94, %r95;
	// end inline asm
	// begin inline asm
	shfl.sync.down.b32 %r51, %r52, %r53, %r94, %r95;
	// end inline asm
	mov.b64 	%rd58, {%r46, %r51};
	mov.b64 	%fd65, %rd58;
	setp.gt.s32 	%p12, %r45, 30;
	add.f64 	%fd66, %fd230, %fd65;
	selp.f64 	%fd67, %fd230, %fd66, %p12;
	mov.b64 	%rd59, %fd67;
	mov.b64 	{%r57, %r62}, %rd59;
	mov.b32 	%r63, 2;
	// begin inline asm
	shfl.sync.down.b32 %r56, %r57, %r63, %r94, %r95;
	// end inline asm
	// begin inline asm
	shfl.sync.down.b32 %r61, %r62, %r63, %r94, %r95;
	// end inline asm
	mov.b64 	%rd60, {%r56, %r61};
	mov.b64 	%fd68, %rd60;
	setp.gt.s32 	%p13, %r45, 29;
	add.f64 	%fd69, %fd67, %fd68;
	selp.f64 	%fd70, %fd67, %fd69, %p13;
	mov.b64 	%rd61, %fd70;
	mov.b64 	{%r67, %r72}, %rd61;
	mov.b32 	%r73, 4;
	// begin inline asm
	shfl.sync.down.b32 %r66, %r67, %r73, %r94, %r95;
	// end inline asm
	// begin inline asm
	shfl.sync.down.b32 %r71, %r72, %r73, %r94, %r95;
	// end inline asm
	mov.b64 	%rd62, {%r66, %r71};
	mov.b64 	%fd71, %rd62;
	setp.gt.s32 	%p14, %r45, 27;
	add.f64 	%fd72, %fd70, %fd71;
	selp.f64 	%fd73, %fd70, %fd72, %p14;
	mov.b64 	%rd63, %fd73;
	mov.b64 	{%r77, %r82}, %rd63;
	mov.b32 	%r83, 8;
	// begin inline asm
	shfl.sync.down.b32 %r76, %r77, %r83, %r94, %r95;
	// end inline asm
	// begin inline asm
	shfl.sync.down.b32 %r81, %r82, %r83, %r94, %r95;
	// end inline asm
	mov.b64 	%rd64, {%r76, %r81};
	mov.b64 	%fd74, %rd64;
	setp.gt.s32 	%p15, %r45, 23;
	add.f64 	%fd75, %fd73, %fd74;
	selp.f64 	%fd76, %fd73, %fd75, %p15;
	mov.b64 	%rd65, %fd76;
	mov.b64 	{%r87, %r92}, %rd65;
	mov.b32 	%r93, 16;
	// begin inline asm
	shfl.sync.down.b32 %r86, %r87, %r93, %r94, %r95;
	// end inline asm
	// begin inline asm
	shfl.sync.down.b32 %r91, %r92, %r93, %r94, %r95;
	// end inline asm
	mov.b64 	%rd66, {%r86, %r91};
	mov.b64 	%fd77, %rd66;
	setp.gt.s32 	%p16, %r45, 15;
	add.f64 	%fd26, %fd76, %fd77;
	selp.f64 	%fd231, %fd76, %fd26, %p16;
	setp.ne.s32 	%p17, %r45, 0;
	@%p17 bra 	$L__BB8_35;
	shr.u32 	%r96, %r13, 2;
	and.b32  	%r97, %r96, 248;
	mov.u32 	%r98, _ZZN3cub18CUB_300001_SM_10006detail6reduce28DeviceReduceSingleTileKernelINS2_10policy_hubIdyN4cuda3std3__44plusIdEEE10Policy1000EPdSC_iS9_ddNS7_10__identityEEEvT0_T1_T2_T3_T4_T6_E12temp_storage;
	add.s32 	%r99, %r98, %r97;
	st.shared.f64 	[%r99+16], %fd26;
$L__BB8_35:
	bar.sync 	0;
	setp.ne.s32 	%p18, %r13, 0;
	@%p18 bra 	$L__BB8_37;
	ld.shared.f64 	%fd78, [_ZZN3cub18CUB_300001_SM_10006detail6reduce28DeviceReduceSingleTileKernelINS2_10policy_hubIdyN4cuda3std3__44plusIdEEE10Policy1000EPdSC_iS9_ddNS7_10__identityEEEvT0_T1_T2_T3_T4_T6_E12temp_storage+24];
	add.f64 	%fd79, %fd231, %fd78;
	ld.shared.f64 	%fd80, [_ZZN3cub18CUB_300001_SM_10006detail6reduce28DeviceReduceSingleTileKernelINS2_10policy_hubIdyN4cuda3std3__44plusIdEEE10Policy1000EPdSC_iS9_ddNS7_10__identityEEEvT0_T1_T2_T3_T4_T6_E12temp_storage+32];
	add.f64 	%fd81, %fd79, %fd80;
	ld.shared.f64 	%fd82, [_ZZN3cub18CUB_300001_SM_10006detail6reduce28DeviceReduceSingleTileKernelINS2_10policy_hubIdyN4cuda3std3__44plusIdEEE10Policy1000EPdSC_iS9_ddNS7_10__identityEEEvT0_T1_T2_T3_T4_T6_E12temp_storage+40];
	add.f64 	%fd83, %fd81, %fd82;
	ld.shared.f64 	%fd84, [_ZZN3cub18CUB_300001_SM_10006detail6reduce28DeviceReduceSingleTileKernelINS2_10policy_hubIdyN4cuda3std3__44plusIdEEE10Policy1000EPdSC_iS9_ddNS7_10__identityEEEvT0_T1_T2_T3_T4_T6_E12temp_storage+48];
	add.f64 	%fd85, %fd83, %fd84;
	ld.shared.f64 	%fd86, [_ZZN3cub18CUB_300001_SM_10006detail6reduce28DeviceReduceSingleTileKernelINS2_10policy_hubIdyN4cuda3std3__44plusIdEEE10Policy1000EPdSC_iS9_ddNS7_10__identityEEEvT0_T1_T2_T3_T4_T6_E12temp_storage+56];
	add.f64 	%fd87, %fd85, %fd86;
	ld.shared.f64 	%fd88, [_ZZN3cub18CUB_300001_SM_10006detail6reduce28DeviceReduceSingleTileKernelINS2_10policy_hubIdyN4cuda3std3__44plusIdEEE10Policy1000EPdSC_iS9_ddNS7_10__identityEEEvT0_T1_T2_T3_T4_T6_E12temp_storage+64];
	add.f64 	%fd89, %fd87, %fd88;
	ld.shared.f64 	%fd90, [_ZZN3cub18CUB_300001_SM_10006detail6reduce28DeviceReduceSingleTileKernelINS2_10policy_hubIdyN4cuda3std3__44plusIdEEE10Policy1000EPdSC_iS9_ddNS7_10__identityEEEvT0_T1_T2_T3_T4_T6_E12temp_storage+72];
	add.f64 	%fd91, %fd89, %fd90;
	ld.shared.f64 	%fd92, [_ZZN3cub18CUB_300001_SM_10006detail6reduce28DeviceReduceSingleTileKernelINS2_10policy_hubIdyN4cuda3std3__44plusIdEEE10Policy1000EPdSC_iS9_ddNS7_10__identityEEEvT0_T1_T2_T3_T4_T6_E12temp_storage+80];
	add.f64 	%fd93, %fd91, %fd92;
	ld.shared.f64 	%fd94, [_ZZN3cub18CUB_300001_SM_10006detail6reduce28DeviceReduceSingleTileKernelINS2_10policy_hubIdyN4cuda3std3__44plusIdEEE10Policy1000EPdSC_iS9_ddNS7_10__identityEEEvT0_T1_T2_T3_T4_T6_E12temp_storage+88];
	add.f64 	%fd95, %fd93, %fd94;
	ld.shared.f64 	%fd96, [_ZZN3cub18CUB_300001_SM_10006detail6reduce28DeviceReduceSingleTileKernelINS2_10policy_hubIdyN4cuda3std3__44plusIdEEE10Policy1000EPdSC_iS9_ddNS7_10__identityEEEvT0_T1_T2_T3_T4_T6_E12temp_storage+96];
	add.f64 	%fd97, %fd95, %fd96;
	ld.shared.f64 	%fd98, [_ZZN3cub18CUB_300001_SM_10006detail6reduce28DeviceReduceSingleTileKernelINS2_10policy_hubIdyN4cuda3std3__44plusIdEEE10Policy1000EPdSC_iS9_ddNS7_10__identityEEEvT0_T1_T2_T3_T4_T6_E12temp_storage+104];
	add.f64 	%fd99, %fd97, %fd98;
	ld.shared.f64 	%fd100, [_ZZN3cub18CUB_300001_SM_10006detail6reduce28DeviceReduceSingleTileKernelINS2_10policy_hubIdyN4cuda3std3__44plusIdEEE10Policy1000EPdSC_iS9_ddNS7_10__identityEEEvT0_T1_T2_T3_T4_T6_E12temp_storage+112];
	add.f64 	%fd101, %fd99, %fd100;
	ld.shared.f64 	%fd102, [_ZZN3cub18CUB_300001_SM_10006detail6reduce28DeviceReduceSingleTileKernelINS2_10policy_hubIdyN4cuda3std3__44plusIdEEE10Policy1000EPdSC_iS9_ddNS7_10__identityEEEvT0_T1_T2_T3_T4_T6_E12temp_storage+120];
	add.f64 	%fd103, %fd101, %fd102;
	ld.shared.f64 	%fd104, [_ZZN3cub18CUB_300001_SM_10006detail6reduce28DeviceReduceSingleTileKernelINS2_10policy_hubIdyN4cuda3std3__44plusIdEEE10Policy1000EPdSC_iS9_ddNS7_10__identityEEEvT0_T1_T2_T3_T4_T6_E12temp_storage+128];
	add.f64 	%fd105, %fd103, %fd104;
	ld.shared.f64 	%fd106, [_ZZN3cub18CUB_300001_SM_10006detail6reduce28DeviceReduceSingleTileKernelINS2_10policy_hubIdyN4cuda3std3__44plusIdEEE10Policy1000EPdSC_iS9_ddNS7_10__identityEEEvT0_T1_T2_T3_T4_T6_E12temp_storage+136];
	add.f64 	%fd231, %fd105, %fd106;
$L__BB8_37:
	mov.u32 	%r223, %tid.x;
	setp.ne.s32 	%p56, %r223, 0;
	@%p56 bra 	$L__BB8_39;
	add.f64 	%fd217, %fd30, %fd231;
	st.global.f64 	[%rd1], %fd217;
$L__BB8_39:
	ret;

}


// ===== COMPILED SASS (sm_100) =====

	.target	sm_100

	.elftype	@"ET_EXEC"


//--------------------- .note.nv.tkinfo           --------------------------
	.section	.note.nv.tkinfo,"",@"SHT_NOTE"
	.sectionflags	@"SHF_NOTE_NV_TKINFO"
	.tkinfo
        /*0018*/ 	.word	0x00000002
        /*0030*/ 	.string	""
        /*0030*/ 	.string	"ptxas"
        /*0030*/ 	.string	"Cuda compilation tools, release 13.0, V13.0.88"
        /*0030*/ 	.string	"Build cuda_13.0.r13.0/compiler.36424714_0"
        /*0030*/ 	.string	"-arch sm_100 -m 64 "



//--------------------- .note.nv.cuinfo           --------------------------
	.section	.note.nv.cuinfo,"",@"SHT_NOTE"
	.sectionflags	@"SHF_NOTE_NV_CUINFO"
        /*0018*/ 	.short	0x0002
        /*001a*/ 	.short	0x0064
        /*001c*/ 	.short	0x0082
	.zero		2


//--------------------- .nv.info                  --------------------------
	.section	.nv.info,"",@"SHT_CUDA_INFO"
	.align	4


	//----- nvinfo : EIATTR_REGCOUNT
	.align		4
        /*0000*/ 	.byte	0x04, 0x2f
        /*0002*/ 	.short	(.L_53 - .L_52)
	.align		4
.L_52:
        /*0004*/ 	.word	index@(_Z7calc_piPild)
        /*0008*/ 	.word	0x00000020


	//----- nvinfo : EIATTR_FRAME_SIZE
	.align		4
.L_53:
        /*000c*/ 	.byte	0x04, 0x11
        /*000e*/ 	.short	(.L_55 - .L_54)
	.align		4
.L_54:
        /*0010*/ 	.word	index@(_Z7calc_piPild)
        /*0014*/ 	.word	0x00000030


	//----- nvinfo : EIATTR_REGCOUNT
	.align		4
.L_55:
        /*0018*/ 	.byte	0x04, 0x2f
        /*001a*/ 	.short	(.L_57 - .L_56)
	.align		4
.L_56:
        /*001c*/ 	.word	index@(_ZN3cub18CUB_300001_SM_10006detail11EmptyKernelIvEEvv)
        /*0020*/ 	.word	0x00000004


	//----- nvinfo : EIATTR_FRAME_SIZE
	.align		4
.L_57:
        /*0024*/ 	.byte	0x04, 0x11
        /*0026*/ 	.short	(.L_59 - .L_58)
	.align		4
.L_58:
        /*0028*/ 	.word	index@(_ZN3cub18CUB_300001_SM_10006detail11EmptyKernelIvEEvv)
        /*002c*/ 	.word	0x00000000


	//----- nvinfo : EIATTR_REGCOUNT
	.align		4
.L_59:
        /*0030*/ 	.byte	0x04, 0x2f
        /*0032*/ 	.short	(.L_61 - .L_60)
	.align		4
.L_60:
        /*0034*/ 	.word	index@(_ZN3cub18CUB_300001_SM_10006detail8for_each13static_kernelINS2_12policy_hub_t12policy_500_tEmN6thrust24THRUST_300001_SM_1000_NS8cuda_cub20__uninitialized_fill7functorINS7_10device_ptrIiEEiEEEEvT0_T1_)
        /*0038*/ 	.word	0x00000008


	//----- nvinfo : EIATTR_FRAME_SIZE
	.align		4
.L_61:
        /*003c*/ 	.byte	0x04, 0x11
        /*003e*/ 	.short	(.L_63 - .L_62)
	.align		4
.L_62:
        /*0040*/ 	.word	index@(_ZN3cub18CUB_300001_SM_10006detail8for_each13static_kernelINS2_12policy_hub_t12policy_500_tEmN6thrust24THRUST_300001_SM_1000_NS8cuda_cub20__uninitialized_fill7functorINS7_10device_ptrIiEEiEEEEvT0_T1_)
        /*0044*/ 	.word	0x00000000


	//----- nvinfo : EIATTR_REGCOUNT
	.align		4
.L_63:
        /*0048*/ 	.byte	0x04, 0x2f
        /*004a*/ 	.short	(.L_65 - .L_64)
	.align		4
.L_64:
        /*004c*/ 	.word	index@(_ZN3cub18CUB_300001_SM_10006detail6reduce28DeviceReduceSingleTileKernelINS2_10policy_hubIdjN4cuda3std3__44plusIdEEE10Policy1000EN6thrust24THRUST_300001_SM_1000_NS6detail15normal_iteratorINSD_10device_ptrIiEEEEPdjS9_ddNS7_10__identityEEEvT0_T1_T2_T3_T4_T6_)
        /*0050*/ 	.word	0x00000020


	//----- nvinfo : EIATTR_FRAME_SIZE
	.align		4
.L_65:
        /*0054*/ 	.byte	0x04, 0x11
        /*0056*/ 	.short	(.L_67 - .L_66)
	.align		4
.L_66:
        /*0058*/ 	.word	index@(_ZN3cub18CUB_300001_SM_10006detail6reduce28DeviceReduceSingleTileKernelINS2_10policy_hubIdjN4cuda3std3__44plusIdEEE10Policy1000EN6thrust24THRUST_300001_SM_1000_NS6detail15normal_iteratorINSD_10device_ptrIiEEEEPdjS9_ddNS7_10__identityEEEvT0_T1_T2_T3_T4_T6_)
        /*005c*/ 	.word	0x00000000


	//----- nvinfo : EIATTR_REGCOUNT
	.align		4
.L_67:
        /*0060*/ 	.byte	0x04, 0x2f
        /*0062*/ 	.short	(.L_69 - .L_68)
	.align		4
.L_68:
        /*0064*/ 	.word	index@(_ZN3cub18CUB_300001_SM_10006detail6reduce18DeviceReduceKernelINS2_10policy_hubIdjN4cuda3std3__44plusIdEEE10Policy1000EN6thrust24THRUST_300001_SM_1000_NS6detail15normal_iteratorINSD_10device_ptrIiEEEEjS9_dNS7_10__identityEEEvT0_PT3_T1_NS0_13GridEvenShareISN_EET2_T4_)
        /*0068*/ 	.word	0x00000020


	//----- nvinfo : EIATTR_FRAME_SIZE
	.align		4
.L_69:
        /*006c*/ 	.byte	0x04, 0x11
        /*006e*/ 	.short	(.L_71 - .L_70)
	.align		4
.L_70:
        /*0070*/ 	.word	index@(_ZN3cub18CUB_300001_SM_10006detail6reduce18DeviceReduceKernelINS2_10policy_hubIdjN4cuda3std3__44plusIdEEE10Policy1000EN6thrust24THRUST_300001_SM_1000_NS6detail15normal_iteratorINSD_10device_ptrIiEEEEjS9_dNS7_10__identityEEEvT0_PT3_T1_NS0_13GridEvenShareISN_EET2_T4_)
        /*0074*/ 	.word	0x00000000


	//----- nvinfo : EIATTR_REGCOUNT
	.align		4
.L_71:
        /*0078*/ 	.byte	0x04, 0x2f
        /*007a*/ 	.short	(.L_73 - .L_72)
	.align		4
.L_72:
        /*007c*/ 	.word	index@(_ZN3cub18CUB_300001_SM_10006detail6reduce28DeviceReduceSingleTileKernelINS2_10policy_hubIdjN4cuda3std3__44plusIdEEE10Policy1000EPdSC_iS9_ddNS7_10__identityEEEvT0_T1_T2_T3_T4_T6_)
        /*0080*/ 	.word	0x00000030


	//----- nvinfo : EIATTR_FRAME_SIZE
	.align		4
.L_73:
        /*0084*/ 	.byte	0x04, 0x11
        /*0086*/ 	.short	(.L_75 - .L_74)
	.align		4
.L_74:
        /*0088*/ 	.word	index@(_ZN3cub18CUB_300001_SM_10006detail6reduce28DeviceReduceSingleTileKernelINS2_10policy_hubIdjN4cuda3std3__44plusIdEEE10Policy1000EPdSC_iS9_ddNS7_10__identityEEEvT0_T1_T2_T3_T4_T6_)
        /*008c*/ 	.word	0x00000000


	//----- nvinfo : EIATTR_REGCOUNT
	.align		4
.L_75:
        /*0090*/ 	.byte	0x04, 0x2f
        /*0092*/ 	.short	(.L_77 - .L_76)
	.align		4
.L_76:
        /*0094*/ 	.word	index@(_ZN3cub18CUB_300001_SM_10006detail6reduce28DeviceReduceSingleTileKernelINS2_10policy_hubIdyN4cuda3std3__44plusIdEEE10Policy1000EN6thrust24THRUST_300001_SM_1000_NS6detail15normal_iteratorINSD_10device_ptrIiEEEEPdyS9_ddNS7_10__identityEEEvT0_T1_T2_T3_T4_T6_)
        /*0098*/ 	.word	0x00000020


	//----- nvinfo : EIATTR_FRAME_SIZE
	.align		4
.L_77:
        /*009c*/ 	.byte	0x04, 0x11
        /*009e*/ 	.short	(.L_79 - .L_78)
	.align		4
.L_78:
        /*00a0*/ 	.word	index@(_ZN3cub18CUB_300001_SM_10006detail6reduce28DeviceReduceSingleTileKernelINS2_10policy_hubIdyN4cuda3std3__44plusIdEEE10Policy1000EN6thrust24THRUST_300001_SM_1000_NS6detail15normal_iteratorINSD_10device_ptrIiEEEEPdyS9_ddNS7_10__identityEEEvT0_T1_T2_T3_T4_T6_)
        /*00a4*/ 	.word	0x00000000


	//----- nvinfo : EIATTR_REGCOUNT
	.align		4
.L_79:
        /*00a8*/ 	.byte	0x04, 0x2f
        /*00aa*/ 	.short	(.L_81 - .L_80)
	.align		4
.L_80:
        /*00ac*/ 	.word	index@(_ZN3cub18CUB_300001_SM_10006detail6reduce18DeviceReduceKernelINS2_10policy_hubIdyN4cuda3std3__44plusIdEEE10Policy1000EN6thrust24THRUST_300001_SM_1000_NS6detail15normal_iteratorINSD_10device_ptrIiEEEEyS9_dNS7_10__identityEEEvT0_PT3_T1_NS0_13GridEvenShareISN_EET2_T4_)
        /*00b0*/ 	.word	0x00000020


	//----- nvinfo : EIATTR_FRAME_SIZE
	.align		4
.L_81:
        /*00b4*/ 	.byte	0x04, 0x11
        /*00b6*/ 	.short	(.L_83 - .L_82)
	.align		4
.L_82:
        /*00b8*/ 	.word	index@(_ZN3cub18CUB_300001_SM_10006detail6reduce18DeviceReduceKernelINS2_10policy_hubIdyN4cuda3std3__44plusIdEEE10Policy1000EN6thrust24THRUST_300001_SM_1000_NS6detail15normal_iteratorINSD_10device_ptrIiEEEEyS9_dNS7_10__identityEEEvT0_PT3_T1_NS0_13GridEvenShareISN_EET2_T4_)
        /*00bc*/ 	.word	0x00000000


	//----- nvinfo : EIATTR_REGCOUNT
	.align		4
.L_83:
        /*00c0*/ 	.byte	0x04, 0x2f
        /*00c2*/ 	.short	(.L_85 - .L_84)
	.align		4
.L_84:
        /*00c4*/ 	.word	index@(_ZN3cub18CUB_300001_SM_10006detail6reduce28DeviceReduceSingleTileKernelINS2_10policy_hubIdyN4cuda3std3__44plusIdEEE10Policy1000EPdSC_iS9_ddNS7_10__identityEEEvT0_T1_T2_T3_T4_T6_)
        /*00c8*/ 	.word	0x00000030


	//----- nvinfo : EIATTR_FRAME_SIZE
	.align		4
.L_85:
        /*00cc*/ 	.byte	0x04, 0x11
        /*00ce*/ 	.short	(.L_87 - .L_86)
	.align		4
.L_86:
        /*00d0*/ 	.word	index@(_ZN3cub18CUB_300001_SM_10006detail6reduce28DeviceReduceSingleTileKernelINS2_10policy_hubIdyN4cuda3std3__44plusIdEEE10Policy1000EPdSC_iS9_ddNS7_10__identityEEEvT0_T1_T2_T3_T4_T6_)
        /*00d4*/ 	.word	0x00000000


	//----- nvinfo : EIATTR_MIN_STACK_SIZE
	.align		4
.L_87:
        /*00d8*/ 	.byte	0x04, 0x12
        /*00da*/ 	.short	(.L_89 - .L_88)
	.align		4
.L_88:
        /*00dc*/ 	.word	index@(_ZN3cub18CUB_300001_SM_10006detail6reduce28DeviceReduceSingleTileKernelINS2_10policy_hubIdyN4cuda3std3__44plusIdEEE10Policy1000EPdSC_iS9_ddNS7_10__identityEEEvT0_T1_T2_T3_T4_T6_)
        /*00e0*/ 	.word	0x00000000


	//----- nvinfo : EIATTR_MIN_STACK_SIZE
	.align		4
.L_89:
        /*00e4*/ 	.byte	0x04, 0x12
        /*00e6*/ 	.short	(.L_91 - .L_90)
	.align		4
.L_90:
        /*00e8*/ 	.word	index@(_ZN3cub18CUB_300001_SM_10006detail6reduce18DeviceReduceKernelINS2_10policy_hubIdyN4cuda3std3__44plusIdEEE10Policy1000EN6thrust24THRUST_300001_SM_1000_NS6detail15normal_iteratorINSD_10device_ptrIiEEEEyS9_dNS7_10__identityEEEvT0_PT3_T1_NS0_13GridEvenShareISN_EET2_T4_)
        /*00ec*/ 	.word	0x00000000


	//----- nvinfo : EIATTR_MIN_STACK_SIZE
	.align		4
.L_91:
        /*00f0*/ 	.byte	0x04, 0x12
        /*00f2*/ 	.short	(.L_93 - .L_92)
	.align		4
.L_92:
        /*00f4*/ 	.word	index@(_ZN3cub18CUB_300001_SM_10006detail6reduce28DeviceReduceSingleTileKernelINS2_10policy_hubIdyN4cuda3std3__44plusIdEEE10Policy1000EN6thrust24THRUST_300001_SM_1000_NS6detail15normal_iteratorINSD_10device_ptrIiEEEEPdyS9_ddNS7_10__identityEEEvT0_T1_T2_T3_T4_T6_)
        /*00f8*/ 	.word	0x00000000


	//----- nvinfo : EIATTR_MIN_STACK_SIZE
	.align		4
.L_93:
        /*00fc*/ 	.byte	0x04, 0x12
        /*00fe*/ 	.short	(.L_95 - .L_94)
	.align		4
.L_94:
        /*0100*/ 	.word	index@(_ZN3cub18CUB_300001_SM_10006detail6reduce28DeviceReduceSingleTileKernelINS2_10policy_hubIdjN4cuda3std3__44plusIdEEE10Policy1000EPdSC_iS9_ddNS7_10__identityEEEvT0_T1_T2_T3_T4_T6_)
        /*0104*/ 	.word	0x00000000


	//----- nvinfo : EIATTR_MIN_STACK_SIZE
	.align		4
.L_95:
        /*0108*/ 	.byte	0x04, 0x12
        /*010a*/ 	.short	(.L_97 - .L_96)
	.align		4
.L_96:
        /*010c*/ 	.word	index@(_ZN3cub18CUB_300001_SM_10006detail6reduce18DeviceReduceKernelINS2_10policy_hubIdjN4cuda3std3__44plusIdEEE10Policy1000EN6thrust24THRUST_300001_SM_1000_NS6detail15normal_iteratorINSD_10device_ptrIiEEEEjS9_dNS7_10__identityEEEvT0_PT3_T1_NS0_13GridEvenShareISN_EET2_T4_)
        /*0110*/ 	.word	0x00000000


	//----- nvinfo : EIATTR_MIN_STACK_SIZE
	.align		4
.L_97:
        /*0114*/ 	.byte	0x04, 0x12
        /*0116*/ 	.short	(.L_99 - .L_98)
	.align		4
.L_98:
        /*0118*/ 	.word	index@(_ZN3cub18CUB_300001_SM_10006detail6reduce28DeviceReduceSingleTileKernelINS2_10policy_hubIdjN4cuda3std3__44plusIdEEE10Policy1000EN6thrust24THRUST_300001_SM_1000_NS6detail15normal_iteratorINSD_10device_ptrIiEEEEPdjS9_ddNS7_10__identityEEEvT0_T1_T2_T3_T4_T6_)
        /*011c*/ 	.word	0x00000000


	//----- nvinfo : EIATTR_MIN_STACK_SIZE
	.align		4
.L_99:
        /*0120*/ 	.byte	0x04, 0x12
        /*0122*/ 	.short	(.L_101 - .L_100)
	.align		4
.L_100:
        /*0124*/ 	.word	index@(_ZN3cub18CUB_300001_SM_10006detail8for_each13static_kernelINS2_12policy_hub_t12policy_500_tEmN6thrust24THRUST_300001_SM_1000_NS8cuda_cub20__uninitialized_fill7functorINS7_10device_ptrIiEEiEEEEvT0_T1_)
        /*0128*/ 	.word	0x00000000


	//----- nvinfo : EIATTR_MIN_STACK_SIZE
	.align		4
.L_101:
        /*012c*/ 	.byte	0x04, 0x12
        /*012e*/ 	.short	(.L_103 - .L_102)
	.align		4
.L_102:
        /*0130*/ 	.word	index@(_ZN3cub18CUB_300001_SM_10006detail11EmptyKernelIvEEvv)
        /*0134*/ 	.word	0x00000000


	//----- nvinfo : EIATTR_MIN_STACK_SIZE
	.align		4
.L_103:
        /*0138*/ 	.byte	0x04, 0x12
        /*013a*/ 	.short	(.L_105 - .L_104)
	.align		4
.L_104:
        /*013c*/ 	.word	index@(_Z7calc_piPild)
        /*0140*/ 	.word	0x00000030
.L_105:


//--------------------- .nv.compat                --------------------------
	.section	.nv.compat,"",@"SHT_CUDA_COMPAT_INFO"
	.align	4
        /*0000*/ 	.byte	0x02, 0x09, 0x00, 0x00, 0x02, 0x02, 0x01, 0x00, 0x02, 0x05, 0x05, 0x00, 0x03, 0x07, 0x01, 0x01
        /*0010*/ 	.byte	0x02, 0x03, 0x00, 0x00, 0x02, 0x06, 0x01, 0x00, 0x04, 0x0b, 0x08, 0x00, 0x01, 0x00, 0x00, 0x00
        /*0020*/ 	.byte	0x00, 0x00, 0x00, 0x00


//--------------------- .nv.info._ZN3cub18CUB_300001_SM_10006detail6reduce28DeviceReduceSingleTileKernelINS2_10policy_hubIdyN4cuda3std3__44plusIdEEE10Policy1000EPdSC_iS9_ddNS7_10__identityEEEvT0_T1_T2_T3_T4_T6_ --------------------------
	.section	.nv.info._ZN3cub18CUB_300001_SM_10006detail6reduce28DeviceReduceSingleTileKernelINS2_10policy_hubIdyN4cuda3std3__44plusIdEEE10Policy1000EPdSC_iS9_ddNS7_10__identityEEEvT0_T1_T2_T3_T4_T6_,"",@"SHT_CUDA_INFO"
	.sectionflags	@""
	.align	4


	//----- nvinfo : EIATTR_CUDA_API_VERSION
	.align		4
        /*0000*/ 	.byte	0x04, 0x37
        /*0002*/ 	.short	(.L_107 - .L_106)
.L_106:
        /*0004*/ 	.word	0x00000082


	//----- nvinfo : EIATTR_KPARAM_INFO
	.align		4
.L_107:
        /*0008*/ 	.byte	0x04, 0x17
        /*000a*/ 	.short	(.L_109 - .L_108)
.L_108:
        /*000c*/ 	.word	0x00000000
        /*0010*/ 	.short	0x0005
        /*0012*/ 	.short	0x0020
        /*0014*/ 	.byte	0x00, 0xf0, 0x05, 0x00


	//----- nvinfo : EIATTR_KPARAM_INFO
	.align		4
.L_109:
        /*0018*/ 	.byte	0x04, 0x17
        /*001a*/ 	.short	(.L_111 - .L_110)
.L_110:
        /*001c*/ 	.word	0x00000000
        /*0020*/ 	.short	0x0004
        /*0022*/ 	.short	0x0018
        /*0024*/ 	.byte	0x00, 0xf0, 0x21, 0x00


	//----- nvinfo : EIATTR_KPARAM_INFO
	.align		4
.L_111:
        /*0028*/ 	.byte	0x04, 0x17
        /*002a*/ 	.short	(.L_113 - .L_112)
.L_112:
        /*002c*/ 	.word	0x00000000
        /*0030*/ 	.short	0x0003
        /*0032*/ 	.short	0x0014
        /*0034*/ 	.byte	0x00, 0xf0, 0x05, 0x00


	//----- nvinfo : EIATTR_KPARAM_INFO
	.align		4
.L_113:
        /*0038*/ 	.byte	0x04, 0x17
        /*003a*/ 	.short	(.L_115 - .L_114)
.L_114:
        /*003c*/ 	.word	0x00000000
        /*0040*/ 	.short	0x0002
        /*0042*/ 	.short	0x0010
        /*0044*/ 	.byte	0x00, 0xf0, 0x11, 0x00


	//----- nvinfo : EIATTR_KPARAM_INFO
	.align		4
.L_115:
        /*0048*/ 	.byte	0x04, 0x17
        /*004a*/ 	.short	(.L_117 - .L_116)
.L_116:
        /*004c*/ 	.word	0x00000000
        /*0050*/ 	.short	0x0001
        /*0052*/ 	.short	0x0008
        /*0054*/ 	.byte	0x00, 0xf5, 0x21, 0x00


	//----- nvinfo : EIATTR_KPARAM_INFO
	.align		4
.L_117:
        /*0058*/ 	.byte	0x04, 0x17
        /*005a*/ 	.short	(.L_119 - .L_118)
.L_118:
        /*005c*/ 	.word	0x00000000
        /*0060*/ 	.short	0x0000
        /*0062*/ 	.short	0x0000
        /*0064*/ 	.byte	0x00, 0xf5, 0x21, 0x00


	//----- nvinfo : EIATTR_SPARSE_MMA_MASK
	.align		4
.L_119:
        /*0068*/ 	.byte	0x03, 0x50
        /*006a*/ 	.short	0x0000


	//----- nvinfo : EIATTR_MAXREG_COUNT
	.align		4
        /*006c*/ 	.byte	0x03, 0x1b
        /*006e*/ 	.short	0x0080


	//----- nvinfo : EIATTR_NUM_BARRIERS
	.align		4
        /*0070*/ 	.byte	0x02, 0x4c
        /*0072*/ 	.byte	0x01
	.zero		1


	//----- nvinfo : EIATTR_MERCURY_ISA_VERSION
	.align		4
        /*0074*/ 	.byte	0x03, 0x5f
        /*0076*/ 	.short	0x0101


	//----- nvinfo : EIATTR_COOP_GROUP_MASK_REGIDS
	.align		4
        /*0078*/ 	.byte	0x04, 0x29
        /*007a*/ 	.short	(.L_121 - .L_120)


	//   ....[0]....
.L_120:
        /*007c*/ 	.word	0xffffffff


	//   ....[1]....
        /*0080*/ 	.word	0xffffffff


	//   ....[2]....
        /*0084*/ 	.word	0xffffffff


	//   ....[3]....
        /*0088*/ 	.word	0xffffffff


	//   ....[4]....
        /*008c*/ 	.word	0xffffffff


	//   ....[5]....
        /*0090*/ 	.word	0xffffffff


	//   ....[6]....
        /*0094*/ 	.word	0xffffffff


	//   ....[7]....
        /*0098*/ 	.word	0xffffffff


	//   ....[8]....
        /*009c*/ 	.word	0xffffffff


	//   ....[9]....
        /*00a0*/ 	.word	0xffffffff


	//   ....[10]....
        /*00a4*/ 	.word	0xffffffff


	//   ....[11]....
        /*00a8*/ 	.word	0xffffffff


	//   ....[12]....
        /*00ac*/ 	.word	0xffffffff


	//   ....[13]....
        /*00b0*/ 	.word	0xffffffff


	//   ....[14]....
        /*00b4*/ 	.word	0xffffffff


	//   ....[15]....
        /*00b8*/ 	.word	0xffffffff


	//   ....[16]....
        /*00bc*/ 	.word	0xffffffff


	//   ....[17]....
        /*00c0*/ 	.word	0xffffffff


	//   ....[18]....
        /*00c4*/ 	.word	0xffffffff


	//   ....[19]....
        /*00c8*/ 	.word	0xffffffff


	//   ....[20]....
        /*00cc*/ 	.word	0xffffffff


	//   ....[21]....
        /*00d0*/ 	.word	0xffffffff


	//   ....[22]....
        /*00d4*/ 	.word	0xffffffff


	//   ....[23]....
        /*00d8*/ 	.word	0xffffffff


	//   ....[24]....
        /*00dc*/ 	.word	0xffffffff


	//   ....[25]....
        /*00e0*/ 	.word	0xffffffff


	//   ....[26]....
        /*00e4*/ 	.word	0xffffffff


	//   ....[27]....
        /*00e8*/ 	.word	0xffffffff


	//   ....[28]....
        /*00ec*/ 	.word	0xffffffff


	//   ....[29]....
        /*00f0*/ 	.word	0xffffffff


	//----- nvinfo : EIATTR_COOP_GROUP_INSTR_OFFSETS
	.align		4
.L_121:
        /*00f4*/ 	.byte	0x04, 0x28
        /*00f6*/ 	.short	(.L_123 - .L_122)


	//   ....[0]....
.L_122:
        /*00f8*/ 	.word	0x00000960


	//   ....[1]....
        /*00fc*/ 	.word	0x00000970


	//   ....[2]....
        /*0100*/ 	.word	0x000009e0


	//   ....[3]....
        /*0104*/ 	.word	0x00000a10


	//   ....[4]....
        /*0108*/ 	.word	0x00000a70


	//   ....[5]....
        /*010c*/ 	.word	0x00000a80


	//   ....[6]....
        /*0110*/ 	.word	0x00000ae0


	//   ....[7]....
        /*0114*/ 	.word	0x00000af0


	//   ....[8]....
        /*0118*/ 	.word	0x00000b40


	//   ....[9]....
        /*011c*/ 	.word	0x00000b60


	//   ....[10]....
        /*0120*/ 	.word	0x00000e10


	//   ....[11]....
        /*0124*/ 	.word	0x00000e20


	//   ....[12]....
        /*0128*/ 	.word	0x00000eb0


	//   ....[13]....
        /*012c*/ 	.word	0x00000ed0


	//   ....[14]....
        /*0130*/ 	.word	0x00000f20


	//   ....[15]....
        /*0134*/ 	.word	0x00000f40


	//   ....[16]....
        /*0138*/ 	.word	0x00000f90


	//   ....[17]....
        /*013c*/ 	.word	0x00000fb0


	//   ....[18]....
        /*0140*/ 	.word	0x00001000


	//   ....[19]....
        /*0144*/ 	.word	0x00001030


	//   ....[20]....
        /*0148*/ 	.word	0x000020b0


	//   ....[21]....
        /*014c*/ 	.word	0x000020c0


	//   ....[22]....
        /*0150*/ 	.word	0x00002130


	//   ....[23]....
        /*0154*/ 	.word	0x00002140


	//   ....[24]....
        /*0158*/ 	.word	0x000021a0


	//   ....[25]....
        /*015c*/ 	.word	0x000021b0


	//   ....[26]....
        /*0160*/ 	.word	0x00002200


	//   ....[27]....
        /*0164*/ 	.word	0x00002220


	//   ....[28]....
        /*0168*/ 	.word	0x00002280


	//   ....[29]....
        /*016c*/ 	.word	0x000022b0


	//----- nvinfo : EIATTR_VRC_CTA_INIT_COUNT
	.align		4
.L_123:
        /*0170*/ 	.byte	0x02, 0x4a
	.zero		1
	.zero		1


	//----- nvinfo : EIATTR_EXIT_INSTR_OFFSETS
	.align		4
        /*0174*/ 	.byte	0x04, 0x1c
        /*0176*/ 	.short	(.L_125 - .L_124)


	//   ....[0]....
.L_124:
        /*0178*/ 	.word	0x00000080


	//   ....[1]....
        /*017c*/ 	.word	0x000000c0


	//   ....[2]....
        /*0180*/ 	.word	0x00002510


	//   ....[3]....
        /*0184*/ 	.word	0x00002560


	//----- nvinfo : EIATTR_MAX_THREADS
	.align		4
.L_125:
        /*0188*/ 	.byte	0x04, 0x05
        /*018a*/ 	.short	(.L_127 - .L_126)
.L_126:
        /*018c*/ 	.word	0x00000200
        /*0190*/ 	.word	0x00000001
        /*0194*/ 	.word	0x00000001


	//----- nvinfo : EIATTR_CRS_STACK_SIZE
	.align		4
.L_127:
        /*0198*/ 	.byte	0x04, 0x1e
        /*019a*/ 	.short	(.L_129 - .L_128)
.L_128:
        /*019c*/ 	.word	0x00000000


	//----- nvinfo : EIATTR_CBANK_PARAM_SIZE
	.align		4
.L_129:
        /*01a0*/ 	.byte	0x03, 0x19
        /*01a2*/ 	.short	0x0021


	//----- nvinfo : EIATTR_PARAM_CBANK
	.align		4
        /*01a4*/ 	.byte	0x04, 0x0a
        /*01a6*/ 	.short	(.L_131 - .L_130)
	.align		4
.L_130:
        /*01a8*/ 	.word	index@(.nv.constant0._ZN3cub18CUB_300001_SM_10006detail6reduce28DeviceReduceSingleTileKernelINS2_10policy_hubIdyN4cuda3std3__44plusIdEEE10Policy1000EPdSC_iS9_ddNS7_10__identityEEEvT0_T1_T2_T3_T4_T6_)
        /*01ac*/ 	.short	0x0380
        /*01ae*/ 	.short	0x0021


	//----- nvinfo : EIATTR_SW_WAR
	.align		4
.L_131:
        /*01b0*/ 	.byte	0x04, 0x36
        /*01b2*/ 	.short	(.L_133 - .L_132)
.L_132:
        /*01b4*/ 	.word	0x00000008
.L_133:


//--------------------- .nv.info._ZN3cub18CUB_300001_SM_10006detail6reduce18DeviceReduceKernelINS2_10policy_hubIdyN4cuda3std3__44plusIdEEE10Policy1000EN6thrust24THRUST_300001_SM_1000_NS6detail15normal_iteratorINSD_10device_ptrIiEEEEyS9_dNS7_10__identityEEEvT0_PT3_T1_NS0_13GridEvenShareISN_EET2_T4_ --------------------------
	.section	.nv.info._ZN3cub18CUB_300001_SM_10006detail6reduce18DeviceReduceKernelINS2_10policy_hubIdyN4cuda3std3__44plusIdEEE10Policy1000EN6thrust24THRUST_300001_SM_1000_NS6detail15normal_iteratorINSD_10device_ptrIiEEEEyS9_dNS7_10__identityEEEvT0_PT3_T1_NS0_13GridEvenShareISN_EET2_T4_,"",@"SHT_CUDA_INFO"
	.sectionflags	@""
	.align	4


	//----- nvinfo : EIATTR_CUDA_API_VERSION
	.align		4
        /*0000*/ 	.byte	0x04, 0x37
        /*0002*/ 	.short	(.L_135 - .L_134)
.L_134:
        /*0004*/ 	.word	0x00000082


	//----- nvinfo : EIATTR_KPARAM_INFO
	.align		4
.L_135:
        /*0008*/ 	.byte	0x04, 0x17
        /*000a*/ 	.short	(.L_137 - .L_136)
.L_136:
        /*000c*/ 	.word	0x00000000
        /*0010*/ 	.short	0x0005
        /*0012*/ 	.short	0x0061
        /*0014*/ 	.byte	0x00, 0xf0, 0x05, 0x00


	//----- nvinfo : EIATTR_KPARAM_INFO
	.align		4
.L_137:
        /*0018*/ 	.byte	0x04, 0x17
        /*001a*/ 	.short	(.L_139 - .L_138)
.L_138:
        /*001c*/ 	.word	0x00000000
        /*0020*/ 	.short	0x0004
        /*0022*/ 	.short	0x0060
        /*0024*/ 	.byte	0x00, 0xf0, 0x05, 0x00


	//----- nvinfo : EIATTR_KPARAM_INFO
	.align		4
.L_139:
        /*0028*/ 	.byte	0x04, 0x17
        /*002a*/ 	.short	(.L_141 - .L_140)
.L_140:
        /*002c*/ 	.word	0x00000000
        /*0030*/ 	.short	0x0003
        /*0032*/ 	.short	0x0018
        /*0034*/ 	.byte	0x00, 0xf0, 0x21, 0x01


	//----- nvinfo : EIATTR_KPARAM_INFO
	.align		4
.L_141:
        /*0038*/ 	.byte	0x04, 0x17
        /*003a*/ 	.short	(.L_143 - .L_142)
.L_142:
        /*003c*/ 	.word	0x00000000
        /*0040*/ 	.short	0x0002
        /*0042*/ 	.short	0x0010
        /*0044*/ 	.byte	0x00, 0xf0, 0x21, 0x00


	//----- nvinfo : EIATTR_KPARAM_INFO
	.align		4
.L_143:
        /*0048*/ 	.byte	0x04, 0x17
        /*004a*/ 	.short	(.L_145 - .L_144)
.L_144:
        /*004c*/ 	.word	0x00000000
        /*0050*/ 	.short	0x0001
        /*0052*/ 	.short	0x0008
        /*0054*/ 	.byte	0x00, 0xf5, 0x21, 0x00


	//----- nvinfo : EIATTR_KPARAM_INFO
	.align		4
.L_145:
        /*0058*/ 	.byte	0x04, 0x17
        /*005a*/ 	.short	(.L_147 - .L_146)
.L_146:
        /*005c*/ 	.word	0x00000000
        /*0060*/ 	.short	0x0000
        /*0062*/ 	.short	0x0000
        /*0064*/ 	.byte	0x00, 0xf0, 0x21, 0x00


	//----- nvinfo : EIATTR_SPARSE_MMA_MASK
	.align		4
.L_147:
        /*0068*/ 	.byte	0x03, 0x50
        /*006a*/ 	.short	0x0000


	//----- nvinfo : EIATTR_MAXREG_COUNT
	.align		4
        /*006c*/ 	.byte	0x03, 0x1b
        /*006e*/ 	.short	0x0080


	//----- nvinfo : EIATTR_NUM_BARRIERS
	.align		4
        /*0070*/ 	.byte	0x02, 0x4c
        /*0072*/ 	.byte	0x01
	.zero		1


	//----- nvinfo : EIATTR_MERCURY_ISA_VERSION
	.align		4
        /*0074*/ 	.byte	0x03, 0x5f
        /*0076*/ 	.short	0x0101


	//----- nvinfo : EIATTR_COOP_GROUP_MASK_REGIDS
	.align		4
        /*0078*/ 	.byte	0x04, 0x29
        /*007a*/ 	.short	(.L_149 - .L_148)


	//   ....[0]....
.L_148:
        /*007c*/ 	.word	0xffffffff


	//   ....[1]....
        /*0080*/ 	.word	0xffffffff


	//   ....[2]....
        /*0084*/ 	.word	0xffffffff


	//   ....[3]....
        /*0088*/ 	.word	0xffffffff


	//   ....[4]....
        /*008c*/ 	.word	0xffffffff


	//   ....[5]....
        /*0090*/ 	.word	0xffffffff


	//   ....[6]....
        /*0094*/ 	.word	0xffffffff


	//   ....[7]....
        /*0098*/ 	.word	0xffffffff


	//   ....[8]....
        /*009c*/ 	.word	0xffffffff


	//   ....[9]....
        /*00a0*/ 	.word	0xffffffff


	//   ....[10]....
        /*00a4*/ 	.word	0xffffffff


	//   ....[11]....
        /*00a8*/ 	.word	0xffffffff


	//   ....[12]....
        /*00ac*/ 	.word	0xffffffff


	//   ....[13]....
        /*00b0*/ 	.word	0xffffffff


	//   ....[14]....
        /*00b4*/ 	.word	0xffffffff


	//   ....[15]....
        /*00b8*/ 	.word	0xffffffff


	//   ....[16]....
        /*00bc*/ 	.word	0xffffffff


	//   ....[17]....
        /*00c0*/ 	.word	0xffffffff


	//   ....[18]....
        /*00c4*/ 	.word	0xffffffff


	//   ....[19]....
        /*00c8*/ 	.word	0xffffffff


	//   ....[20]....
        /*00cc*/ 	.word	0xffffffff


	//   ....[21]....
        /*00d0*/ 	.word	0xffffffff


	//   ....[22]....
        /*00d4*/ 	.word	0xffffffff


	//   ....[23]....
        /*00d8*/ 	.word	0xffffffff


	//   ....[24]....
        /*00dc*/ 	.word	0xffffffff


	//   ....[25]....
        /*00e0*/ 	.word	0xffffffff


	//   ....[26]....
        /*00e4*/ 	.word	0xffffffff


	//   ....[27]....
        /*00e8*/ 	.word	0xffffffff


	//   ....[28]....
        /*00ec*/ 	.word	0xffffffff


	//   ....[29]....
        /*00f0*/ 	.word	0xffffffff


	//----- nvinfo : EIATTR_COOP_GROUP_INSTR_OFFSETS
	.align		4
.L_149:
        /*00f4*/ 	.byte	0x04, 0x28
        /*00f6*/ 	.short	(.L_151 - .L_150)


	//   ....[0]....
.L_150:
        /*00f8*/ 	.word	0x00000b80


	//   ....[1]....
        /*00fc*/ 	.word	0x00000b90


	//   ....[2]....
        /*0100*/ 	.word	0x00000c00


	//   ....[3]....
        /*0104*/ 	.word	0x00000c20


	//   ....[4]....
        /*0108*/ 	.word	0x00000c90


	//   ....[5]....
        /*010c*/ 	.word	0x00000ca0


	//   ....[6]....
        /*0110*/ 	.word	0x00000cf0


	//   ....[7]....
        /*0114*/ 	.word	0x00000d10


	//   ....[8]....
        /*0118*/ 	.word	0x00000d80


	//   ....[9]....
        /*011c*/ 	.word	0x00000d90


	//   ....[10]....
        /*0120*/ 	.word	0x00001030


	//   ....[11]....
        /*0124*/ 	.word	0x00001040


	//   ....[12]....
        /*0128*/ 	.word	0x000010c0


	//   ....[13]....
        /*012c*/ 	.word	0x000010e0


	//   ....[14]....
        /*0130*/ 	.word	0x00001140


	//   ....[15]....
        /*0134*/ 	.word	0x00001170


	//   ....[16]....
        /*0138*/ 	.word	0x000011c0


	//   ....[17]....
        /*013c*/ 	.word	0x000011e0


	//   ....[18]....
        /*0140*/ 	.word	0x00001240


	//   ....[19]....
        /*0144*/ 	.word	0x00001270


	//   ....[20]....
        /*0148*/ 	.word	0x000027a0


	//   ....[21]....
        /*014c*/ 	.word	0x000027b0


	//   ....[22]....
        /*0150*/ 	.word	0x00002820


	//   ....[23]....
        /*0154*/ 	.word	0x00002840


	//   ....[24]....
        /*0158*/ 	.word	0x000028b0


	//   ....[25]....
        /*015c*/ 	.word	0x000028c0


	//   ....[26]....
        /*0160*/ 	.word	0x00002910


	//   ....[27]....
        /*0164*/ 	.word	0x00002930


	//   ....[28]....
        /*0168*/ 	.word	0x000029a0


	//   ....[29]....
        /*016c*/ 	.word	0x000029b0


	//----- nvinfo : EIATTR_VRC_CTA_INIT_COUNT
	.align		4
.L_151:
        /*0170*/ 	.byte	0x02, 0x4a
	.zero		1
	.zero		1


	//----- nvinfo : EIATTR_EXIT_INSTR_OFFSETS
	.align		4
        /*0174*/ 	.byte	0x04, 0x1c
        /*0176*/ 	.short	(.L_153 - .L_152)


	//   ....[0]....
.L_152:
        /*0178*/ 	.word	0x00002be0


	//   ....[1]....
        /*017c*/ 	.word	0x00002c40


	//----- nvinfo : EIATTR_MAX_THREADS
	.align		4
.L_153:
        /*0180*/ 	.byte	0x04, 0x05
        /*0182*/ 	.short	(.L_155 - .L_154)
.L_154:
        /*0184*/ 	.word	0x00000200
        /*0188*/ 	.word	0x00000001
        /*018c*/ 	.word	0x00000001


	//----- nvinfo : EIATTR_CRS_STACK_SIZE
	.align		4
.L_155:
        /*0190*/ 	.byte	0x04, 0x1e
        /*0192*/ 	.short	(.L_157 - .L_156)
.L_156:
        /*0194*/ 	.word	0x00000000


	//----- nvinfo : EIATTR_CBANK_PARAM_SIZE
	.align		4
.L_157:
        /*0198*/ 	.byte	0x03, 0x19
        /*019a*/ 	.short	0x0062


	//----- nvinfo : EIATTR_PARAM_CBANK
	.align		4
        /*019c*/ 	.byte	0x04, 0x0a
        /*019e*/ 	.short	(.L_159 - .L_158)
	.align		4
.L_158:
        /*01a0*/ 	.word	index@(.nv.constant0._ZN3cub18CUB_300001_SM_10006detail6reduce18DeviceReduceKernelINS2_10policy_hubIdyN4cuda3std3__44plusIdEEE10Policy1000EN6thrust24THRUST_300001_SM_1000_NS6detail15normal_iteratorINSD_10device_ptrIiEEEEyS9_dNS7_10__identityEEEvT0_PT3_T1_NS0_13GridEvenShareISN_EET2_T4_)
        /*01a4*/ 	.short	0x0380
        /*01a6*/ 	.short	0x0062


	//----- nvinfo : EIATTR_SW_WAR
	.align		4
.L_159:
        /*01a8*/ 	.byte	0x04, 0x36
        /*01aa*/ 	.short	(.L_161 - .L_160)
.L_160:
        /*01ac*/ 	.word	0x00000008
.L_161:


//--------------------- .nv.info._ZN3cub18CUB_300001_SM_10006detail6reduce28DeviceReduceSingleTileKernelINS2_10policy_hubIdyN4cuda3std3__44plusIdEEE10Policy1000EN6thrust24THRUST_300001_SM_1000_NS6detail15normal_iteratorINSD_10device_ptrIiEEEEPdyS9_ddNS7_10__identityEEEvT0_T1_T2_T3_T4_T6_ --------------------------
	.section	.nv.info._ZN3cub18CUB_300001_SM_10006detail6reduce28DeviceReduceSingleTileKernelINS2_10policy_hubIdyN4cuda3std3__44plusIdEEE10Policy1000EN6thrust24THRUST_300001_SM_1000_NS6detail15normal_iteratorINSD_10device_ptrIiEEEEPdyS9_ddNS7_10__identityEEEvT0_T1_T2_T3_T4_T6_,"",@"SHT_CUDA_INFO"
	.sectionflags	@""
	.align	4


	//----- nvinfo : EIATTR_CUDA_API_VERSION
	.align		4
        /*0000*/ 	.byte	0x04, 0x37
        /*0002*/ 	.short	(.L_163 - .L_162)
.L_162:
        /*0004*/ 	.word	0x00000082


	//----- nvinfo : EIATTR_KPARAM_INFO
	.align		4
.L_163:
        /*0008*/ 	.byte	0x04, 0x17
        /*000a*/ 	.short	(.L_165 - .L_164)
.L_164:
        /*000c*/ 	.word	0x00000000
        /*0010*/ 	.short	0x0005
        /*0012*/ 	.short	0x0028
        /*0014*/ 	.byte	0x00, 0xf0, 0x05, 0x00


	//----- nvinfo : EIATTR_KPARAM_INFO
	.align		4
.L_165:
        /*0018*/ 	.byte	0x04, 0x17
        /*001a*/ 	.short	(.L_167 - .L_166)
.L_166:
        /*001c*/ 	.word	0x00000000
        /*0020*/ 	.short	0x0004
        /*0022*/ 	.short	0x0020
        /*0024*/ 	.byte	0x00, 0xf0, 0x21, 0x00


	//----- nvinfo : EIATTR_KPARAM_INFO
	.align		4
.L_167:
        /*0028*/ 	.byte	0x04, 0x17
        /*002a*/ 	.short	(.L_169 - .L_168)
.L_168:
        /*002c*/ 	.word	0x00000000
        /*0030*/ 	.short	0x0003
        /*0032*/ 	.short	0x0018
        /*0034*/ 	.byte	0x00, 0xf0, 0x05, 0x00


	//----- nvinfo : EIATTR_KPARAM_INFO
	.align		4
.L_169:
        /*0038*/ 	.byte	0x04, 0x17
        /*003a*/ 	.short	(.L_171 - .L_170)
.L_170:
        /*003c*/ 	.word	0x00000000
        /*0040*/ 	.short	0x0002
        /*0042*/ 	.short	0x0010
        /*0044*/ 	.byte	0x00, 0xf0, 0x21, 0x00


	//----- nvinfo : EIATTR_KPARAM_INFO
	.align		4
.L_171:
        /*0048*/ 	.byte	0x04, 0x17
        /*004a*/ 	.short	(.L_173 - .L_172)
.L_172:
        /*004c*/ 	.word	0x00000000
        /*0050*/ 	.short	0x0001
        /*0052*/ 	.short	0x0008
        /*0054*/ 	.byte	0x00, 0xf5, 0x21, 0x00


	//----- nvinfo : EIATTR_KPARAM_INFO
	.align		4
.L_173:
        /*0058*/ 	.byte	0x04, 0x17
        /*005a*/ 	.short	(.L_175 - .L_174)
.L_174:
        /*005c*/ 	.word	0x00000000
        /*0060*/ 	.short	0x0000
        /*0062*/ 	.short	0x0000
        /*0064*/ 	.byte	0x00, 0xf0, 0x21, 0x00


	//----- nvinfo : EIATTR_SPARSE_MMA_MASK
	.align		4
.L_175:
        /*0068*/ 	.byte	0x03, 0x50
        /*006a*/ 	.short	0x0000


	//----- nvinfo : EIATTR_MAXREG_COUNT
	.align		4
        /*006c*/ 	.byte	0x03, 0x1b
        /*006e*/ 	.short	0x0080


	//----- nvinfo : EIATTR_NUM_BARRIERS
	.align		4
        /*0070*/ 	.byte	0x02, 0x4c
        /*0072*/ 	.byte	0x01
	.zero		1


	//----- nvinfo : EIATTR_MERCURY_ISA_VERSION
	.align		4
        /*0074*/ 	.byte	0x03, 0x5f
        /*0076*/ 	.short	0x0101


	//----- nvinfo : EIATTR_COOP_GROUP_MASK_REGIDS
	.align		4
        /*0078*/ 	.byte	0x04, 0x29
        /*007a*/ 	.short	(.L_177 - .L_176)


	//   ....[0]....
.L_176:
        /*007c*/ 	.word	0xffffffff


	//   ....[1]....
        /*0080*/ 	.word	0xffffffff


	//   ....[2]....
        /*0084*/ 	.word	0xffffffff


	//   ....[3]....
        /*0088*/ 	.word	0xffffffff


	//   ....[4]....
        /*008c*/ 	.word	0xffffffff


	//   ....[5]....
        /*0090*/ 	.word	0xffffffff


	//   ....[6]....
        /*0094*/ 	.word	0xffffffff


	//   ....[7]....
        /*0098*/ 	.word	0xffffffff


	//   ....[8]....
        /*009c*/ 	.word	0xffffffff


	//   ....[9]....
        /*00a0*/ 	.word	0xffffffff


	//   ....[10]....
        /*00a4*/ 	.word	0xffffffff


	//   ....[11]....
        /*00a8*/ 	.word	0xffffffff


	//   ....[12]....
        /*00ac*/ 	.word	0xffffffff


	//   ....[13]....
        /*00b0*/ 	.word	0xffffffff


	//   ....[14]....
        /*00b4*/ 	.word	0xffffffff


	//   ....[15]....
        /*00b8*/ 	.word	0xffffffff


	//   ....[16]....
        /*00bc*/ 	.word	0xffffffff


	//   ....[17]....
        /*00c0*/ 	.word	0xffffffff


	//   ....[18]....
        /*00c4*/ 	.word	0xffffffff


	//   ....[19]....
        /*00c8*/ 	.word	0xffffffff


	//   ....[20]....
        /*00cc*/ 	.word	0xffffffff


	//   ....[21]....
        /*00d0*/ 	.word	0xffffffff


	//   ....[22]....
        /*00d4*/ 	.word	0xffffffff


	//   ....[23]....
        /*00d8*/ 	.word	0xffffffff


	//   ....[24]....
        /*00dc*/ 	.word	0xffffffff


	//   ....[25]....
        /*00e0*/ 	.word	0xffffffff


	//   ....[26]....
        /*00e4*/ 	.word	0xffffffff


	//   ....[27]....
        /*00e8*/ 	.word	0xffffffff


	//   ....[28]....
        /*00ec*/ 	.word	0xffffffff


	//   ....[29]....
        /*00f0*/ 	.word	0xffffffff


	//----- nvinfo : EIATTR_COOP_GROUP_INSTR_OFFSETS
	.align		4
.L_177:
        /*00f4*/ 	.byte	0x04, 0x28
        /*00f6*/ 	.short	(.L_179 - .L_178)


	//   ....[0]....
.L_178:
        /*00f8*/ 	.word	0x00000af0


	//   ....[1]....
        /*00fc*/ 	.word	0x00000b00


	//   ....[2]....
        /*0100*/ 	.word	0x00000b70


	//   ....[3]....
        /*0104*/ 	.word	0x00000b90


	//   ....[4]....
        /*0108*/ 	.word	0x00000c00


	//   ....[5]....
        /*010c*/ 	.word	0x00000c10


	//   ....[6]....
        /*0110*/ 	.word	0x00000c60


	//   ....[7]....
        /*0114*/ 	.word	0x00000c80


	//   ....[8]....
        /*0118*/ 	.word	0x00000cf0


	//   ....[9]....
        /*011c*/ 	.word	0x00000d00


	//   ....[10]....
        /*0120*/ 	.word	0x00000fa0


	//   ....[11]....
        /*0124*/ 	.word	0x00000fb0


	//   ....[12]....
        /*0128*/ 	.word	0x00001040


	//   ....[13]....
        /*012c*/ 	.word	0x00001060


	//   ....[14]....
        /*0130*/ 	.word	0x000010c0


	//   ....[15]....
        /*0134*/ 	.word	0x00001100


	//   ....[16]....
        /*0138*/ 	.word	0x00001150


	//   ....[17]....
        /*013c*/ 	.word	0x00001170


	//   ....[18]....
        /*0140*/ 	.word	0x000011e0


	//   ....[19]....
        /*0144*/ 	.word	0x000011f0


	//   ....[20]....
        /*0148*/ 	.word	0x00002610


	//   ....[21]....
        /*014c*/ 	.word	0x00002620


	//   ....[22]....
        /*0150*/ 	.word	0x00002690


	//   ....[23]....
        /*0154*/ 	.word	0x000026b0


	//   ....[24]....
        /*0158*/ 	.word	0x00002720


	//   ....[25]....
        /*015c*/ 	.word	0x00002730


	//   ....[26]....
        /*0160*/ 	.word	0x00002780


	//   ....[27]....
        /*0164*/ 	.word	0x000027a0


	//   ....[28]....
        /*0168*/ 	.word	0x00002810


	//   ....[29]....
        /*016c*/ 	.word	0x00002820


	//----- nvinfo : EIATTR_VRC_CTA_INIT_COUNT
	.align		4
.L_179:
        /*0170*/ 	.byte	0x02, 0x4a
	.zero		1
	.zero		1


	//----- nvinfo : EIATTR_EXIT_INSTR_OFFSETS
	.align		4
        /*0174*/ 	.byte	0x04, 0x1c
        /*0176*/ 	.short	(.L_181 - .L_180)


	//   ....[0]....
.L_180:
        /*0178*/ 	.word	0x000000a0


	//   ....[1]....
        /*017c*/ 	.word	0x000000e0


	//   ....[2]....
        /*0180*/ 	.word	0x00002a50


	//   ....[3]....
        /*0184*/ 	.word	0x00002aa0


	//----- nvinfo : EIATTR_MAX_THREADS
	.align		4
.L_181:
        /*0188*/ 	.byte	0x04, 0x05
        /*018a*/ 	.short	(.L_183 - .L_182)
.L_182:
        /*018c*/ 	.word	0x00000200
        /*0190*/ 	.word	0x00000001
        /*0194*/ 	.word	0x00000001


	//----- nvinfo : EIATTR_CRS_STACK_SIZE
	.align		4
.L_183:
        /*0198*/ 	.byte	0x04, 0x1e
        /*019a*/ 	.short	(.L_185 - .L_184)
.L_184:
        /*019c*/ 	.word	0x00000000


	//----- nvinfo : EIATTR_CBANK_PARAM_SIZE
	.align		4
.L_185:
        /*01a0*/ 	.byte	0x03, 0x19
        /*01a2*/ 	.short	0x0029


	//----- nvinfo : EIATTR_PARAM_CBANK
	.align		4
        /*01a4*/ 	.byte	0x04, 0x0a
        /*01a6*/ 	.short	(.L_187 - .L_186)
	.align		4
.L_186:
        /*01a8*/ 	.word	index@(.nv.constant0._ZN3cub18CUB_300001_SM_10006detail6reduce28DeviceReduceSingleTileKernelINS2_10policy_hubIdyN4cuda3std3__44plusIdEEE10Policy1000EN6thrust24THRUST_300001_SM_1000_NS6detail15normal_iteratorINSD_10device_ptrIiEEEEPdyS9_ddNS7_10__identityEEEvT0_T1_T2_T3_T4_T6_)
        /*01ac*/ 	.short	0x0380
        /*01ae*/ 	.short	0x0029


	//----- nvinfo : EIATTR_SW_WAR
	.align		4
.L_187:
        /*01b0*/ 	.byte	0x04, 0x36
        /*01b2*/ 	.short	(.L_189 - .L_188)
.L_188:
        /*01b4*/ 	.word	0x00000008
.L_189:


//--------------------- .nv.info._ZN3cub18CUB_300001_SM_10006detail6reduce28DeviceReduceSingleTileKernelINS2_10policy_hubIdjN4cuda3std3__44plusIdEEE10Policy1000EPdSC_iS9_ddNS7_10__identityEEEvT0_T1_T2_T3_T4_T6_ --------------------------
	.section	.nv.info._ZN3cub18CUB_300001_SM_10006detail6reduce28DeviceReduceSingleTileKernelINS2_10policy_hubIdjN4cuda3std3__44plusIdEEE10Policy1000EPdSC_iS9_ddNS7_10__identityEEEvT0_T1_T2_T3_T4_T6_,"",@"SHT_CUDA_INFO"
	.sectionflags	@""
	.align	4


	//----- nvinfo : EIATTR_CUDA_API_VERSION
	.align		4
        /*0000*/ 	.byte	0x04, 0x37
        /*0002*/ 	.short	(.L_191 - .L_190)
.L_190:
        /*0004*/ 	.word	0x00000082


	//----- nvinfo : EIATTR_KPARAM_INFO
	.align		4
.L_191:
        /*0008*/ 	.byte	0x04, 0x17
        /*000a*/ 	.short	(.L_193 - .L_192)
.L_192:
        /*000c*/ 	.word	0x00000000
        /*0010*/ 	.short	0x0005
        /*0012*/ 	.short	0x0020
        /*0014*/ 	.byte	0x00, 0xf0, 0x05, 0x00


	//----- nvinfo : EIATTR_KPARAM_INFO
	.align		4
.L_193:
        /*0018*/ 	.byte	0x04, 0x17
        /*001a*/ 	.short	(.L_195 - .L_194)
.L_194:
        /*001c*/ 	.word	0x00000000
        /*0020*/ 	.short	0x0004
        /*0022*/ 	.short	0x0018
        /*0024*/ 	.byte	0x00, 0xf0, 0x21, 0x00


	//----- nvinfo : EIATTR_KPARAM_INFO
	.align		4
.L_195:
        /*0028*/ 	.byte	0x04, 0x17
        /*002a*/ 	.short	(.L_197 - .L_196)
.L_196:
        /*002c*/ 	.word	0x00000000
        /*0030*/ 	.short	0x0003
        /*0032*/ 	.short	0x0014
        /*0034*/ 	.byte	0x00, 0xf0, 0x05, 0x00


	//----- nvinfo : EIATTR_KPARAM_INFO
	.align		4
.L_197:
        /*0038*/ 	.byte	0x04, 0x17
        /*003a*/ 	.short	(.L_199 - .L_198)
.L_198:
        /*003c*/ 	.word	0x00000000
        /*0040*/ 	.short	0x0002
        /*0042*/ 	.short	0x0010
        /*0044*/ 	.byte	0x00, 0xf0, 0x11, 0x00


	//----- nvinfo : EIATTR_KPARAM_INFO
	.align		4
.L_199:
        /*0048*/ 	.byte	0x04, 0x17
        /*004a*/ 	.short	(.L_201 - .L_200)
.L_200:
        /*004c*/ 	.word	0x00000000
        /*0050*/ 	.short	0x0001
        /*0052*/ 	.short	0x0008
        /*0054*/ 	.byte	0x00, 0xf5, 0x21, 0x00


	//----- nvinfo : EIATTR_KPARAM_INFO
	.align		4
.L_201:
        /*0058*/ 	.byte	0x04, 0x17
        /*005a*/ 	.short	(.L_203 - .L_202)
.L_202:
        /*005c*/ 	.word	0x00000000
        /*0060*/ 	.short	0x0000
        /*0062*/ 	.short	0x0000
        /*0064*/ 	.byte	0x00, 0xf5, 0x21, 0x00


	//----- nvinfo : EIATTR_SPARSE_MMA_MASK
	.align		4
.L_203:
        /*0068*/ 	.byte	0x03, 0x50
        /*006a*/ 	.short	0x0000


	//----- nvinfo : EIATTR_MAXREG_COUNT
	.align		4
        /*006c*/ 	.byte	0x03, 0x1b
        /*006e*/ 	.short	0x0060


	//----- nvinfo : EIATTR_NUM_BARRIERS
	.align		4
        /*0070*/ 	.byte	0x02, 0x4c
        /*0072*/ 	.byte	0x01
	.zero		1


	//----- nvinfo : EIATTR_MERCURY_ISA_VERSION
	.align		4
        /*0074*/ 	.byte	0x03, 0x5f
        /*0076*/ 	.short	0x0101


	//----- nvinfo : EIATTR_COOP_GROUP_MASK_REGIDS
	.align		4
        /*0078*/ 	.byte	0x04, 0x29
        /*007a*/ 	.short	(.L_205 - .L_204)


	//   ....[0]....
.L_204:
        /*007c*/ 	.word	0xffffffff


	//   ....[1]....
        /*0080*/ 	.word	0xffffffff


	//   ....[2]....
        /*0084*/ 	.word	0xffffffff


	//   ....[3]....
        /*0088*/ 	.word	0xffffffff


	//   ....[4]....
        /*008c*/ 	.word	0xffffffff


	//   ....[5]....
        /*0090*/ 	.word	0xffffffff


	//   ....[6]....
        /*0094*/ 	.word	0xffffffff


	//   ....[7]....
        /*0098*/ 	.word	0xffffffff


	//   ....[8]....
        /*009c*/ 	.word	0xffffffff


	//   ....[9]....
        /*00a0*/ 	.word	0xffffffff


	//   ....[10]....
        /*00a4*/ 	.word	0xffffffff


	//   ....[11]....
        /*00a8*/ 	.word	0xffffffff


	//   ....[12]....
        /*00ac*/ 	.word	0xffffffff


	//   ....[13]....
        /*00b0*/ 	.word	0xffffffff


	//   ....[14]....
        /*00b4*/ 	.word	0xffffffff


	//   ....[15]....
        /*00b8*/ 	.word	0xffffffff


	//   ....[16]....
        /*00bc*/ 	.word	0xffffffff


	//   ....[17]....
        /*00c0*/ 	.word	0xffffffff


	//   ....[18]....
        /*00c4*/ 	.word	0xffffffff


	//   ....[19]....
        /*00c8*/ 	.word	0xffffffff


	//   ....[20]....
        /*00cc*/ 	.word	0xffffffff


	//   ....[21]....
        /*00d0*/ 	.word	0xffffffff


	//   ....[22]....
        /*00d4*/ 	.word	0xffffffff


	//   ....[23]....
        /*00d8*/ 	.word	0xffffffff


	//   ....[24]....
        /*00dc*/ 	.word	0xffffffff


	//   ....[25]....
        /*00e0*/ 	.word	0xffffffff


	//   ....[26]....
        /*00e4*/ 	.word	0xffffffff


	//   ....[27]....
        /*00e8*/ 	.word	0xffffffff


	//   ....[28]....
        /*00ec*/ 	.word	0xffffffff


	//   ....[29]....
        /*00f0*/ 	.word	0xffffffff


	//----- nvinfo : EIATTR_COOP_GROUP_INSTR_OFFSETS
	.align		4
.L_205:
        /*00f4*/ 	.byte	0x04, 0x28
        /*00f6*/ 	.short	(.L_207 - .L_206)


	//   ....[0]....
.L_206:
        /*00f8*/ 	.word	0x00000980


	//   ....[1]....
        /*00fc*/ 	.word	0x00000990


	//   ....[2]....
        /*0100*/ 	.word	0x00000a00


	//   ....[3]....
        /*0104*/ 	.word	0x00000a30


	//   ....[4]....
        /*0108*/ 	.word	0x00000aa0


	//   ....[5]....
        /*010c*/ 	.word	0x00000ab0


	//   ....[6]....
        /*0110*/ 	.word	0x00000b00


	//   ....[7]....
        /*0114*/ 	.word	0x00000b10


	//   ....[8]....
        /*0118*/ 	.word	0x00000b60


	//   ....[9]....
        /*011c*/ 	.word	0x00000b80


	//   ....[10]....
        /*0120*/ 	.word	0x00000e90


	//   ....[11]....
        /*0124*/ 	.word	0x00000ea0


	//   ....[12]....
        /*0128*/ 	.word	0x00000f30


	//   ....[13]....
        /*012c*/ 	.word	0x00000f50


	//   ....[14]....
        /*0130*/ 	.word	0x00000fa0


	//   ....[15]....
        /*0134*/ 	.word	0x00000fc0


	//   ....[16]....
        /*0138*/ 	.word	0x00001010


	//   ....[17]....
        /*013c*/ 	.word	0x00001040


	//   ....[18]....
        /*0140*/ 	.word	0x000010a0


	//   ....[19]....
        /*0144*/ 	.word	0x000010d0


	//   ....[20]....
        /*0148*/ 	.word	0x000022b0


	//   ....[21]....
        /*014c*/ 	.word	0x000022c0


	//   ....[22]....
        /*0150*/ 	.word	0x00002330


	//   ....[23]....
        /*0154*/ 	.word	0x00002340


	//   ....[24]....
        /*0158*/ 	.word	0x000023a0


	//   ....[25]....
        /*015c*/ 	.word	0x000023d0


	//   ....[26]....
        /*0160*/ 	.word	0x00002450


	//   ....[27]....
        /*0164*/ 	.word	0x00002460


	//   ....[28]....
        /*0168*/ 	.word	0x000024b0


	//   ....[29]....
        /*016c*/ 	.word	0x000024c0


	//----- nvinfo : EIATTR_VRC_CTA_INIT_COUNT
	.align		4
.L_207:
        /*0170*/ 	.byte	0x02, 0x4a
	.zero		1
	.zero		1


	//----- nvinfo : EIATTR_EXIT_INSTR_OFFSETS
	.align		4
        /*0174*/ 	.byte	0x04, 0x1c
        /*0176*/ 	.short	(.L_209 - .L_208)


	//   ....[0]....
.L_208:
        /*0178*/ 	.word	0x00000080


	//   ....[1]....
        /*017c*/ 	.word	0x000000c0


	//   ....[2]....
        /*0180*/ 	.word	0x00002750


	//   ....[3]....
        /*0184*/ 	.word	0x000027a0


	//----- nvinfo : EIATTR_MAX_THREADS
	.align		4
.L_209:
        /*0188*/ 	.byte	0x04, 0x05
        /*018a*/ 	.short	(.L_211 - .L_210)
.L_210:
        /*018c*/ 	.word	0x00000280
        /*0190*/ 	.word	0x00000001
        /*0194*/ 	.word	0x00000001


	//----- nvinfo : EIATTR_CRS_STACK_SIZE
	.align		4
.L_211:
        /*0198*/ 	.byte	0x04, 0x1e
        /*019a*/ 	.short	(.L_213 - .L_212)
.L_212:
        /*019c*/ 	.word	0x00000000


	//----- nvinfo : EIATTR_CBANK_PARAM_SIZE
	.align		4
.L_213:
        /*01a0*/ 	.byte	0x03, 0x19
        /*01a2*/ 	.short	0x0021


	//----- nvinfo : EIATTR_PARAM_CBANK
	.align		4
        /*01a4*/ 	.byte	0x04, 0x0a
        /*01a6*/ 	.short	(.L_215 - .L_214)
	.align		4
.L_214:
        /*01a8*/ 	.word	index@(.nv.constant0._ZN3cub18CUB_300001_SM_10006detail6reduce28DeviceReduceSingleTileKernelINS2_10policy_hubIdjN4cuda3std3__44plusIdEEE10Policy1000EPdSC_iS9_ddNS7_10__identityEEEvT0_T1_T2_T3_T4_T6_)
        /*01ac*/ 	.short	0x0380
        /*01ae*/ 	.short	0x0021


	//----- nvinfo : EIATTR_SW_WAR
	.align		4
.L_215:
        /*01b0*/ 	.byte	0x04, 0x36
        /*01b2*/ 	.short	(.L_217 - .L_216)
.L_216:
        /*01b4*/ 	.word	0x00000008
.L_217:


//--------------------- .nv.info._ZN3cub18CUB_300001_SM_10006detail6reduce18DeviceReduceKernelINS2_10policy_hubIdjN4cuda3std3__44plusIdEEE10Policy1000EN6thrust24THRUST_300001_SM_1000_NS6detail15normal_iteratorINSD_10device_ptrIiEEEEjS9_dNS7_10__identityEEEvT0_PT3_T1_NS0_13GridEvenShareISN_EET2_T4_ --------------------------
	.section	.nv.info._ZN3cub18CUB_300001_SM_10006detail6reduce18DeviceReduceKernelINS2_10policy_hubIdjN4cuda3std3__44plusIdEEE10Policy1000EN6thrust24THRUST_300001_SM_1000_NS6detail15normal_iteratorINSD_10device_ptrIiEEEEjS9_dNS7_10__identityEEEvT0_PT3_T1_NS0_13GridEvenShareISN_EET2_T4_,"",@"SHT_CUDA_INFO"
	.sectionflags	@""
	.align	4


	//----- nvinfo : EIATTR_CUDA_API_VERSION
	.align		4
        /*0000*/ 	.byte	0x04, 0x37
        /*0002*/ 	.short	(.L_219 - .L_218)
.L_218:
        /*0004*/ 	.word	0x00000082


	//----- nvinfo : EIATTR_KPARAM_INFO
	.align		4
.L_219:
        /*0008*/ 	.byte	0x04, 0x17
        /*000a*/ 	.short	(.L_221 - .L_220)
.L_220:
        /*000c*/ 	.word	0x00000000
        /*0010*/ 	.short	0x0005
        /*0012*/ 	.short	0x003d
        /*0014*/ 	.byte	0x00, 0xf0, 0x05, 0x00


	//----- nvinfo : EIATTR_KPARAM_INFO
	.align		4
.L_221:
        /*0018*/ 	.byte	0x04, 0x17
        /*001a*/ 	.short	(.L_223 - .L_222)
.L_222:
        /*001c*/ 	.word	0x00000000
        /*0020*/ 	.short	0x0004
        /*0022*/ 	.short	0x003c
        /*0024*/ 	.byte	0x00, 0xf0, 0x05, 0x00


	//----- nvinfo : EIATTR_KPARAM_INFO
	.align		4
.L_223:
        /*0028*/ 	.byte	0x04, 0x17
        /*002a*/ 	.short	(.L_225 - .L_224)
.L_224:
        /*002c*/ 	.word	0x00000000
        /*0030*/ 	.short	0x0003
        /*0032*/ 	.short	0x0014
        /*0034*/ 	.byte	0x00, 0xf0, 0xa1, 0x00


	//----- nvinfo : EIATTR_KPARAM_INFO
	.align		4
.L_225:
        /*0038*/ 	.byte	0x04, 0x17
        /*003a*/ 	.short	(.L_227 - .L_226)
.L_226:
        /*003c*/ 	.word	0x00000000
        /*0040*/ 	.short	0x0002
        /*0042*/ 	.short	0x0010
        /*0044*/ 	.byte	0x00, 0xf0, 0x11, 0x00


	//----- nvinfo : EIATTR_KPARAM_INFO
	.align		4
.L_227:
        /*0048*/ 	.byte	0x04, 0x17
        /*004a*/ 	.short	(.L_229 - .L_228)
.L_228:
        /*004c*/ 	.word	0x00000000
        /*0050*/ 	.short	0x0001
        /*0052*/ 	.short	0x0008
        /*0054*/ 	.byte	0x00, 0xf5, 0x21, 0x00


	//----- nvinfo : EIATTR_KPARAM_INFO
	.align		4
.L_229:
        /*0058*/ 	.byte	0x04, 0x17
        /*005a*/ 	.short	(.L_231 - .L_230)
.L_230:
        /*005c*/ 	.word	0x00000000
        /*0060*/ 	.short	0x0000
        /*0062*/ 	.short	0x0000
        /*0064*/ 	.byte	0x00, 0xf0, 0x21, 0x00


	//----- nvinfo : EIATTR_SPARSE_MMA_MASK
	.align		4
.L_231:
        /*0068*/ 	.byte	0x03, 0x50
        /*006a*/ 	.short	0x0000


	//----- nvinfo : EIATTR_MAXREG_COUNT
	.align		4
        /*006c*/ 	.byte	0x03, 0x1b
        /*006e*/ 	.short	0x0060


	//----- nvinfo : EIATTR_NUM_BARRIERS
	.align		4
        /*0070*/ 	.byte	0x02, 0x4c
        /*0072*/ 	.byte	0x01
	.zero		1


	//----- nvinfo : EIATTR_MERCURY_ISA_VERSION
	.align		4
        /*0074*/ 	.byte	0x03, 0x5f
        /*0076*/ 	.short	0x0101


	//----- nvinfo : EIATTR_COOP_GROUP_MASK_REGIDS
	.align		4
        /*0078*/ 	.byte	0x04, 0x29
        /*007a*/ 	.short	(.L_233 - .L_232)


	//   ....[0]....
.L_232:
        /*007c*/ 	.word	0xffffffff


	//   ....[1]....
        /*0080*/ 	.word	0xffffffff


	//   ....[2]....
        /*0084*/ 	.word	0xffffffff


	//   ....[3]....
        /*0088*/ 	.word	0xffffffff


	//   ....[4]....
        /*008c*/ 	.word	0xffffffff


	//   ....[5]....
        /*0090*/ 	.word	0xffffffff


	//   ....[6]....
        /*0094*/ 	.word	0xffffffff


	//   ....[7]....
        /*0098*/ 	.word	0xffffffff


	//   ....[8]....
        /*009c*/ 	.word	0xffffffff


	//   ....[9]....
        /*00a0*/ 	.word	0xffffffff


	//   ....[10]....
        /*00a4*/ 	.word	0xffffffff


	//   ....[11]....
        /*00a8*/ 	.word	0xffffffff


	//   ....[12]....
        /*00ac*/ 	.word	0xffffffff


	//   ....[13]....
        /*00b0*/ 	.word	0xffffffff


	//   ....[14]....
        /*00b4*/ 	.word	0xffffffff


	//   ....[15]....
        /*00b8*/ 	.word	0xffffffff


	//   ....[16]....
        /*00bc*/ 	.word	0xffffffff


	//   ....[17]....
        /*00c0*/ 	.word	0xffffffff


	//   ....[18]....
        /*00c4*/ 	.word	0xffffffff


	//   ....[19]....
        /*00c8*/ 	.word	0xffffffff


	//   ....[20]....
        /*00cc*/ 	.word	0xffffffff


	//   ....[21]....
        /*00d0*/ 	.word	0xffffffff


	//   ....[22]....
        /*00d4*/ 	.word	0xffffffff


	//   ....[23]....
        /*00d8*/ 	.word	0xffffffff


	//   ....[24]....
        /*00dc*/ 	.word	0xffffffff


	//   ....[25]....
        /*00e0*/ 	.word	0xffffffff


	//   ....[26]....
        /*00e4*/ 	.word	0xffffffff


	//   ....[27]....
        /*00e8*/ 	.word	0xffffffff


	//   ....[28]....
        /*00ec*/ 	.word	0xffffffff


	//   ....[29]....
        /*00f0*/ 	.word	0xffffffff


	//----- nvinfo : EIATTR_COOP_GROUP_INSTR_OFFSETS
	.align		4
.L_233:
        /*00f4*/ 	.byte	0x04, 0x28
        /*00f6*/ 	.short	(.L_235 - .L_234)


	//   ....[0]....
.L_234:
        /*00f8*/ 	.word	0x00000df0


	//   ....[1]....
        /*00fc*/ 	.word	0x00000e00


	//   ....[2]....
        /*0100*/ 	.word	0x00000e70


	//   ....[3]....
        /*0104*/ 	.word	0x00000e90


	//   ....[4]....
        /*0108*/ 	.word	0x00000f00


	//   ....[5]....
        /*010c*/ 	.word	0x00000f10


	//   ....[6]....
        /*0110*/ 	.word	0x00000f60


	//   ....[7]....
        /*0114*/ 	.word	0x00000f80


	//   ....[8]....
        /*0118*/ 	.word	0x00000fd0


	//   ....[9]....
        /*011c*/ 	.word	0x00000ff0


	//   ....[10]....
        /*0120*/ 	.word	0x00001300


	//   ....[11]....
        /*0124*/ 	.word	0x00001310


	//   ....[12]....
        /*0128*/ 	.word	0x00001380


	//   ....[13]....
        /*012c*/ 	.word	0x000013a0


	//   ....[14]....
        /*0130*/ 	.word	0x000013f0


	//   ....[15]....
        /*0134*/ 	.word	0x00001410


	//   ....[16]....
        /*0138*/ 	.word	0x00001480


	//   ....[17]....
        /*013c*/ 	.word	0x00001490


	//   ....[18]....
        /*0140*/ 	.word	0x00001510


	//   ....[19]....
        /*0144*/ 	.word	0x00001540


	//   ....[20]....
        /*0148*/ 	.word	0x00002d70


	//   ....[21]....
        /*014c*/ 	.word	0x00002d80


	//   ....[22]....
        /*0150*/ 	.word	0x00002df0


	//   ....[23]....
        /*0154*/ 	.word	0x00002e10


	//   ....[24]....
        /*0158*/ 	.word	0x00002e80


	//   ....[25]....
        /*015c*/ 	.word	0x00002e90


	//   ....[26]....
        /*0160*/ 	.word	0x00002ee0


	//   ....[27]....
        /*0164*/ 	.word	0x00002f00


	//   ....[28]....
        /*0168*/ 	.word	0x00002f70


	//   ....[29]....
        /*016c*/ 	.word	0x00002f80


	//----- nvinfo : EIATTR_VRC_CTA_INIT_COUNT
	.align		4
.L_235:
        /*0170*/ 	.byte	0x02, 0x4a
	.zero		1
	.zero		1


	//----- nvinfo : EIATTR_EXIT_INSTR_OFFSETS
	.align		4
        /*0174*/ 	.byte	0x04, 0x1c
        /*0176*/ 	.short	(.L_237 - .L_236)


	//   ....[0]....
.L_236:
        /*0178*/ 	.word	0x00003230


	//   ....[1]....
        /*017c*/ 	.word	0x00003290


	//----- nvinfo : EIATTR_MAX_THREADS
	.align		4
.L_237:
        /*0180*/ 	.byte	0x04, 0x05
        /*0182*/ 	.short	(.L_239 - .L_238)
.L_238:
        /*0184*/ 	.word	0x00000280
        /*0188*/ 	.word	0x00000001
        /*018c*/ 	.word	0x00000001


	//----- nvinfo : EIATTR_CRS_STACK_SIZE
	.align		4
.L_239:
        /*0190*/ 	.byte	0x04, 0x1e
        /*0192*/ 	.short	(.L_241 - .L_240)
.L_240:
        /*0194*/ 	.word	0x00000000


	//----- nvinfo : EIATTR_CBANK_PARAM_SIZE
	.align		4
.L_241:
        /*0198*/ 	.byte	0x03, 0x19
        /*019a*/ 	.short	0x003e


	//----- nvinfo : EIATTR_PARAM_CBANK
	.align		4
        /*019c*/ 	.byte	0x04, 0x0a
        /*019e*/ 	.short	(.L_243 - .L_242)
	.align		4
.L_242:
        /*01a0*/ 	.word	index@(.nv.constant0._ZN3cub18CUB_300001_SM_10006detail6reduce18DeviceReduceKernelINS2_10policy_hubIdjN4cuda3std3__44plusIdEEE10Policy1000EN6thrust24THRUST_300001_SM_1000_NS6detail15normal_iteratorINSD_10device_ptrIiEEEEjS9_dNS7_10__identityEEEvT0_PT3_T1_NS0_13GridEvenShareISN_EET2_T4_)
        /*01a4*/ 	.short	0x0380
        /*01a6*/ 	.short	0x003e


	//----- nvinfo : EIATTR_SW_WAR
	.align		4
.L_243:
        /*01a8*/ 	.byte	0x04, 0x36
        /*01aa*/ 	.short	(.L_245 - .L_244)
.L_244:
        /*01ac*/ 	.word	0x00000008
.L_245:


//--------------------- .nv.info._ZN3cub18CUB_300001_SM_10006detail6reduce28DeviceReduceSingleTileKernelINS2_10policy_hubIdjN4cuda3std3__44plusIdEEE10Policy1000EN6thrust24THRUST_300001_SM_1000_NS6detail15normal_iteratorINSD_10device_ptrIiEEEEPdjS9_ddNS7_10__identityEEEvT0_T1_T2_T3_T4_T6_ --------------------------
	.section	.nv.info._ZN3cub18CUB_300001_SM_10006detail6reduce28DeviceReduceSingleTileKernelINS2_10policy_hubIdjN4cuda3std3__44plusIdEEE10Policy1000EN6thrust24THRUST_300001_SM_1000_NS6detail15normal_iteratorINSD_10device_ptrIiEEEEPdjS9_ddNS7_10__identityEEEvT0_T1_T2_T3_T4_T6_,"",@"SHT_CUDA_INFO"
	.sectionflags	@""
	.align	4


	//----- nvinfo : EIATTR_CUDA_API_VERSION
	.align		4
        /*0000*/ 	.byte	0x04, 0x37
        /*0002*/ 	.short	(.L_247 - .L_246)
.L_246:
        /*0004*/ 	.word	0x00000082


	//----- nvinfo : EIATTR_KPARAM_INFO
	.align		4
.L_247:
        /*0008*/ 	.byte	0x04, 0x17
        /*000a*/ 	.short	(.L_249 - .L_248)
.L_248:
        /*000c*/ 	.word	0x00000000
        /*0010*/ 	.short	0x0005
        /*0012*/ 	.short	0x0020
        /*0014*/ 	.byte	0x00, 0xf0, 0x05, 0x00


	//----- nvinfo : EIATTR_KPARAM_INFO
	.align		4
.L_249:
        /*0018*/ 	.byte	0x04, 0x17
        /*001a*/ 	.short	(.L_251 - .L_250)
.L_250:
        /*001c*/ 	.word	0x00000000
        /*0020*/ 	.short	0x0004
        /*0022*/ 	.short	0x0018
        /*0024*/ 	.byte	0x00, 0xf0, 0x21, 0x00


	//----- nvinfo : EIATTR_KPARAM_INFO
	.align		4
.L_251:
        /*0028*/ 	.byte	0x04, 0x17
        /*002a*/ 	.short	(.L_253 - .L_252)
.L_252:
        /*002c*/ 	.word	0x00000000
        /*0030*/ 	.short	0x0003
        /*0032*/ 	.short	0x0014
        /*0034*/ 	.byte	0x00, 0xf0, 0x05, 0x00


	//----- nvinfo : EIATTR_KPARAM_INFO
	.align		4
.L_253:
        /*0038*/ 	.byte	0x04, 0x17
        /*003a*/ 	.short	(.L_255 - .L_254)
.L_254:
        /*003c*/ 	.word	0x00000000
        /*0040*/ 	.short	0x0002
        /*0042*/ 	.short	0x0010
        /*0044*/ 	.byte	0x00, 0xf0, 0x11, 0x00


	//----- nvinfo : EIATTR_KPARAM_INFO
	.align		4
.L_255:
        /*0048*/ 	.byte	0x04, 0x17
        /*004a*/ 	.short	(.L_257 - .L_256)
.L_256:
        /*004c*/ 	.word	0x00000000
        /*0050*/ 	.short	0x0001
        /*0052*/ 	.short	0x0008
        /*0054*/ 	.byte	0x00, 0xf5, 0x21, 0x00


	//----- nvinfo : EIATTR_KPARAM_INFO
	.align		4
.L_257:
        /*0058*/ 	.byte	0x04, 0x17
        /*005a*/ 	.short	(.L_259 - .L_258)
.L_258:
        /*005c*/ 	.word	0x00000000
        /*0060*/ 	.short	0x0000
        /*0062*/ 	.short	0x0000
        /*0064*/ 	.byte	0x00, 0xf0, 0x21, 0x00


	//----- nvinfo : EIATTR_SPARSE_MMA_MASK
	.align		4
.L_259:
        /*0068*/ 	.byte	0x03, 0x50
        /*006a*/ 	.short	0x0000


	//----- nvinfo : EIATTR_MAXREG_COUNT
	.align		4
        /*006c*/ 	.byte	0x03, 0x1b
        /*006e*/ 	.short	0x0060


	//----- nvinfo : EIATTR_NUM_BARRIERS
	.align		4
        /*0070*/ 	.byte	0x02, 0x4c
        /*0072*/ 	.byte	0x01
	.zero		1


	//----- nvinfo : EIATTR_MERCURY_ISA_VERSION
	.align		4
        /*0074*/ 	.byte	0x03, 0x5f
        /*0076*/ 	.short	0x0101


	//----- nvinfo : EIATTR_COOP_GROUP_MASK_REGIDS
	.align		4
        /*0078*/ 	.byte	0x04, 0x29
        /*007a*/ 	.short	(.L_261 - .L_260)


	//   ....[0]....
.L_260:
        /*007c*/ 	.word	0xffffffff


	//   ....[1]....
        /*0080*/ 	.word	0xffffffff


	//   ....[2]....
        /*0084*/ 	.word	0xffffffff


	//   ....[3]....
        /*0088*/ 	.word	0xffffffff


	//   ....[4]....
        /*008c*/ 	.word	0xffffffff


	//   ....[5]....
        /*0090*/ 	.word	0xffffffff


	//   ....[6]....
        /*0094*/ 	.word	0xffffffff


	//   ....[7]....
        /*0098*/ 	.word	0xffffffff


	//   ....[8]....
        /*009c*/ 	.word	0xffffffff


	//   ....[9]....
        /*00a0*/ 	.word	0xffffffff


	//   ....[10]....
        /*00a4*/ 	.word	0xffffffff


	//   ....[11]....
        /*00a8*/ 	.word	0xffffffff


	//   ....[12]....
        /*00ac*/ 	.word	0xffffffff


	//   ....[13]....
        /*00b0*/ 	.word	0xffffffff


	//   ....[14]....
        /*00b4*/ 	.word	0xffffffff


	//   ....[15]....
        /*00b8*/ 	.word	0xffffffff


	//   ....[16]....
        /*00bc*/ 	.word	0xffffffff


	//   ....[17]....
        /*00c0*/ 	.word	0xffffffff


	//   ....[18]....
        /*00c4*/ 	.word	0xffffffff


	//   ....[19]....
        /*00c8*/ 	.word	0xffffffff


	//   ....[20]....
        /*00cc*/ 	.word	0xffffffff


	//   ....[21]....
        /*00d0*/ 	.word	0xffffffff


	//   ....[22]....
        /*00d4*/ 	.word	0xffffffff


	//   ....[23]....
        /*00d8*/ 	.word	0xffffffff


	//   ....[24]....
        /*00dc*/ 	.word	0xffffffff


	//   ....[25]....
        /*00e0*/ 	.word	0xffffffff


	//   ....[26]....
        /*00e4*/ 	.word	0xffffffff


	//   ....[27]....
        /*00e8*/ 	.word	0xffffffff


	//   ....[28]....
        /*00ec*/ 	.word	0xffffffff


	//   ....[29]....
        /*00f0*/ 	.word	0xffffffff


	//----- nvinfo : EIATTR_COOP_GROUP_INSTR_OFFSETS
	.align		4
.L_261:
        /*00f4*/ 	.byte	0x04, 0x28
        /*00f6*/ 	.short	(.L_263 - .L_262)


	//   ....[0]....
.L_262:
        /*00f8*/ 	.word	0x00000af0


	//   ....[1]....
        /*00fc*/ 	.word	0x00000b00


	//   ....[2]....
        /*0100*/ 	.word	0x00000b70


	//   ....[3]....
        /*0104*/ 	.word	0x00000b90


	//   ....[4]....
        /*0108*/ 	.word	0x00000c00


	//   ....[5]....
        /*010c*/ 	.word	0x00000c10


	//   ....[6]....
        /*0110*/ 	.word	0x00000c60


	//   ....[7]....
        /*0114*/ 	.word	0x00000c80


	//   ....[8]....
        /*0118*/ 	.word	0x00000cd0


	//   ....[9]....
        /*011c*/ 	.word	0x00000cf0


	//   ....[10]....
        /*0120*/ 	.word	0x00001000


	//   ....[11]....
        /*0124*/ 	.word	0x00001010


	//   ....[12]....
        /*0128*/ 	.word	0x000010a0


	//   ....[13]....
        /*012c*/ 	.word	0x000010c0


	//   ....[14]....
        /*0130*/ 	.word	0x00001110


	//   ....[15]....
        /*0134*/ 	.word	0x00001140


	//   ....[16]....
        /*0138*/ 	.word	0x00001190


	//   ....[17]....
        /*013c*/ 	.word	0x000011b0


	//   ....[18]....
        /*0140*/ 	.word	0x00001210


	//   ....[19]....
        /*0144*/ 	.word	0x00001230


	//   ....[20]....
        /*0148*/ 	.word	0x000028e0


	//   ....[21]....
        /*014c*/ 	.word	0x000028f0


	//   ....[22]....
        /*0150*/ 	.word	0x00002960


	//   ....[23]....
        /*0154*/ 	.word	0x00002980


	//   ....[24]....
        /*0158*/ 	.word	0x000029f0


	//   ....[25]....
        /*015c*/ 	.word	0x00002a00


	//   ....[26]....
        /*0160*/ 	.word	0x00002a50


	//   ....[27]....
        /*0164*/ 	.word	0x00002a70


	//   ....[28]....
        /*0168*/ 	.word	0x00002ae0


	//   ....[29]....
        /*016c*/ 	.word	0x00002af0


	//----- nvinfo : EIATTR_VRC_CTA_INIT_COUNT
	.align		4
.L_263:
        /*0170*/ 	.byte	0x02, 0x4a
	.zero		1
	.zero		1


	//----- nvinfo : EIATTR_EXIT_INSTR_OFFSETS
	.align		4
        /*0174*/ 	.byte	0x04, 0x1c
        /*0176*/ 	.short	(.L_265 - .L_264)


	//   ....[0]....
.L_264:
        /*0178*/ 	.word	0x00000080


	//   ....[1]....
        /*017c*/ 	.word	0x000000c0


	//   ....[2]....
        /*0180*/ 	.word	0x00002da0


	//   ....[3]....
        /*0184*/ 	.word	0x00002df0


	//----- nvinfo : EIATTR_MAX_THREADS
	.align		4
.L_265:
        /*0188*/ 	.byte	0x04, 0x05
        /*018a*/ 	.short	(.L_267 - .L_266)
.L_266:
        /*018c*/ 	.word	0x00000280
        /*0190*/ 	.word	0x00000001
        /*0194*/ 	.word	0x00000001


	//----- nvinfo : EIATTR_CRS_STACK_SIZE
	.align		4
.L_267:
        /*0198*/ 	.byte	0x04, 0x1e
        /*019a*/ 	.short	(.L_269 - .L_268)
.L_268:
        /*019c*/ 	.word	0x00000000


	//----- nvinfo : EIATTR_CBANK_PARAM_SIZE
	.align		4
.L_269:
        /*01a0*/ 	.byte	0x03, 0x19
        /*01a2*/ 	.short	0x0021


	//----- nvinfo : EIATTR_PARAM_CBANK
	.align		4
        /*01a4*/ 	.byte	0x04, 0x0a
        /*01a6*/ 	.short	(.L_271 - .L_270)
	.align		4
.L_270:
        /*01a8*/ 	.word	index@(.nv.constant0._ZN3cub18CUB_300001_SM_10006detail6reduce28DeviceReduceSingleTileKernelINS2_10policy_hubIdjN4cuda3std3__44plusIdEEE10Policy1000EN6thrust24THRUST_300001_SM_1000_NS6detail15normal_iteratorINSD_10device_ptrIiEEEEPdjS9_ddNS7_10__identityEEEvT0_T1_T2_T3_T4_T6_)
        /*01ac*/ 	.short	0x0380
        /*01ae*/ 	.short	0x0021


	//----- nvinfo : EIATTR_SW_WAR
	.align		4
.L_271:
        /*01b0*/ 	.byte	0x04, 0x36
        /*01b2*/ 	.short	(.L_273 - .L_272)
.L_272:
        /*01b4*/ 	.word	0x00000008
.L_273:


//--------------------- .nv.info._ZN3cub18CUB_300001_SM_10006detail8for_each13static_kernelINS2_12policy_hub_t12policy_500_tEmN6thrust24THRUST_300001_SM_1000_NS8cuda_cub20__uninitialized_fill7functorINS7_10device_ptrIiEEiEEEEvT0_T1_ --------------------------
	.section	.nv.info._ZN3cub18CUB_300001_SM_10006detail8for_each13static_kernelINS2_12policy_hub_t12policy_500_tEmN6thrust24THRUST_300001_SM_1000_NS8cuda_cub20__uninitialized_fill7functorINS7_10device_ptrIiEEiEEEEvT0_T1_,"",@"SHT_CUDA_INFO"
	.sectionflags	@""
	.align	4


	//----- nvinfo : EIATTR_CUDA_API_VERSION
	.align		4
        /*0000*/ 	.byte	0x04, 0x37
        /*0002*/ 	.short	(.L_275 - .L_274)
.L_274:
        /*0004*/ 	.word	0x00000082


	//----- nvinfo : EIATTR_KPARAM_INFO
	.align		4
.L_275:
        /*0008*/ 	.byte	0x04, 0x17
        /*000a*/ 	.short	(.L_277 - .L_276)
.L_276:
        /*000c*/ 	.word	0x00000000
        /*0010*/ 	.short	0x0001
        /*0012*/ 	.short	0x0008
        /*0014*/ 	.byte	0x00, 0xf0, 0x41, 0x00


	//----- nvinfo : EIATTR_KPARAM_INFO
	.align		4
.L_277:
        /*0018*/ 	.byte	0x04, 0x17
        /*001a*/ 	.short	(.L_279 - .L_278)
.L_278:
        /*001c*/ 	.word	0x00000000
        /*0020*/ 	.short	0x0000
        /*0022*/ 	.short	0x0000
        /*0024*/ 	.byte	0x00, 0xf0, 0x21, 0x00


	//----- nvinfo : EIATTR_SPARSE_MMA_MASK
	.align		4
.L_279:
        /*0028*/ 	.byte	0x03, 0x50
        /*002a*/ 	.short	0x0000


	//----- nvinfo : EIATTR_MAXREG_COUNT
	.align		4
        /*002c*/ 	.byte	0x03, 0x1b
        /*002e*/ 	.short	0x00ff


	//----- nvinfo : EIATTR_MERCURY_ISA_VERSION
	.align		4
        /*0030*/ 	.byte	0x03, 0x5f
        /*0032*/ 	.short	0x0101


	//----- nvinfo : EIATTR_VRC_CTA_INIT_COUNT
	.align		4
        /*0034*/ 	.byte	0x02, 0x4a
	.zero		1
	.zero		1


	//----- nvinfo : EIATTR_EXIT_INSTR_OFFSETS
	.align		4
        /*0038*/ 	.byte	0x04, 0x1c
        /*003a*/ 	.short	(.L_281 - .L_280)


	//   ....[0]....
.L_280:
        /*003c*/ 	.word	0x00000130


	//   ....[1]....
        /*0040*/ 	.word	0x00000230


	//   ....[2]....
        /*0044*/ 	.word	0x00000260


	//----- nvinfo : EIATTR_MAX_THREADS
	.align		4
.L_281:
        /*0048*/ 	.byte	0x04, 0x05
        /*004a*/ 	.short	(.L_283 - .L_282)
.L_282:
        /*004c*/ 	.word	0x00000100
        /*0050*/ 	.word	0x00000001
        /*0054*/ 	.word	0x00000001


	//----- nvinfo : EIATTR_CBANK_PARAM_SIZE
	.align		4
.L_283:
        /*0058*/ 	.byte	0x03, 0x19
        /*005a*/ 	.short	0x0018


	//----- nvinfo : EIATTR_PARAM_CBANK
	.align		4
        /*005c*/ 	.byte	0x04, 0x0a
        /*005e*/ 	.short	(.L_285 - .L_284)
	.align		4
.L_284:
        /*0060*/ 	.word	index@(.nv.constant0._ZN3cub18CUB_300001_SM_10006detail8for_each13static_kernelINS2_12policy_hub_t12policy_500_tEmN6thrust24THRUST_300001_SM_1000_NS8cuda_cub20__uninitialized_fill7functorINS7_10device_ptrIiEEiEEEEvT0_T1_)
        /*0064*/ 	.short	0x0380
        /*0066*/ 	.short	0x0018


	//----- nvinfo : EIATTR_SW_WAR
	.align		4
.L_285:
        /*0068*/ 	.byte	0x04, 0x36
        /*006a*/ 	.short	(.L_287 - .L_286)
.L_286:
        /*006c*/ 	.word	0x00000008
.L_287:


//--------------------- .nv.info._ZN3cub18CUB_300001_SM_10006detail11EmptyKernelIvEEvv --------------------------
	.section	.nv.info._ZN3cub18CUB_300001_SM_10006detail11EmptyKernelIvEEvv,"",@"SHT_CUDA_INFO"
	.sectionflags	@""
	.align	4


	//----- nvinfo : EIATTR_CUDA_API_VERSION
	.align		4
        /*0000*/ 	.byte	0x04, 0x37
        /*0002*/ 	.short	(.L_289 - .L_288)
.L_288:
        /*0004*/ 	.word	0x00000082


	//----- nvinfo : EIATTR_SPARSE_MMA_MASK
	.align		4
.L_289:
        /*0008*/ 	.byte	0x03, 0x50
        /*000a*/ 	.short	0x0000


	//----- nvinfo : EIATTR_MAXREG_COUNT
	.align		4
        /*000c*/ 	.byte	0x03, 0x1b
        /*000e*/ 	.short	0x00ff


	//----- nvinfo : EIATTR_MERCURY_ISA_VERSION
	.align		4
        /*0010*/ 	.byte	0x03, 0x5f
        /*0012*/ 	.short	0x0101


	//----- nvinfo : EIATTR_VRC_CTA_INIT_COUNT
	.align		4
        /*0014*/ 	.byte	0x02, 0x4a
	.zero		1
	.zero		1


	//----- nvinfo : EIATTR_EXIT_INSTR_OFFSETS
	.align		4
        /*0018*/ 	.byte	0x04, 0x1c
        /*001a*/ 	.short	(.L_291 - .L_290)


	//   ....[0]....
.L_290:
        /*001c*/ 	.word	0x00000010


	//----- nvinfo : EIATTR_SW_WAR
	.align		4
.L_291:
        /*0020*/ 	.byte	0x04, 0x36
        /*0022*/ 	.short	(.L_293 - .L_292)
.L_292:
        /*0024*/ 	.word	0x00000008
.L_293:


//--------------------- .nv.info._Z7calc_piPild   --------------------------
	.section	.nv.info._Z7calc_piPild,"",@"SHT_CUDA_INFO"
	.sectionflags	@""
	.align	4


	//----- nvinfo : EIATTR_CUDA_API_VERSION
	.align		4
        /*0000*/ 	.byte	0x04, 0x37
        /*0002*/ 	.short	(.L_295 - .L_294)
.L_294:
        /*0004*/ 	.word	0x00000082


	//----- nvinfo : EIATTR_KPARAM_INFO
	.align		4
.L_295:
        /*0008*/ 	.byte	0x04, 0x17
        /*000a*/ 	.short	(.L_297 - .L_296)
.L_296:
        /*000c*/ 	.word	0x00000000
        /*0010*/ 	.short	0x0002
        /*0012*/ 	.short	0x0010
        /*0014*/ 	.byte	0x00, 0xf0, 0x21, 0x00


	//----- nvinfo : EIATTR_KPARAM_INFO
	.align		4
.L_297:
        /*0018*/ 	.byte	0x04, 0x17
        /*001a*/ 	.short	(.L_299 - .L_298)
.L_298:
        /*001c*/ 	.word	0x00000000
        /*0020*/ 	.short	0x0001
        /*0022*/ 	.short	0x0008
        /*0024*/ 	.byte	0x00, 0xf0, 0x21, 0x00


	//----- nvinfo : EIATTR_KPARAM_INFO
	.align		4
.L_299:
        /*0028*/ 	.byte	0x04, 0x17
        /*002a*/ 	.short	(.L_301 - .L_300)
.L_300:
        /*002c*/ 	.word	0x00000000
        /*0030*/ 	.short	0x0000
        /*0032*/ 	.short	0x0000
        /*0034*/ 	.byte	0x00, 0xf5, 0x21, 0x00


	//----- nvinfo : EIATTR_SPARSE_MMA_MASK
	.align		4
.L_301:
        /*0038*/ 	.byte	0x03, 0x50
        /*003a*/ 	.short	0x0000


	//----- nvinfo : EIATTR_MAXREG_COUNT
	.align		4
        /*003c*/ 	.byte	0x03, 0x1b
        /*003e*/ 	.short	0x00ff


	//----- nvinfo : EIATTR_MERCURY_ISA_VERSION
	.align		4
        /*0040*/ 	.byte	0x03, 0x5f
        /*0042*/ 	.short	0x0101


	//----- nvinfo : EIATTR_VRC_CTA_INIT_COUNT
	.align		4
        /*0044*/ 	.byte	0x02, 0x4a
	.zero		1
	.zero		1


	//----- nvinfo : EIATTR_EXIT_INSTR_OFFSETS
	.align		4
        /*0048*/ 	.byte	0x04, 0x1c
        /*004a*/ 	.short	(.L_303 - .L_302)


	//   ....[0]....
.L_302:
        /*004c*/ 	.word	0x000000a0


	//   ....[1]....
        /*0050*/ 	.word	0x00002ec0


	//----- nvinfo : EIATTR_CRS_STACK_SIZE
	.align		4
.L_303:
        /*0054*/ 	.byte	0x04, 0x1e
        /*0056*/ 	.short	(.L_305 - .L_304)
.L_304:
        /*0058*/ 	.word	0x00000000


	//----- nvinfo : EIATTR_CBANK_PARAM_SIZE
	.align		4
.L_305:
        /*005c*/ 	.byte	0x03, 0x19
        /*005e*/ 	.short	0x0018


	//----- nvinfo : EIATTR_PARAM_CBANK
	.align		4
        /*0060*/ 	.byte	0x04, 0x0a
        /*0062*/ 	.short	(.L_307 - .L_306)
	.align		4
.L_306:
        /*0064*/ 	.word	index@(.nv.constant0._Z7calc_piPild)
        /*0068*/ 	.short	0x0380
        /*006a*/ 	.short	0x0018


	//----- nvinfo : EIATTR_SW_WAR
	.align		4
.L_307:
        /*006c*/ 	.byte	0x04, 0x36
        /*006e*/ 	.short	(.L_309 - .L_308)
.L_308:
        /*0070*/ 	.word	0x00000008
.L_309:


//--------------------- .nv.callgraph             --------------------------
	.section	.nv.callgraph,"",@"SHT_CUDA_CALLGRAPH"
	.align	4
	.sectionentsize	8
	.align		4
        /*0000*/ 	.word	0x00000000
	.align		4
        /*0004*/ 	.word	0xffffffff
	.align		4
        /*0008*/ 	.word	0x00000000
	.align		4
        /*000c*/ 	.word	0xfffffffe
	.align		4
        /*0010*/ 	.word	0x00000000
	.align		4
        /*0014*/ 	.word	0xfffffffd
	.align		4
        /*0018*/ 	.word	0x00000000
	.align		4
        /*001c*/ 	.word	0xfffffffc


//--------------------- .nv.constant4             --------------------------
	.section	.nv.constant4,"a",@progbits
	.align	8
	.align		8
.nv.constant4:
        /*0000*/ 	.dword	precalc_xorwow_matrix
	.align		8
        /*0008*/ 	.dword	precalc_xorwow_offset_matrix
	.align		8
        /*0010*/ 	.dword	mrg32k3aM1
	.align		8
        /*0018*/ 	.dword	mrg32k3aM2
	.align		8
        /*0020*/ 	.dword	mrg32k3aM1SubSeq
	.align		8
        /*0028*/ 	.dword	mrg32k3aM2SubSeq
	.align		8
        /*0030*/ 	.dword	mrg32k3aM1Seq
	.align		8
        /*0038*/ 	.dword	mrg32k3aM2Seq
	.align		8
        /*0040*/ 	.dword	_ZN34_INTERNAL_22ce9279_4_k_cu_a5613dab4cuda3std3__45__cpo5beginE
	.align		8
        /*0048*/ 	.dword	_ZN34_INTERNAL_22ce9279_4_k_cu_a5613dab4cuda3std3__45__cpo3endE
	.align		8
        /*0050*/ 	.dword	_ZN34_INTERNAL_22ce9279_4_k_cu_a5613dab4cuda3std3__45__cpo6cbeginE
	.align		8
        /*0058*/ 	.dword	_ZN34_INTERNAL_22ce9279_4_k_cu_a5613dab4cuda3std3__45__cpo4cendE
	.align		8
        /*0060*/ 	.dword	_ZN34_INTERNAL_22ce9279_4_k_cu_a5613dab4cuda3std3__45__cpo6rbeginE
	.align		8
        /*0068*/ 	.dword	_ZN34_INTERNAL_22ce9279_4_k_cu_a5613dab4cuda3std3__45__cpo4rendE
	.align		8
        /*0070*/ 	.dword	_ZN34_INTERNAL_22ce9279_4_k_cu_a5613dab4cuda3std3__45__cpo7crbeginE
	.align		8
        /*0078*/ 	.dword	_ZN34_INTERNAL_22ce9279_4_k_cu_a5613dab4cuda3std3__45__cpo5crendE
	.align		8
        /*0080*/ 	.dword	_ZN34_INTERNAL_22ce9279_4_k_cu_a5613dab4cuda3std3__436_GLOBAL__N__22ce9279_4_k_cu_a5613dab6ignoreE
	.align		8
        /*0088*/ 	.dword	_ZN34_INTERNAL_22ce9279_4_k_cu_a5613dab4cuda3std3__419piecewise_constructE
	.align		8
        /*0090*/ 	.dword	_ZN34_INTERNAL_22ce9279_4_k_cu_a5613dab4cuda3std3__48in_placeE
	.align		8
        /*0098*/ 	.dword	_ZN34_INTERNAL_22ce9279_4_k_cu_a5613dab4cuda3std3__420unreachable_sentinelE
	.align		8
        /*00a0*/ 	.dword	_ZN34_INTERNAL_22ce9279_4_k_cu_a5613dab4cuda3std3__47nulloptE
	.align		8
        /*00a8*/ 	.dword	_ZN34_INTERNAL_22ce9279_4_k_cu_a5613dab4cuda3std3__48unexpectE
	.align		8
        /*00b0*/ 	.dword	_ZN34_INTERNAL_22ce9279_4_k_cu_a5613dab4cuda3std6ranges3__45__cpo4swapE
	.align		8
        /*00b8*/ 	.dword	_ZN34_INTERNAL_22ce9279_4_k_cu_a5613dab4cuda3std6ranges3__45__cpo9iter_moveE
	.align		8
        /*00c0*/ 	.dword	_ZN34_INTERNAL_22ce9279_4_k_cu_a5613dab4cuda3std6ranges3__45__cpo5beginE
	.align		8
        /*00c8*/ 	.dword	_ZN34_INTERNAL_22ce9279_4_k_cu_a5613dab4cuda3std6ranges3__45__cpo3endE
	.align		8
        /*00d0*/ 	.dword	_ZN34_INTERNAL_22ce9279_4_k_cu_a5613dab4cuda3std6ranges3__45__cpo6cbeginE
	.align		8
        /*00d8*/ 	.dword	_ZN34_INTERNAL_22ce9279_4_k_cu_a5613dab4cuda3std6ranges3__45__cpo4cendE
	.align		8
        /*00e0*/ 	.dword	_ZN34_INTERNAL_22ce9279_4_k_cu_a5613dab4cuda3std6ranges3__45__cpo7advanceE
	.align		8
        /*00e8*/ 	.dword	_ZN34_INTERNAL_22ce9279_4_k_cu_a5613dab4cuda3std6ranges3__45__cpo9iter_swapE
	.align		8
        /*00f0*/ 	.dword	_ZN34_INTERNAL_22ce9279_4_k_cu_a5613dab4cuda3std6ranges3__45__cpo4nextE
	.align		8
        /*00f8*/ 	.dword	_ZN34_INTERNAL_22ce9279_4_k_cu_a5613dab4cuda3std6ranges3__45__cpo4prevE
	.align		8
        /*0100*/ 	.dword	_ZN34_INTERNAL_22ce9279_4_k_cu_a5613dab4cuda3std6ranges3__45__cpo4dataE
	.align		8
        /*0108*/ 	.dword	_ZN34_INTERNAL_22ce9279_4_k_cu_a5613dab4cuda3std6ranges3__45__cpo5cdataE
	.align		8
        /*0110*/ 	.dword	_ZN34_INTERNAL_22ce9279_4_k_cu_a5613dab4cuda3std6ranges3__45__cpo4sizeE
	.align		8
        /*0118*/ 	.dword	_ZN34_INTERNAL_22ce9279_4_k_cu_a5613dab4cuda3std6ranges3__45__cpo5ssizeE
	.align		8
        /*0120*/ 	.dword	_ZN34_INTERNAL_22ce9279_4_k_cu_a5613dab4cuda3std6ranges3__45__cpo8distanceE
	.align		8
        /*0128*/ 	.dword	_ZN34_INTERNAL_22ce9279_4_k_cu_a5613dab6thrust24THRUST_300001_SM_1000_NS8cuda_cub3parE
	.align		8
        /*0130*/ 	.dword	_ZN34_INTERNAL_22ce9279_4_k_cu_a5613dab6thrust24THRUST_300001_SM_1000_NS8cuda_cub10par_nosyncE
	.align		8
        /*0138*/ 	.dword	_ZN34_INTERNAL_22ce9279_4_k_cu_a5613dab6thrust24THRUST_300001_SM_1000_NS6system6detail10sequential3seqE
	.align		8
        /*0140*/ 	.dword	_ZN34_INTERNAL_22ce9279_4_k_cu_a5613dab6thrust24THRUST_300001_SM_1000_NS12placeholders2_1E
	.align		8
        /*0148*/ 	.dword	_ZN34_INTERNAL_22ce9279_4_k_cu_a5613dab6thrust24THRUST_300001_SM_1000_NS12placeholders2_2E
	.align		8
        /*0150*/ 	.dword	_ZN34_INTERNAL_22ce9279_4_k_cu_a5613dab6thrust24THRUST_300001_SM_1000_NS12placeholders2_3E
	.align		8
        /*0158*/ 	.dword	_ZN34_INTERNAL_22ce9279_4_k_cu_a5613dab6thrust24THRUST_300001_SM_1000_NS12placeholders2_4E
	.align		8
        /*0160*/ 	.dword	_ZN34_INTERNAL_22ce9279_4_k_cu_a5613dab6thrust24THRUST_300001_SM_1000_NS12placeholders2_5E
	.align		8
        /*0168*/ 	.dword	_ZN34_INTERNAL_22ce9279_4_k_cu_a5613dab6thrust24THRUST_300001_SM_1000_NS12placeholders2_6E
	.align		8
        /*0170*/ 	.dword	_ZN34_INTERNAL_22ce9279_4_k_cu_a5613dab6thrust24THRUST_300001_SM_1000_NS12placeholders2_7E
	.align		8
        /*0178*/ 	.dword	_ZN34_INTERNAL_22ce9279_4_k_cu_a5613dab6thrust24THRUST_300001_SM_1000_NS12placeholders2_8E
	.align		8
        /*0180*/ 	.dword	_ZN34_INTERNAL_22ce9279_4_k_cu_a5613dab6thrust24THRUST_300001_SM_1000_NS12placeholders2_9E
	.align		8
        /*0188*/ 	.dword	_ZN34_INTERNAL_22ce9279_4_k_cu_a5613dab6thrust24THRUST_300001_SM_1000_NS12placeholders3_10E
	.align		8
        /*0190*/ 	.dword	_ZN34_INTERNAL_22ce9279_4_k_cu_a5613dab6thrust24THRUST_300001_SM_1000_NS3seqE


//--------------------- .nv.constant3             --------------------------
	.section	.nv.constant3,"a",@progbits
	.align	8
.nv.constant3:
	.type		__cr_lgamma_table,@object
	.size		__cr_lgamma_table,(.L_8 - __cr_lgamma_table)
__cr_lgamma_table:
        /*0000*/ 	.byte	0x00, 0x00, 0x00, 0x00, 0x00, 0x00, 0x00, 0x00, 0x00, 0x00, 0x00, 0x00, 0x00, 0x00, 0x00, 0x00
        /*0010*/ 	.byte	0xef, 0x39, 0xfa, 0xfe, 0x42, 0x2e, 0xe6, 0x3f, 0x02, 0x20, 0x2a, 0xfa, 0x0b, 0xab, 0xfc, 0x3f
        /*0020*/ 	.byte	0xf9, 0x2c, 0x92, 0x7c, 0xa7, 0x6c, 0x09, 0x40, 0xc9, 0x79, 0x44, 0x3c, 0x64, 0x26, 0x13, 0x40
        /*0030*/ 	.byte	0xca, 0x01, 0xcf, 0x3a, 0x27, 0x51, 0x1a, 0x40, 0x30, 0xcc, 0x2d, 0xf3, 0xe1, 0x0c, 0x21, 0x40
        /*0040*/ 	.byte	0x0d, 0xb7, 0xfc, 0x82, 0x8e, 0x35, 0x25, 0x40
.L_8:


//--------------------- .text._ZN3cub18CUB_300001_SM_10006detail6reduce28DeviceReduceSingleTileKernelINS2_10policy_hubIdyN4cuda3std3__44plusIdEEE10Policy1000EPdSC_iS9_ddNS7_10__identityEEEvT0_T1_T2_T3_T4_T6_ --------------------------
	.section	.text._ZN3cub18CUB_300001_SM_10006detail6reduce28DeviceReduceSingleTileKernelINS2_10policy_hubIdyN4cuda3std3__44plusIdEEE10Policy1000EPdSC_iS9_ddNS7_10__identityEEEvT0_T1_T2_T3_T4_T6_,"ax",@progbits
	.align	128
        .global         _ZN3cub18CUB_300001_SM_10006detail6reduce28DeviceReduceSingleTileKernelINS2_10policy_hubIdyN4cuda3std3__44plusIdEEE10Policy1000EPdSC_iS9_ddNS7_10__identityEEEvT0_T1_T2_T3_T4_T6_
        .type           _ZN3cub18CUB_300001_SM_10006detail6reduce28DeviceReduceSingleTileKernelINS2_10policy_hubIdyN4cuda3std3__44plusIdEEE10Policy1000EPdSC_iS9_ddNS7_10__identityEEEvT0_T1_T2_T3_T4_T6_,@function
        .size           _ZN3cub18CUB_300001_SM_10006detail6reduce28DeviceReduceSingleTileKernelINS2_10policy_hubIdyN4cuda3std3__44plusIdEEE10Policy1000EPdSC_iS9_ddNS7_10__identityEEEvT0_T1_T2_T3_T4_T6_,(.L_x_197 - _ZN3cub18CUB_300001_SM_10006detail6reduce28DeviceReduceSingleTileKernelINS2_10policy_hubIdyN4cuda3std3__44plusIdEEE10Policy1000EPdSC_iS9_ddNS7_10__identityEEEvT0_T1_T2_T3_T4_T6_)
        .other          _ZN3cub18CUB_300001_SM_10006detail6reduce28DeviceReduceSingleTileKernelINS2_10policy_hubIdyN4cuda3std3__44plusIdEEE10Policy1000EPdSC_iS9_ddNS7_10__identityEEEvT0_T1_T2_T3_T4_T6_,@"STO_CUDA_ENTRY STV_DEFAULT"
_ZN3cub18CUB_300001_SM_10006detail6reduce28DeviceReduceSingleTileKernelINS2_10policy_hubIdyN4cuda3std3__44plusIdEEE10Policy1000EPdSC_iS9_ddNS7_10__identityEEEvT0_T1_T2_T3_T4_T6_:
.text._ZN3cub18CUB_300001_SM_10006detail6reduce28DeviceReduceSingleTileKernelINS2_10policy_hubIdyN4cuda3std3__44plusIdEEE10Policy1000EPdSC_iS9_ddNS7_10__identityEEEvT0_T1_T2_T3_T4_T6_:
[----:B------:R-:W-:Y:S01]  /*0000*/  LDC R1, c[0x0][0x37c] ;  /* 0x0000df00ff017b82 */ /* 0x000fe20000000800 */
[----:B------:R-:W0:Y:S01]  /*0010*/  LDCU UR4, c[0x0][0x390] ;  /* 0x00007200ff0477ac */ /* 0x000e220008000800 */
[----:B------:R-:W1:Y:S01]  /*0020*/  LDCU.64 UR6, c[0x0][0x358] ;  /* 0x00006b00ff0677ac */ /* 0x000e620008000a00 */
[----:B0-----:R-:W-:-:S05]  /*0030*/  IMAD.U32 R4, RZ, RZ, UR4 ;  /* 0x00000004ff047e24 */ /* 0x001fca000f8e00ff */
[----:B------:R-:W-:-:S13]  /*0040*/  ISETP.NE.AND P0, PT, R4, RZ, PT ;  /* 0x000000ff0400720c */ /* 0x000fda0003f05270 */
[----:B-1----:R-:W-:Y:S05]  /*0050*/  @P0 BRA `(.L_x_0) ;  /* 0x00000000001c0947 */ /* 0x002fea0003800000 */
[----:B------:R-:W0:Y:S02]  /*0060*/  S2R R0, SR_TID.X ;  /* 0x0000000000007919 */ /* 0x000e240000002100 */
[----:B0-----:R-:W-:-:S13]  /*0070*/  ISETP.NE.AND P0, PT, R0, RZ, PT ;  /* 0x000000ff0000720c */ /* 0x001fda0003f05270 */
[----:B------:R-:W-:Y:S05]  /*0080*/  @P0 EXIT ;  /* 0x000000000000094d */ /* 0x000fea0003800000 */
[----:B------:R-:W0:Y:S08]  /*0090*/  LDC.64 R2, c[0x0][0x388] ;  /* 0x0000e200ff027b82 */ /* 0x000e300000000a00 */
[----:B------:R-:W0:Y:S02]  /*00a0*/  LDC.64 R4, c[0x0][0x398] ;  /* 0x0000e600ff047b82 */ /* 0x000e240000000a00 */
[----:B0-----:R-:W-:Y:S01]  /*00b0*/  STG.E.64 desc[UR6][R2.64], R4 ;  /* 0x0000000402007986 */ /* 0x001fe2000c101b06 */
[----:B------:R-:W-:Y:S05]  /*00c0*/  EXIT ;  /* 0x000000000000794d */ /* 0x000fea0003800000 */
.L_x_0:
[----:B------:R-:W-:Y:S01]  /*00d0*/  ISETP.GT.AND P0, PT, R4, 0xdff, PT ;  /* 0x00000dff0400780c */ /* 0x000fe20003f04270 */
[----:B------:R-:W-:-:S12]  /*00e0*/  BSSY.RECONVERGENT B0, `(.L_x_1) ;  /* 0x0000242000007945 */ /* 0x000fd80003800200 */
[----:B------:R-:W-:Y:S05]  /*00f0*/  @P0 BRA `(.L_x_2) ;  /* 0x0000001400180947 */ /* 0x000fea0003800000 */
[----:B------:R-:W0:Y:S01]  /*0100*/  S2R R5, SR_TID.X ;  /* 0x0000000000057919 */ /* 0x000e220000002100 */
[----:B------:R-:W-:Y:S01]  /*0110*/  BSSY.RECONVERGENT B1, `(.L_x_3) ;  /* 0x0000009000017945 */ /* 0x000fe20003800200 */
[----:B------:R-:W-:Y:S02]  /*0120*/  CS2R R2, SRZ ;  /* 0x0000000000027805 */ /* 0x000fe4000001ff00 */
[----:B0-----:R-:W-:Y:S01]  /*0130*/  ISETP.GE.AND P0, PT, R5, R4, PT ;  /* 0x000000040500720c */ /* 0x001fe20003f06270 */
[----:B------:R-:W-:-:S12]  /*0140*/  IMAD.MOV.U32 R7, RZ, RZ, R5 ;  /* 0x000000ffff077224 */ /* 0x000fd800078e0005 */
[----:B------:R-:W-:Y:S05]  /*0150*/  @P0 BRA `(.L_x_4) ;  /* 0x0000000000100947 */ /* 0x000fea0003800000 */
[----:B------:R-:W0:Y:S02]  /*0160*/  LDC.64 R2, c[0x0][0x380] ;  /* 0x0000e000ff027b82 */ /* 0x000e240000000a00 */
[----:B0-----:R-:W-:-:S06]  /*0170*/  IMAD.WIDE.U32 R2, R5, 0x8, R2 ;  /* 0x0000000805027825 */ /* 0x001fcc00078e0002 */
[----:B------:R-:W5:Y:S01]  /*0180*/  LDG.E.64.CONSTANT R2, desc[UR6][R2.64] ;  /* 0x0000000602027981 */ /* 0x000f62000c1e9b00 */
[----:B------:R-:W-:-:S07]  /*0190*/  VIADD R7, R5, 0x200 ;  /* 0x0000020005077836 */ /* 0x000fce0000000000 */
.L_x_4:
[----:B------:R-:W-:Y:S05]  /*01a0*/  BSYNC.RECONVERGENT B1 ;  /* 0x0000000000017941 */ /* 0x000fea0003800200 */
.L_x_3:
[----:B------:R-:W-:Y:S01]  /*01b0*/  ISETP.GE.AND P0, PT, R7, R4, PT ;  /* 0x000000040700720c */ /* 0x000fe20003f06270 */
[----:B------:R-:W-:-:S12]  /*01c0*/  BSSY.RECONVERGENT B1, `(.L_x_5) ;  /* 0x0000076000017945 */ /* 0x000fd80003800200 */
[----:B------:R-:W-:Y:S05]  /*01d0*/  @P0 BRA `(.L_x_6) ;  /* 0x0000000400d00947 */ /* 0x000fea0003800000 */
[----:B------:R-:W-:Y:S01]  /*01e0*/  LOP3.LUT R9, RZ, R7, RZ, 0x33, !PT ;  /* 0x00000007ff097212 */ /* 0x000fe200078e33ff */
[----:B------:R-:W-:Y:S04]  /*01f0*/  BSSY.RECONVERGENT B2, `(.L_x_7) ;  /* 0x0000017000027945 */ /* 0x000fe80003800200 */
[----:B------:R-:W-:-:S05]  /*0200*/  IMAD.IADD R0, R9, 0x1, R4 ;  /* 0x0000000109007824 */ /* 0x000fca00078e0204 */
[C---:B------:R-:W-:Y:S02]  /*0210*/  LOP3.LUT R6, R0.reuse, 0x600, RZ, 0xc0, !PT ;  /* 0x0000060000067812 */ /* 0x040fe400078ec0ff */
[----:B------:R-:W-:Y:S02]  /*0220*/  ISETP.GE.U32.AND P0, PT, R0, 0x600, PT ;  /* 0x000006000000780c */ /* 0x000fe40003f06070 */
[----:B------:R-:W-:-:S13]  /*0230*/  ISETP.NE.AND P1, PT, R6, 0x600, PT ;  /* 0x000006000600780c */ /* 0x000fda0003f25270 */
[----:B------:R-:W-:Y:S05]  /*0240*/  @!P1 BRA `(.L_x_8) ;  /* 0x0000000000449947 */ /* 0x000fea0003800000 */
[----:B------:R-:W0:Y:S01]  /*0250*/  LDC.64 R8, c[0x0][0x380] ;  /* 0x0000e000ff087b82 */ /* 0x000e220000000a00 */
[----:B------:R-:W-:-:S04]  /*0260*/  LEA.HI R0, R0, 0x1, RZ, 0x17 ;  /* 0x0000000100007811 */ /* 0x000fc800078fb8ff */
[----:B------:R-:W-:-:S05]  /*0270*/  LOP3.LUT R0, R0, 0x3, RZ, 0xc0, !PT ;  /* 0x0000000300007812 */ /* 0x000fca00078ec0ff */
[----:B------:R-:W-:Y:S02]  /*0280*/  IMAD.MOV R0, RZ, RZ, -R0 ;  /* 0x000000ffff007224 */ /* 0x000fe400078e0a00 */
[----:B0-----:R-:W-:-:S04]  /*0290*/  IMAD.WIDE.U32 R8, R7, 0x8, R8 ;  /* 0x0000000807087825 */ /* 0x001fc800078e0008 */
[----:B------:R-:W-:Y:S02]  /*02a0*/  IMAD.MOV.U32 R6, RZ, RZ, R8 ;  /* 0x000000ffff067224 */ /* 0x000fe400078e0008 */
[----:B------:R-:W-:-:S07]  /*02b0*/  IMAD.MOV.U32 R11, RZ, RZ, R9 ;  /* 0x000000ffff0b7224 */ /* 0x000fce00078e0009 */
.L_x_9:
[----:B------:R-:W-:Y:S02]  /*02c0*/  IMAD.MOV.U32 R8, RZ, RZ, R6 ;  /* 0x000000ffff087224 */ /* 0x000fe400078e0006 */
[----:B------:R-:W-:-:S06]  /*02d0*/  IMAD.MOV.U32 R9, RZ, RZ, R11 ;  /* 0x000000ffff097224 */ /* 0x000fcc00078e000b */
[----:B------:R-:W2:Y:S01]  /*02e0*/  LDG.E.64.CONSTANT R8, desc[UR6][R8.64] ;  /* 0x0000000608087981 */ /* 0x000ea2000c1e9b00 */
[----:B------:R-:W-:Y:S01]  /*02f0*/  VIADD R0, R0, 0x1 ;  /* 0x0000000100007836 */ /* 0x000fe20000000000 */
[----:B------:R-:W-:Y:S01]  /*0300*/  IADD3 R6, P2, PT, R6, 0x1000, RZ ;  /* 0x0000100006067810 */ /* 0x000fe20007f5e0ff */
[----:B------:R-:W-:-:S03]  /*0310*/  VIADD R7, R7, 0x200 ;  /* 0x0000020007077836 */ /* 0x000fc60000000000 */
[----:B------:R-:W-:Y:S01]  /*0320*/  ISETP.NE.AND P1, PT, R0, RZ, PT ;  /* 0x000000ff0000720c */ /* 0x000fe20003f25270 */
[----:B------:R-:W-:Y:S01]  /*0330*/  IMAD.X R11, RZ, RZ, R11, P2 ;  /* 0x000000ffff0b7224 */ /* 0x000fe200010e060b */
[----:B--2--5:R-:W-:-:S11]  /*0340*/  DADD R2, R8, R2 ;  /* 0x0000000008027229 */ /* 0x024fd60000000002 */
[----:B------:R-:W-:Y:S05]  /*0350*/  @P1 BRA `(.L_x_9) ;  /* 0xfffffffc00d81947 */ /* 0x000fea000383ffff */
.L_x_8:
[----:B------:R-:W-:Y:S05]  /*0360*/  BSYNC.RECONVERGENT B2 ;  /* 0x0000000000027941 */ /* 0x000fea0003800200 */
.L_x_7:
[----:B------:R-:W-:Y:S05]  /*0370*/  @!P0 BRA `(.L_x_6) ;  /* 0x0000000400688947 */ /* 0x000fea0003800000 */
[----:B------:R-:W-:Y:S01]  /*0380*/  IMAD.IADD R0, R4, 0x1, -R7 ;  /* 0x0000000104007824 */ /* 0x000fe200078e0a07 */
[----:B------:R-:W-:Y:S01]  /*0390*/  BSSY.RECONVERGENT B2, `(.L_x_10) ;  /* 0x0000031000027945 */ /* 0x000fe20003800200 */
[----:B------:R-:W-:-:S03]  /*03a0*/  PLOP3.LUT P0, PT, PT, PT, PT, 0x80, 0x8 ;  /* 0x000000000008781c */ /* 0x000fc60003f0f070 */
[----:B------:R-:W-:-:S13]  /*03b0*/  ISETP.GT.AND P1, PT, R0, 0x1800, PT ;  /* 0x000018000000780c */ /* 0x000fda0003f24270 */
[----:B------:R-:W-:Y:S05]  /*03c0*/  @!P1 BRA `(.L_x_11) ;  /* 0x0000000000b49947 */ /* 0x000fea0003800000 */
[----:B------:R-:W-:Y:S01]  /*03d0*/  PLOP3.LUT P0, PT, PT, PT, PT, 0x8, 0x80 ;  /* 0x000000000080781c */ /* 0x000fe20003f0e170 */
[----:B------:R-:W-:-:S12]  /*03e0*/  VIADD R0, R4, 0xffffe800 ;  /* 0xffffe80004007836 */ /* 0x000fd80000000000 */
.L_x_12:
[----:B------:R-:W0:Y:S02]  /*03f0*/  LDC.64 R32, c[0x0][0x380] ;  /* 0x0000e000ff207b82 */ /* 0x000e240000000a00 */
[----:B0-----:R-:W-:-:S05]  /*0400*/  IMAD.WIDE R14, R7, 0x8, R32 ;  /* 0x00000008070e7825 */ /* 0x001fca00078e0220 */
[----:B------:R-:W2:Y:S04]  /*0410*/  LDG.E.64.CONSTANT R8, desc[UR6][R14.64] ;  /* 0x000000060e087981 */ /* 0x000ea8000c1e9b00 */
[----:B------:R-:W3:Y:S04]  /*0420*/  LDG.E.64.CONSTANT R10, desc[UR6][R14.64+0x1000] ;  /* 0x001000060e0a7981 */ /* 0x000ee8000c1e9b00 */
[----:B------:R-:W4:Y:S01]  /*0430*/  LDG.E.64.CONSTANT R12, desc[UR6][R14.64+0x2000] ;  /* 0x002000060e0c7981 */ /* 0x000f22000c1e9b00 */
[----:B------:R-:W-:-:S03]  /*0440*/  VIADD R41, R7, 0x800 ;  /* 0x0000080007297836 */ /* 0x000fc60000000000 */
[----:B------:R-:W4:Y:S01]  /*0450*/  LDG.E.64.CONSTANT R30, desc[UR6][R14.64+0x3000] ;  /* 0x003000060e1e7981 */ /* 0x000f22000c1e9b00 */
[----:B------:R-:W-:-:S05]  /*0460*/  IMAD.WIDE R40, R41, 0x8, R32 ;  /* 0x0000000829287825 */ /* 0x000fca00078e0220 */
[----:B------:R-:W4:Y:S04]  /*0470*/  LDG.E.64.CONSTANT R28, desc[UR6][R40.64] ;  /* 0x00000006281c7981 */ /* 0x000f28000c1e9b00 */
[----:B------:R-:W4:Y:S04]  /*0480*/  LDG.E.64.CONSTANT R26, desc[UR6][R40.64+0x1000] ;  /* 0x00100006281a7981 */ /* 0x000f28000c1e9b00 */
        /* <DEDUP_REMOVED lines=12> */
[----:B------:R-:W4:Y:S04]  /*0550*/  LDG.E.64.CONSTANT R34, desc[UR6][R44.64+0x2000] ;  /* 0x002000062c227981 */ /* 0x000f28000c1e9b00 */
[----:B------:R-:W4:Y:S01]  /*0560*/  LDG.E.64.CONSTANT R32, desc[UR6][R44.64+0x3000] ;  /* 0x003000062c207981 */ /* 0x000f22000c1e9b00 */
[----:B------:R-:W-:-:S05]  /*0570*/  VIADD R7, R7, 0x2000 ;  /* 0x0000200007077836 */ /* 0x000fca0000000000 */
[----:B------:R-:W-:Y:S01]  /*0580*/  ISETP.GE.AND P1, PT, R7, R0, PT ;  /* 0x000000000700720c */ /* 0x000fe20003f26270 */
[----:B--2--5:R-:W-:-:S08]  /*0590*/  DADD R8, R8, R2 ;  /* 0x0000000008087229 */ /* 0x024fd00000000002 */
[----:B---3--:R-:W-:-:S08]  /*05a0*/  DADD R8, R8, R10 ;  /* 0x0000000008087229 */ /* 0x008fd0000000000a */
[----:B----4-:R-:W-:-:S08]  /*05b0*/  DADD R8, R8, R12 ;  /* 0x0000000008087229 */ /* 0x010fd0000000000c */
[----:B------:R-:W-:-:S08]  /*05c0*/  DADD R8, R8, R30 ;  /* 0x0000000008087229 */ /* 0x000fd0000000001e */
        /* <DEDUP_REMOVED lines=11> */
[----:B------:R-:W-:Y:S01]  /*0680*/  DADD R2, R8, R32 ;  /* 0x0000000008027229 */ /* 0x000fe20000000020 */
[----:B------:R-:W-:Y:S10]  /*0690*/  @!P1 BRA `(.L_x_12) ;  /* 0xfffffffc00549947 */ /* 0x000ff4000383ffff */
.L_x_11:
[----:B------:R-:W-:Y:S05]  /*06a0*/  BSYNC.RECONVERGENT B2 ;  /* 0x0000000000027941 */ /* 0x000fea0003800200 */
.L_x_10:
[----:B------:R-:W-:Y:S01]  /*06b0*/  IMAD.IADD R0, R4, 0x1, -R7 ;  /* 0x0000000104007824 */ /* 0x000fe200078e0a07 */
[----:B------:R-:W-:Y:S04]  /*06c0*/  BSSY.RECONVERGENT B2, `(.L_x_13) ;  /* 0x0000019000027945 */ /* 0x000fe80003800200 */
[----:B------:R-:W-:-:S13]  /*06d0*/  ISETP.GT.AND P1, PT, R0, 0x800, PT ;  /* 0x000008000000780c */ /* 0x000fda0003f24270 */
[----:B------:R-:W-:Y:S05]  /*06e0*/  @!P1 BRA `(.L_x_14) ;  /* 0x0000000000589947 */ /* 0x000fea0003800000 */
        /* <DEDUP_REMOVED lines=12> */
[----:B------:R-:W-:Y:S01]  /*07b0*/  PLOP3.LUT P0, PT, PT, PT, PT, 0x8, 0x80 ;  /* 0x000000000080781c */ /* 0x000fe20003f0e170 */
[----:B------:R-:W-:Y:S01]  /*07c0*/  VIADD R7, R7, 0x1000 ;  /* 0x0000100007077836 */ /* 0x000fe20000000000 */
[----:B--2--5:R-:W-:-:S08]  /*07d0*/  DADD R10, R2, R10 ;  /* 0x00000000020a7229 */ /* 0x024fd0000000000a */
[----:B---3--:R-:W-:-:S08]  /*07e0*/  DADD R10, R10, R12 ;  /* 0x000000000a0a7229 */ /* 0x008fd0000000000c */
[----:B----4-:R-:W-:-:S08]  /*07f0*/  DADD R10, R10, R14 ;  /* 0x000000000a0a7229 */ /* 0x010fd0000000000e */
[----:B------:R-:W-:-:S08]  /*0800*/  DADD R10, R10, R16 ;  /* 0x000000000a0a7229 */ /* 0x000fd00000000010 */
[----:B------:R-:W-:-:S08]  /*0810*/  DADD R10, R10, R20 ;  /* 0x000000000a0a7229 */ /* 0x000fd00000000014 */
[----:B------:R-:W-:-:S08]  /*0820*/  DADD R10, R10, R22 ;  /* 0x000000000a0a7229 */ /* 0x000fd00000000016 */
[----:B------:R-:W-:-:S08]  /*0830*/  DADD R10, R10, R24 ;  /* 0x000000000a0a7229 */ /* 0x000fd00000000018 */
[----:B------:R-:W-:-:S11]  /*0840*/  DADD R2, R10, R26 ;  /* 0x000000000a027229 */ /* 0x000fd6000000001a */
.L_x_14:
[----:B------:R-:W-:Y:S05]  /*0850*/  BSYNC.RECONVERGENT B2 ;  /* 0x0000000000027941 */ /* 0x000fea0003800200 */
.L_x_13:
[----:B------:R-:W-:-:S13]  /*0860*/  ISETP.LT.OR P0, PT, R7, R4, P0 ;  /* 0x000000040700720c */ /* 0x000fda0000701670 */
[----:B------:R-:W-:Y:S05]  /*0870*/  @!P0 BRA `(.L_x_6) ;  /* 0x0000000000288947 */ /* 0x000fea0003800000 */
[----:B------:R-:W0:Y:S02]  /*0880*/  LDC.64 R8, c[0x0][0x380] ;  /* 0x0000e000ff087b82 */ /* 0x000e240000000a00 */
[----:B0-----:R-:W-:-:S05]  /*0890*/  IMAD.WIDE R6, R7, 0x8, R8 ;  /* 0x0000000807067825 */ /* 0x001fca00078e0208 */
[----:B------:R-:W2:Y:S04]  /*08a0*/  LDG.E.64.CONSTANT R8, desc[UR6][R6.64] ;  /* 0x0000000606087981 */ /* 0x000ea8000c1e9b00 */
[----:B------:R-:W3:Y:S04]  /*08b0*/  LDG.E.64.CONSTANT R10, desc[UR6][R6.64+0x1000] ;  /* 0x00100006060a7981 */ /* 0x000ee8000c1e9b00 */
[----:B------:R-:W4:Y:S04]  /*08c0*/  LDG.E.64.CONSTANT R12, desc[UR6][R6.64+0x2000] ;  /* 0x00200006060c7981 */ /* 0x000f28000c1e9b00 */
[----:B------:R-:W4:Y:S01]  /*08d0*/  LDG.E.64.CONSTANT R14, desc[UR6][R6.64+0x3000] ;  /* 0x00300006060e7981 */ /* 0x000f22000c1e9b00 */
[----:B--2--5:R-:W-:-:S08]  /*08e0*/  DADD R8, R2, R8 ;  /* 0x0000000002087229 */ /* 0x024fd00000000008 */
[----:B---3--:R-:W-:-:S08]  /*08f0*/  DADD R8, R8, R10 ;  /* 0x0000000008087229 */ /* 0x008fd0000000000a */
[----:B----4-:R-:W-:-:S08]  /*0900*/  DADD R8, R8, R12 ;  /* 0x0000000008087229 */ /* 0x010fd0000000000c */
[----:B------:R-:W-:-:S11]  /*0910*/  DADD R2, R8, R14 ;  /* 0x0000000008027229 */ /* 0x000fd6000000000e */
.L_x_6:
[----:B------:R-:W-:Y:S05]  /*0920*/  BSYNC.RECONVERGENT B1 ;  /* 0x0000000000017941 */ /* 0x000fea0003800200 */
.L_x_5:
[----:B------:R-:W-:-:S13]  /*0930*/  ISETP.GE.AND P0, PT, R4, 0x200, PT ;  /* 0x000002000400780c */ /* 0x000fda0003f06270 */
[----:B------:R-:W-:Y:S05]  /*0940*/  @!P0 BRA `(.L_x_15) ;  /* 0x0000000400148947 */ /* 0x000fea0003800000 */
[----:B------:R-:W0:Y:S01]  /*0950*/  S2R R12, SR_LANEID ;  /* 0x00000000000c7919 */ /* 0x000e220000000000 */
[----:B-----5:R-:W-:Y:S04]  /*0960*/  SHFL.DOWN PT, R6, R2, 0x1, 0x1f ;  /* 0x08201f0002067f89 */ /* 0x020fe800000e0000 */
[----:B------:R-:W1:Y:S02]  /*0970*/  SHFL.DOWN PT, R7, R3, 0x1, 0x1f ;  /* 0x08201f0003077f89 */ /* 0x000e6400000e0000 */
[----:B-1----:R-:W-:Y:S01]  /*0980*/  DADD R6, R6, R2 ;  /* 0x0000000006067229 */ /* 0x002fe20000000002 */
[C---:B0-----:R-:W-:Y:S02]  /*0990*/  ISETP.GT.AND P0, PT, R12.reuse, 0x1e, PT ;  /* 0x0000001e0c00780c */ /* 0x041fe40003f04270 */
[----:B------:R-:W-:-:S07]  /*09a0*/  ISETP.NE.AND P1, PT, R12, RZ, PT ;  /* 0x000000ff0c00720c */ /* 0x000fce0003f25270 */
[----:B------:R-:W-:Y:S02]  /*09b0*/  FSEL R8, R2, R6, P0 ;  /* 0x0000000602087208 */ /* 0x000fe40000000000 */
[----:B------:R-:W-:Y:S02]  /*09c0*/  FSEL R9, R3, R7, P0 ;  /* 0x0000000703097208 */ /* 0x000fe40000000000 */
[----:B------:R-:W-:Y:S01]  /*09d0*/  ISETP.GT.AND P0, PT, R12, 0x1d, PT ;  /* 0x0000001d0c00780c */ /* 0x000fe20003f04270 */
[----:B------:R-:W-:Y:S01]  /*09e0*/  SHFL.DOWN PT, R6, R8, 0x2, 0x1f ;  /* 0x08401f0008067f89 */ /* 0x000fe200000e0000 */
[----:B------:R-:W-:Y:S02]  /*09f0*/  @!P1 MOV R4, 0x400 ;  /* 0x0000040000049802 */ /* 0x000fe40000000f00 */
[----:B------:R-:W-:Y:S01]  /*0a00*/  @!P1 SHF.R.U32.HI R0, RZ, 0x2, R5 ;  /* 0x00000002ff009819 */ /* 0x000fe20000011605 */
[----:B------:R-:W0:Y:S03]  /*0a10*/  SHFL.DOWN PT, R7, R9, 0x2, 0x1f ;  /* 0x08401f0009077f89 */ /* 0x000e2600000e0000 */
[----:B------:R-:W-:Y:S01]  /*0a20*/  @!P1 LOP3.LUT R0, R0, 0xf8, RZ, 0xc0, !PT ;  /* 0x000000f800009812 */ /* 0x000fe200078ec0ff */
[----:B0-----:R-:W-:-:S10]  /*0a30*/  DADD R6, R6, R8 ;  /* 0x0000000006067229 */ /* 0x001fd40000000008 */
[----:B------:R-:W-:Y:S02]  /*0a40*/  FSEL R6, R8, R6, P0 ;  /* 0x0000000608067208 */ /* 0x000fe40000000000 */
[----:B------:R-:W-:Y:S02]  /*0a50*/  FSEL R7, R9, R7, P0 ;  /* 0x0000000709077208 */ /* 0x000fe40000000000 */
[----:B------:R-:W-:Y:S01]  /*0a60*/  ISETP.GT.AND P0, PT, R12, 0x1b, PT ;  /* 0x0000001b0c00780c */ /* 0x000fe20003f04270 */
[----:B------:R-:W-:Y:S04]  /*0a70*/  SHFL.DOWN PT, R2, R6, 0x4, 0x1f ;  /* 0x08801f0006027f89 */ /* 0x000fe800000e0000 */
[----:B------:R-:W0:Y:S01]  /*0a80*/  SHFL.DOWN PT, R3, R7, 0x4, 0x1f ;  /* 0x08801f0007037f89 */ /* 0x000e2200000e0000 */
[----:B------:R-:W1:Y:S01]  /*0a90*/  @!P1 S2R R9, SR_CgaCtaId ;  /* 0x0000000000099919 */ /* 0x000e620000008800 */
[----:B0-----:R-:W-:-:S10]  /*0aa0*/  DADD R2, R2, R6 ;  /* 0x0000000002027229 */ /* 0x001fd40000000006 */
[----:B------:R-:W-:Y:S02]  /*0ab0*/  FSEL R10, R6, R2, P0 ;  /* 0x00000002060a7208 */ /* 0x000fe40000000000 */
[----:B------:R-:W-:Y:S02]  /*0ac0*/  FSEL R11, R7, R3, P0 ;  /* 0x00000003070b7208 */ /* 0x000fe40000000000 */
[----:B------:R-:W-:Y:S01]  /*0ad0*/  ISETP.GT.AND P0, PT, R12, 0x17, PT ;  /* 0x000000170c00780c */ /* 0x000fe20003f04270 */
[----:B------:R-:W-:Y:S04]  /*0ae0*/  SHFL.DOWN PT, R2, R10, 0x8, 0x1f ;  /* 0x09001f000a027f89 */ /* 0x000fe800000e0000 */
[----:B------:R-:W0:Y:S02]  /*0af0*/  SHFL.DOWN PT, R3, R11, 0x8, 0x1f ;  /* 0x09001f000b037f89 */ /* 0x000e2400000e0000 */
[----:B0-----:R-:W-:-:S10]  /*0b00*/  DADD R2, R2, R10 ;  /* 0x0000000002027229 */ /* 0x001fd4000000000a */
[----:B------:R-:W-:Y:S02]  /*0b10*/  FSEL R6, R10, R2, P0 ;  /* 0x000000020a067208 */ /* 0x000fe40000000000 */
[----:B------:R-:W-:Y:S02]  /*0b20*/  FSEL R7, R11, R3, P0 ;  /* 0x000000030b077208 */ /* 0x000fe40000000000 */
[----:B-1----:R-:W-:Y:S01]  /*0b30*/  @!P1 LEA R11, R9, R4, 0x18 ;  /* 0x00000004090b9211 */ /* 0x002fe200078ec0ff */
[----:B------:R-:W-:Y:S01]  /*0b40*/  SHFL.DOWN PT, R2, R6, 0x10, 0x1f ;  /* 0x0a001f0006027f89 */ /* 0x000fe200000e0000 */
[----:B------:R-:W-:-:S03]  /*0b50*/  ISETP.NE.AND P0, PT, R5, RZ, PT ;  /* 0x000000ff0500720c */ /* 0x000fc60003f05270 */
[----:B------:R-:W0:Y:S01]  /*0b60*/  SHFL.DOWN PT, R3, R7, 0x10, 0x1f ;  /* 0x0a001f0007037f89 */ /* 0x000e2200000e0000 */
[----:B------:R-:W-:Y:S01]  /*0b70*/  @!P1 IMAD.IADD R11, R0, 0x1, R11 ;  /* 0x00000001000b9824 */ /* 0x000fe200078e020b */
[----:B0-----:R-:W-:-:S07]  /*0b80*/  DADD R8, R2, R6 ;  /* 0x0000000002087229 */ /* 0x001fce0000000006 */
[----:B------:R1:W-:Y:S01]  /*0b90*/  @!P1 STS.64 [R11+0x10], R8 ;  /* 0x000010080b009388 */ /* 0x0003e20000000a00 */
[----:B------:R-:W-:Y:S01]  /*0ba0*/  BAR.SYNC.DEFER_BLOCKING 0x0 ;  /* 0x0000000000007b1d */ /* 0x000fe20000010000 */
[----:B------:R-:W-:-:S04]  /*0bb0*/  ISETP.GT.AND P1, PT, R12, 0xf, PT ;  /* 0x0000000f0c00780c */ /* 0x000fc80003f24270 */
[----:B------:R-:W-:Y:S02]  /*0bc0*/  FSEL R2, R6, R8, P1 ;  /* 0x0000000806027208 */ /* 0x000fe40000800000 */
[----:B------:R-:W-:Y:S01]  /*0bd0*/  FSEL R3, R7, R9, P1 ;  /* 0x0000000907037208 */ /* 0x000fe20000800000 */
[----:B------:R-:W-:Y:S06]  /*0be0*/  @P0 BRA `(.L_x_16) ;  /* 0x0000001800440947 */ /* 0x000fec0003800000 */
[----:B------:R-:W0:Y:S01]  /*0bf0*/  S2UR UR5, SR_CgaCtaId ;  /* 0x00000000000579c3 */ /* 0x000e220000008800 */
[----:B------:R-:W-:Y:S02]  /*0c00*/  UMOV UR4, 0x400 ;  /* 0x0000040000047882 */ /* 0x000fe40000000000 */
[----:B0-----:R-:W-:-:S09]  /*0c10*/  ULEA UR4, UR5, UR4, 0x18 ;  /* 0x0000000405047291 */ /* 0x001fd2000f8ec0ff */
[----:B------:R-:W0:Y:S04]  /*0c20*/  LDS.64 R4, [UR4+0x18] ;  /* 0x00001804ff047984 */ /* 0x000e280008000a00 */
[----:B-1----:R-:W1:Y:S04]  /*0c30*/  LDS.128 R8, [UR4+0x20] ;  /* 0x00002004ff087984 */ /* 0x002e680008000c00 */
[----:B------:R-:W2:Y:S01]  /*0c40*/  LDS.128 R12, [UR4+0x30] ;  /* 0x00003004ff0c7984 */ /* 0x000ea20008000c00 */
[----:B0-----:R-:W-:-:S03]  /*0c50*/  DADD R2, R2, R4 ;  /* 0x0000000002027229 */ /* 0x001fc60000000004 */
[----:B------:R-:W0:Y:S05]  /*0c60*/  LDS.128 R4, [UR4+0x40] ;  /* 0x00004004ff047984 */ /* 0x000e2a0008000c00 */
[----:B-1----:R-:W-:-:S08]  /*0c70*/  DADD R2, R2, R8 ;  /* 0x0000000002027229 */ /* 0x002fd00000000008 */
[----:B------:R-:W-:Y:S01]  /*0c80*/  DADD R2, R2, R10 ;  /* 0x0000000002027229 */ /* 0x000fe2000000000a */
[----:B------:R-:W1:Y:S07]  /*0c90*/  LDS.128 R8, [UR4+0x50] ;  /* 0x00005004ff087984 */ /* 0x000e6e0008000c00 */
[----:B--2---:R-:W-:-:S08]  /*0ca0*/  DADD R2, R2, R12 ;  /* 0x0000000002027229 */ /* 0x004fd0000000000c */
[----:B------:R-:W-:Y:S01]  /*0cb0*/  DADD R2, R2, R14 ;  /* 0x0000000002027229 */ /* 0x000fe2000000000e */
[----:B------:R-:W2:Y:S07]  /*0cc0*/  LDS.128 R12, [UR4+0x60] ;  /* 0x00006004ff0c7984 */ /* 0x000eae0008000c00 */
[----:B0-----:R-:W-:-:S08]  /*0cd0*/  DADD R2, R2, R4 ;  /* 0x0000000002027229 */ /* 0x001fd00000000004 */
[----:B------:R-:W-:Y:S01]  /*0ce0*/  DADD R2, R2, R6 ;  /* 0x0000000002027229 */ /* 0x000fe20000000006 */
[----:B------:R-:W0:Y:S07]  /*0cf0*/  LDS.128 R4, [UR4+0x70] ;  /* 0x00007004ff047984 */ /* 0x000e2e0008000c00 */
[----:B-1----:R-:W-:-:S08]  /*0d00*/  DADD R2, R2, R8 ;  /* 0x0000000002027229 */ /* 0x002fd00000000008 */
[----:B------:R-:W-:Y:S01]  /*0d10*/  DADD R2, R2, R10 ;  /* 0x0000000002027229 */ /* 0x000fe2000000000a */
[----:B------:R-:W1:Y:S07]  /*0d20*/  LDS.128 R8, [UR4+0x80] ;  /* 0x00008004ff087984 */ /* 0x000e6e0008000c00 */
[----:B--2---:R-:W-:-:S08]  /*0d30*/  DADD R2, R2, R12 ;  /* 0x0000000002027229 */ /* 0x004fd0000000000c */
[----:B------:R-:W-:-:S08]  /*0d40*/  DADD R2, R2, R14 ;  /* 0x0000000002027229 */ /* 0x000fd0000000000e */
[----:B0-----:R-:W-:-:S08]  /*0d50*/  DADD R2, R2, R4 ;  /* 0x0000000002027229 */ /* 0x001fd00000000004 */
[----:B------:R-:W-:-:S08]  /*0d60*/  DADD R2, R2, R6 ;  /* 0x0000000002027229 */ /* 0x000fd00000000006 */
[----:B-1----:R-:W-:-:S08]  /*0d70*/  DADD R2, R2, R8 ;  /* 0x0000000002027229 */ /* 0x002fd00000000008 */
[----:B------:R-:W-:Y:S01]  /*0d80*/  DADD R2, R2, R10 ;  /* 0x0000000002027229 */ /* 0x000fe2000000000a */
[----:B------:R-:W-:Y:S10]  /*0d90*/  BRA `(.L_x_16) ;  /* 0x0000001400d87947 */ /* 0x000ff40003800000 */
.L_x_15:
[----:B------:R-:W-:Y:S01]  /*0da0*/  LOP3.LUT R0, R5, 0x3e0, RZ, 0xc0, !PT ;  /* 0x000003e005007812 */ /* 0x000fe200078ec0ff */
[----:B------:R-:W0:Y:S03]  /*0db0*/  S2R R10, SR_LANEID ;  /* 0x00000000000a7919 */ /* 0x000e260000000000 */
[----:B------:R-:W-:Y:S01]  /*0dc0*/  LOP3.LUT R9, RZ, R0, RZ, 0x33, !PT ;  /* 0x00000000ff097212 */ /* 0x000fe200078e33ff */
[----:B------:R-:W-:-:S04]  /*0dd0*/  VIADD R7, R0, 0x20 ;  /* 0x0000002000077836 */ /* 0x000fc80000000000 */
[----:B------:R-:W-:Y:S01]  /*0de0*/  IMAD.IADD R9, R9, 0x1, R4 ;  /* 0x0000000109097824 */ /* 0x000fe200078e0204 */
[----:B------:R-:W-:-:S04]  /*0df0*/  ISETP.GT.AND P0, PT, R7, R4, PT ;  /* 0x000000040700720c */ /* 0x000fc80003f04270 */
[----:B------:R-:W-:-:S05]  /*0e00*/  SEL R11, R9, 0x1f, P0 ;  /* 0x0000001f090b7807 */ /* 0x000fca0000000000 */
[----:B-----5:R-:W-:Y:S04]  /*0e10*/  SHFL.DOWN PT, R6, R2, 0x1, R11 ;  /* 0x0820000002067989 */ /* 0x020fe800000e000b */
[----:B------:R-:W1:Y:S01]  /*0e20*/  SHFL.DOWN PT, R7, R3, 0x1, R11 ;  /* 0x0820000003077989 */ /* 0x000e6200000e000b */
[C---:B0-----:R-:W-:Y:S01]  /*0e30*/  ISETP.GE.AND P0, PT, R10.reuse, R11, PT ;  /* 0x0000000b0a00720c */ /* 0x041fe20003f06270 */
[C---:B------:R-:W-:Y:S01]  /*0e40*/  VIADD R0, R10.reuse, 0x2 ;  /* 0x000000020a007836 */ /* 0x040fe20000000000 */
[----:B------:R-:W-:Y:S01]  /*0e50*/  ISETP.NE.AND P1, PT, R10, RZ, PT ;  /* 0x000000ff0a00720c */ /* 0x000fe20003f25270 */
[----:B-1----:R-:W-:-:S12]  /*0e60*/  DADD R6, R6, R2 ;  /* 0x0000000006067229 */ /* 0x002fd80000000002 */
[----:B------:R-:W0:Y:S01]  /*0e70*/  @!P1 S2R R12, SR_CgaCtaId ;  /* 0x00000000000c9919 */ /* 0x000e220000008800 */
[----:B------:R-:W-:Y:S02]  /*0e80*/  FSEL R8, R6, R2, !P0 ;  /* 0x0000000206087208 */ /* 0x000fe40004000000 */
[----:B------:R-:W-:Y:S02]  /*0e90*/  FSEL R9, R7, R3, !P0 ;  /* 0x0000000307097208 */ /* 0x000fe40004000000 */
[----:B------:R-:W-:Y:S01]  /*0ea0*/  ISETP.GT.AND P0, PT, R0, R11, PT ;  /* 0x0000000b0000720c */ /* 0x000fe20003f04270 */
[----:B------:R-:W-:Y:S01]  /*0eb0*/  SHFL.DOWN PT, R6, R8, 0x2, R11 ;  /* 0x0840000008067989 */ /* 0x000fe200000e000b */
[----:B------:R-:W-:-:S03]  /*0ec0*/  VIADD R0, R10, 0x4 ;  /* 0x000000040a007836 */ /* 0x000fc60000000000 */
[----:B------:R-:W1:Y:S02]  /*0ed0*/  SHFL.DOWN PT, R7, R9, 0x2, R11 ;  /* 0x0840000009077989 */ /* 0x000e6400000e000b */
[----:B-1----:R-:W-:-:S10]  /*0ee0*/  DADD R6, R6, R8 ;  /* 0x0000000006067229 */ /* 0x002fd40000000008 */
[----:B------:R-:W-:Y:S02]  /*0ef0*/  FSEL R6, R8, R6, P0 ;  /* 0x0000000608067208 */ /* 0x000fe40000000000 */
[----:B------:R-:W-:Y:S02]  /*0f00*/  FSEL R7, R9, R7, P0 ;  /* 0x0000000709077208 */ /* 0x000fe40000000000 */
        /* <DEDUP_REMOVED lines=16> */
[----:B------:R-:W-:Y:S02]  /*1010*/  @!P1 MOV R9, 0x400 ;  /* 0x0000040000099802 */ /* 0x000fe40000000f00 */
[----:B------:R-:W-:Y:S01]  /*1020*/  @!P1 SHF.R.U32.HI R8, RZ, 0x2, R5 ;  /* 0x00000002ff089819 */ /* 0x000fe20000011605 */
[----:B------:R-:W1:Y:S01]  /*1030*/  SHFL.DOWN PT, R3, R7, 0x10, R11 ;  /* 0x0a00000007037989 */ /* 0x000e6200000e000b */
[----:B0-----:R-:W-:-:S02]  /*1040*/  @!P1 LEA R9, R12, R9, 0x18 ;  /* 0x000000090c099211 */ /* 0x001fc400078ec0ff */
[----:B------:R-:W-:-:S05]  /*1050*/  @!P1 LOP3.LUT R8, R8, 0xf8, RZ, 0xc0, !PT ;  /* 0x000000f808089812 */ /* 0x000fca00078ec0ff */
[----:B------:R-:W-:Y:S01]  /*1060*/  @!P1 IMAD.IADD R9, R8, 0x1, R9 ;  /* 0x0000000108099824 */ /* 0x000fe200078e0209 */
[----:B-1----:R-:W-:-:S10]  /*1070*/  DADD R2, R2, R6 ;  /* 0x0000000002027229 */ /* 0x002fd40000000006 */
[----:B------:R-:W-:Y:S02]  /*1080*/  FSEL R2, R6, R2, P0 ;  /* 0x0000000206027208 */ /* 0x000fe40000000000 */
[----:B------:R-:W-:Y:S02]  /*1090*/  FSEL R3, R7, R3, P0 ;  /* 0x0000000307037208 */ /* 0x000fe40000000000 */
[----:B------:R-:W-:-:S03]  /*10a0*/  ISETP.NE.AND P0, PT, R5, RZ, PT ;  /* 0x000000ff0500720c */ /* 0x000fc60003f05270 */
[----:B------:R0:W-:Y:S01]  /*10b0*/  @!P1 STS.64 [R9+0x10], R2 ;  /* 0x0000100209009388 */ /* 0x0001e20000000a00 */
[----:B------:R-:W-:Y:S09]  /*10c0*/  BAR.SYNC.DEFER_BLOCKING 0x0 ;  /* 0x0000000000007b1d */ /* 0x000ff20000010000 */
[----:B------:R-:W-:Y:S05]  /*10d0*/  @P0 BRA `(.L_x_16) ;  /* 0x0000001400080947 */ /* 0x000fea0003800000 */
[----:B------:R-:W1:Y:S01]  /*10e0*/  S2UR UR5, SR_CgaCtaId ;  /* 0x00000000000579c3 */ /* 0x000e620000008800 */
[----:B------:R-:W-:Y:S01]  /*10f0*/  UMOV UR4, 0x400 ;  /* 0x0000040000047882 */ /* 0x000fe20000000000 */
[----:B------:R-:W-:Y:S01]  /*1100*/  ISETP.GT.AND P1, PT, R4, 0x20, PT ;  /* 0x000000200400780c */ /* 0x000fe20003f24270 */
[----:B-1----:R-:W-:-:S09]  /*1110*/  ULEA UR4, UR5, UR4, 0x18 ;  /* 0x0000000405047291 */ /* 0x002fd2000f8ec0ff */
[----:B------:R-:W1:Y:S04]  /*1120*/  LDS.64 R6, [UR4+0x18] ;  /* 0x00001804ff067984 */ /* 0x000e680008000a00 */
[----:B------:R-:W2:Y:S04]  /*1130*/  LDS.128 R12, [UR4+0x20] ;  /* 0x00002004ff0c7984 */ /* 0x000ea80008000c00 */
[----:B0-----:R-:W0:Y:S01]  /*1140*/  LDS.128 R8, [UR4+0x30] ;  /* 0x00003004ff087984 */ /* 0x001e220008000c00 */
[----:B-1----:R-:W-:-:S10]  /*1150*/  DADD R6, R2, R6 ;  /* 0x0000000002067229 */ /* 0x002fd40000000006 */
[----:B------:R-:W-:Y:S02]  /*1160*/  FSEL R2, R6, R2, P1 ;  /* 0x0000000206027208 */ /* 0x000fe40000800000 */
[----:B------:R-:W-:Y:S02]  /*1170*/  FSEL R3, R7, R3, P1 ;  /* 0x0000000307037208 */ /* 0x000fe40000800000 */
[----:B------:R-:W-:-:S04]  /*1180*/  ISETP.GT.AND P1, PT, R4, 0x40, PT ;  /* 0x000000400400780c */ /* 0x000fc80003f24270 */
[----:B--2---:R-:W-:-:S10]  /*1190*/  DADD R12, R12, R2 ;  /* 0x000000000c0c7229 */ /* 0x004fd40000000002 */
[----:B------:R-:W-:Y:S02]  /*11a0*/  FSEL R2, R12, R2, P1 ;  /* 0x000000020c027208 */ /* 0x000fe40000800000 */
[----:B------:R-:W-:Y:S02]  /*11b0*/  FSEL R3, R13, R3, P1 ;  /* 0x000000030d037208 */ /* 0x000fe40000800000 */
[----:B------:R-:W-:-:S04]  /*11c0*/  ISETP.GT.AND P1, PT, R4, 0x60, PT ;  /* 0x000000600400780c */ /* 0x000fc80003f24270 */
[----:B------:R-:W-:-:S10]  /*11d0*/  DADD R14, R2, R14 ;  /* 0x00000000020e7229 */ /* 0x000fd4000000000e */
[----:B------:R-:W-:Y:S02]  /*11e0*/  FSEL R2, R14, R2, P1 ;  /* 0x000000020e027208 */ /* 0x000fe40000800000 */
[----:B------:R-:W-:Y:S02]  /*11f0*/  FSEL R3, R15, R3, P1 ;  /* 0x000000030f037208 */ /* 0x000fe40000800000 */
[----:B------:R-:W1:Y:S01]  /*1200*/  LDS.128 R12, [UR4+0x40] ;  /* 0x00004004ff0c7984 */ /* 0x000e620008000c00 */
[----:B------:R-:W-:-:S03]  /*1210*/  ISETP.GT.AND P1, PT, R4, 0x80, PT ;  /* 0x000000800400780c */ /* 0x000fc60003f24270 */
[----:B0-----:R-:W-:-:S10]  /*1220*/  DADD R8, R8, R2 ;  /* 0x0000000008087229 */ /* 0x001fd40000000002 */
[----:B------:R-:W-:Y:S02]  /*1230*/  FSEL R2, R8, R2, P1 ;  /* 0x0000000208027208 */ /* 0x000fe40000800000 */
[----:B------:R-:W-:Y:S02]  /*1240*/  FSEL R3, R9, R3, P1 ;  /* 0x0000000309037208 */ /* 0x000fe40000800000 */
[----:B------:R-:W-:-:S04]  /*1250*/  ISETP.GT.AND P1, PT, R4, 0xa0, PT ;  /* 0x000000a00400780c */ /* 0x000fc80003f24270 */
[----:B------:R-:W-:-:S10]  /*1260*/  DADD R10, R2, R10 ;  /* 0x00000000020a7229 */ /* 0x000fd4000000000a */
[----:B------:R-:W-:Y:S02]  /*1270*/  FSEL R2, R10, R2, P1 ;  /* 0x000000020a027208 */ /* 0x000fe40000800000 */
[----:B------:R-:W-:Y:S02]  /*1280*/  FSEL R3, R11, R3, P1 ;  /* 0x000000030b037208 */ /* 0x000fe40000800000 */
[----:B------:R-:W0:Y:S01]  /*1290*/  LDS.128 R8, [UR4+0x50] ;  /* 0x00005004ff087984 */ /* 0x000e220008000c00 */
[----:B------:R-:W-:-:S03]  /*12a0*/  ISETP.GT.AND P1, PT, R4, 0xc0, PT ;  /* 0x000000c00400780c */ /* 0x000fc60003f24270 */
[----:B-1----:R-:W-:-:S10]  /*12b0*/  DADD R12, R12, R2 ;  /* 0x000000000c0c7229 */ /* 0x002fd40000000002 */
        /* <DEDUP_REMOVED lines=33> */
[----:B------:R-:W-:-:S04]  /*14d0*/  ISETP.GT.AND P1, PT, R4, 0x1c0, PT ;  /* 0x000001c00400780c */ /* 0x000fc80003f24270 */
[----:B-1----:R-:W-:-:S10]  /*14e0*/  DADD R12, R12, R2 ;  /* 0x000000000c0c7229 */ /* 0x002fd40000000002 */
[----:B------:R-:W-:Y:S02]  /*14f0*/  FSEL R2, R12, R2, P1 ;  /* 0x000000020c027208 */ /* 0x000fe40000800000 */
[----:B------:R-:W-:Y:S02]  /*1500*/  FSEL R3, R13, R3, P1 ;  /* 0x000000030d037208 */ /* 0x000fe40000800000 */
[----:B------:R-:W-:-:S04]  /*1510*/  ISETP.GT.AND P1, PT, R4, 0x1e0, PT ;  /* 0x000001e00400780c */ /* 0x000fc80003f24270 */
[----:B------:R-:W-:-:S10]  /*1520*/  DADD R14, R2, R14 ;  /* 0x00000000020e7229 */ /* 0x000fd4000000000e */
[----:B------:R-:W-:Y:S02]  /*1530*/  FSEL R2, R14, R2, P1 ;  /* 0x000000020e027208 */ /* 0x000fe40000800000 */
[----:B------:R-:W-:Y:S01]  /*1540*/  FSEL R3, R15, R3, P1 ;  /* 0x000000030f037208 */ /* 0x000fe20000800000 */
[----:B------:R-:W-:Y:S06]  /*1550*/  BRA `(.L_x_16) ;  /* 0x0000000c00e87947 */ /* 0x000fec0003800000 */
.L_x_2:
[----:B------:R-:W0:Y:S01]  /*1560*/  S2R R41, SR_TID.X ;  /* 0x0000000000297919 */ /* 0x000e220000002100 */
[----:B------:R-:W1:Y:S02]  /*1570*/  LDCU.64 UR4, c[0x0][0x380] ;  /* 0x00007000ff0477ac */ /* 0x000e640008000a00 */
[----:B-1----:R-:W-:Y:S02]  /*1580*/  IMAD.U32 R2, RZ, RZ, UR4 ;  /* 0x00000004ff027e24 */ /* 0x002fe4000f8e00ff */
[----:B------:R-:W-:Y:S02]  /*1590*/  IMAD.U32 R3, RZ, RZ, UR5 ;  /* 0x00000005ff037e24 */ /* 0x000fe4000f8e00ff */
[----:B0-----:R-:W-:-:S05]  /*15a0*/  IMAD.WIDE.U32 R18, R41, 0x8, R2 ;  /* 0x0000000829127825 */ /* 0x001fca00078e0002 */
[----:B------:R-:W2:Y:S04]  /*15b0*/  LDG.E.64.CONSTANT R20, desc[UR6][R18.64] ;  /* 0x0000000612147981 */ /* 0x000ea8000c1e9b00 */
[----:B------:R-:W2:Y:S04]  /*15c0*/  LDG.E.64.CONSTANT R6, desc[UR6][R18.64+0x1000] ;  /* 0x0010000612067981 */ /* 0x000ea8000c1e9b00 */
[----:B------:R-:W3:Y:S04]  /*15d0*/  LDG.E.64.CONSTANT R8, desc[UR6][R18.64+0x2000] ;  /* 0x0020000612087981 */ /* 0x000ee8000c1e9b00 */
[----:B------:R-:W4:Y:S04]  /*15e0*/  LDG.E.64.CONSTANT R10, desc[UR6][R18.64+0x3000] ;  /* 0x00300006120a7981 */ /* 0x000f28000c1e9b00 */
[----:B------:R-:W5:Y:S04]  /*15f0*/  LDG.E.64.CONSTANT R12, desc[UR6][R18.64+0x4000] ;  /* 0x00400006120c7981 */ /* 0x000f68000c1e9b00 */
[----:B------:R-:W5:Y:S04]  /*1600*/  LDG.E.64.CONSTANT R14, desc[UR6][R18.64+0x5000] ;  /* 0x00500006120e7981 */ /* 0x000f68000c1e9b00 */
[----:B------:R-:W5:Y:S01]  /*1610*/  LDG.E.64.CONSTANT R16, desc[UR6][R18.64+0x6000] ;  /* 0x0060000612107981 */ /* 0x000f62000c1e9b00 */
[----:B------:R-:W-:Y:S01]  /*1620*/  ISETP.GE.U32.AND P0, PT, R4, 0x1c00, PT ;  /* 0x00001c000400780c */ /* 0x000fe20003f06070 */
[----:B------:R-:W-:Y:S01]  /*1630*/  UMOV UR4, 0xe00 ;  /* 0x00000e0000047882 */ /* 0x000fe20000000000 */
[----:B--2---:R-:W-:-:S08]  /*1640*/  DADD R6, R20, R6 ;  /* 0x0000000014067229 */ /* 0x004fd00000000006 */
[----:B---3--:R-:W-:-:S08]  /*1650*/  DADD R6, R8, R6 ;  /* 0x0000000008067229 */ /* 0x008fd00000000006 */
[----:B----4-:R-:W-:-:S08]  /*1660*/  DADD R6, R10, R6 ;  /* 0x000000000a067229 */ /* 0x010fd00000000006 */
[----:B-----5:R-:W-:-:S08]  /*1670*/  DADD R6, R12, R6 ;  /* 0x000000000c067229 */ /* 0x020fd00000000006 */
[----:B------:R-:W-:-:S08]  /*1680*/  DADD R6, R14, R6 ;  /* 0x000000000e067229 */ /* 0x000fd00000000006 */
[----:B------:R-:W-:Y:S01]  /*1690*/  DADD R6, R16, R6 ;  /* 0x0000000010067229 */ /* 0x000fe20000000006 */
[----:B------:R-:W-:Y:S10]  /*16a0*/  @!P0 BRA `(.L_x_17) ;  /* 0x00000000006c8947 */ /* 0x000ff40003800000 */
[----:B------:R-:W0:Y:S01]  /*16b0*/  LDC R22, c[0x0][0x390] ;  /* 0x0000e400ff167b82 */ /* 0x000e220000000800 */
[----:B------:R-:W-:Y:S01]  /*16c0*/  VIADD R23, R4, 0xfffff200 ;  /* 0xfffff20004177836 */ /* 0x000fe20000000000 */
[----:B------:R-:W-:-:S06]  /*16d0*/  UMOV UR4, 0xe00 ;  /* 0x00000e0000047882 */ /* 0x000fcc0000000000 */
[----:B------:R-:W1:Y:S02]  /*16e0*/  LDC.64 R2, c[0x0][0x380] ;  /* 0x0000e000ff027b82 */ /* 0x000e640000000a00 */
.L_x_19:
[----:B------:R-:W-:-:S04]  /*16f0*/  VIADD R9, R41, UR4 ;  /* 0x0000000429097c36 */ /* 0x000fc80008000000 */
[----:B-1----:R-:W-:-:S05]  /*1700*/  IMAD.WIDE.U32 R8, R9, 0x8, R2 ;  /* 0x0000000809087825 */ /* 0x002fca00078e0002 */
[----:B------:R-:W2:Y:S04]  /*1710*/  LDG.E.64.CONSTANT R4, desc[UR6][R8.64] ;  /* 0x0000000608047981 */ /* 0x000ea8000c1e9b00 */
[----:B------:R-:W3:Y:S04]  /*1720*/  LDG.E.64.CONSTANT R10, desc[UR6][R8.64+0x1000] ;  /* 0x00100006080a7981 */ /* 0x000ee8000c1e9b00 */
[----:B------:R-:W4:Y:S04]  /*1730*/  LDG.E.64.CONSTANT R12, desc[UR6][R8.64+0x2000] ;  /* 0x00200006080c7981 */ /* 0x000f28000c1e9b00 */
[----:B------:R-:W5:Y:S04]  /*1740*/  LDG.E.64.CONSTANT R14, desc[UR6][R8.64+0x3000] ;  /* 0x00300006080e7981 */ /* 0x000f68000c1e9b00 */
[----:B------:R-:W5:Y:S04]  /*1750*/  LDG.E.64.CONSTANT R16, desc[UR6][R8.64+0x4000] ;  /* 0x0040000608107981 */ /* 0x000f68000c1e9b00 */
[----:B------:R-:W5:Y:S04]  /*1760*/  LDG.E.64.CONSTANT R18, desc[UR6][R8.64+0x5000] ;  /* 0x0050000608127981 */ /* 0x000f68000c1e9b00 */
[----:B------:R-:W5:Y:S01]  /*1770*/  LDG.E.64.CONSTANT R20, desc[UR6][R8.64+0x6000] ;  /* 0x0060000608147981 */ /* 0x000f62000c1e9b00 */
[----:B--2---:R-:W-:-:S08]  /*1780*/  DADD R4, R4, R6 ;  /* 0x0000000004047229 */ /* 0x004fd00000000006 */
[----:B---3--:R-:W-:-:S08]  /*1790*/  DADD R4, R10, R4 ;  /* 0x000000000a047229 */ /* 0x008fd00000000004 */
[----:B----4-:R-:W-:-:S08]  /*17a0*/  DADD R4, R12, R4 ;  /* 0x000000000c047229 */ /* 0x010fd00000000004 */
[----:B-----5:R-:W-:-:S08]  /*17b0*/  DADD R4, R14, R4 ;  /* 0x000000000e047229 */ /* 0x020fd00000000004 */
[----:B------:R-:W-:Y:S01]  /*17c0*/  DADD R16, R16, R4 ;  /* 0x0000000010107229 */ /* 0x000fe20000000004 */
[----:B0-----:R-:W-:-:S04]  /*17d0*/  IMAD.MOV.U32 R4, RZ, RZ, R22 ;  /* 0x000000ffff047224 */ /* 0x001fc800078e0016 */
[----:B------:R-:W-:-:S03]  /*17e0*/  VIADD R0, R4, -UR4 ;  /* 0x8000000404007c36 */ /* 0x000fc60008000000 */
[----:B------:R-:W-:Y:S02]  /*17f0*/  DADD R16, R18, R16 ;  /* 0x0000000012107229 */ /* 0x000fe40000000010 */
[----:B------:R-:W-:-:S06]  /*1800*/  ISETP.GE.AND P0, PT, R0, 0xe00, PT ;  /* 0x00000e000000780c */ /* 0x000fcc0003f06270 */
[----:B------:R-:W-:-:S07]  /*1810*/  DADD R6, R20, R16 ;  /* 0x0000000014067229 */ /* 0x000fce0000000010 */
[----:B------:R-:W-:Y:S05]  /*1820*/  @!P0 BRA `(.L_x_18) ;  /* 0x00000008001c8947 */ /* 0x000fea0003800000 */
[----:B------:R-:W-:-:S06]  /*1830*/  UIADD3 UR4, UPT, UPT, UR4, 0xe00, URZ ;  /* 0x00000e0004047890 */ /* 0x000fcc000fffe0ff */
[----:B------:R-:W-:-:S13]  /*1840*/  ISETP.LT.AND P0, PT, R23, UR4, PT ;  /* 0x0000000417007c0c */ /* 0x000fda000bf01270 */
[----:B------:R-:W-:Y:S05]  /*1850*/  @!P0 BRA `(.L_x_19) ;  /* 0xfffffffc00a48947 */ /* 0x000fea000383ffff */
.L_x_17:
[----:B------:R-:W-:-:S13]  /*1860*/  ISETP.LE.AND P0, PT, R4, UR4, PT ;  /* 0x0000000404007c0c */ /* 0x000fda000bf03270 */
[----:B------:R-:W-:Y:S05]  /*1870*/  @P0 BRA `(.L_x_18) ;  /* 0x0000000800080947 */ /* 0x000fea0003800000 */
[----:B------:R-:W-:Y:S01]  /*1880*/  VIADD R0, R4, -UR4 ;  /* 0x8000000404007c36 */ /* 0x000fe20008000000 */
[----:B------:R-:W-:Y:S04]  /*1890*/  BSSY.RECONVERGENT B1, `(.L_x_18) ;  /* 0x0000080000017945 */ /* 0x000fe80003800200 */
[----:B------:R-:W-:-:S13]  /*18a0*/  ISETP.GE.AND P0, PT, R41, R0, PT ;  /* 0x000000002900720c */ /* 0x000fda0003f06270 */
[----:B------:R-:W-:Y:S05]  /*18b0*/  @P0 BRA `(.L_x_20) ;  /* 0x0000000400f40947 */ /* 0x000fea0003800000 */
[----:B------:R-:W-:Y:S01]  /*18c0*/  LOP3.LUT R5, RZ, R41, RZ, 0x33, !PT ;  /* 0x00000029ff057212 */ /* 0x000fe200078e33ff */
[----:B------:R-:W-:Y:S01]  /*18d0*/  BSSY.RECONVERGENT B2, `(.L_x_21) ;  /* 0x0000014000027945 */ /* 0x000fe20003800200 */
[----:B------:R-:W-:Y:S02]  /*18e0*/  IMAD.MOV.U32 R45, RZ, RZ, R41 ;  /* 0x000000ffff2d7224 */ /* 0x000fe400078e0029 */
[----:B------:R-:W-:-:S04]  /*18f0*/  IADD3 R4, PT, PT, R4, -UR4, R5 ;  /* 0x8000000404047c10 */ /* 0x000fc8000fffe005 */
[C---:B------:R-:W-:Y:S02]  /*1900*/  LOP3.LUT R5, R4.reuse, 0x600, RZ, 0xc0, !PT ;  /* 0x0000060004057812 */ /* 0x040fe400078ec0ff */
[----:B------:R-:W-:Y:S02]  /*1910*/  ISETP.GE.U32.AND P1, PT, R4, 0x600, PT ;  /* 0x000006000400780c */ /* 0x000fe40003f26070 */
[----:B------:R-:W-:-:S13]  /*1920*/  ISETP.NE.AND P0, PT, R5, 0x600, PT ;  /* 0x000006000500780c */ /* 0x000fda0003f05270 */
[----:B------:R-:W-:Y:S05]  /*1930*/  @!P0 BRA `(.L_x_22) ;  /* 0x0000000000348947 */ /* 0x000fea0003800000 */
[----:B------:R-:W-:Y:S01]  /*1940*/  LEA.HI R4, R4, 0x1, RZ, 0x17 ;  /* 0x0000000104047811 */ /* 0x000fe200078fb8ff */
[----:B------:R-:W-:Y:S02]  /*1950*/  VIADD R9, R41, UR4 ;  /* 0x0000000429097c36 */ /* 0x000fe40008000000 */
[----:B------:R-:W-:Y:S01]  /*1960*/  IMAD.MOV.U32 R45, RZ, RZ, R41 ;  /* 0x000000ffff2d7224 */ /* 0x000fe200078e0029 */
[----:B------:R-:W-:-:S05]  /*1970*/  LOP3.LUT R4, R4, 0x3, RZ, 0xc0, !PT ;  /* 0x0000000304047812 */ /* 0x000fca00078ec0ff */
[----:B------:R-:W-:-:S07]  /*1980*/  IMAD.MOV R8, RZ, RZ, -R4 ;  /* 0x000000ffff087224 */ /* 0x000fce00078e0a04 */
.L_x_23:
[----:B------:R-:W-:-:S06]  /*1990*/  IMAD.WIDE.U32 R4, R9, 0x8, R2 ;  /* 0x0000000809047825 */ /* 0x000fcc00078e0002 */
[----:B------:R-:W2:Y:S01]  /*19a0*/  LDG.E.64.CONSTANT R4, desc[UR6][R4.64] ;  /* 0x0000000604047981 */ /* 0x000ea2000c1e9b00 */
[----:B------:R-:W-:Y:S02]  /*19b0*/  VIADD R8, R8, 0x1 ;  /* 0x0000000108087836 */ /* 0x000fe40000000000 */
[----:B------:R-:W-:Y:S02]  /*19c0*/  VIADD R45, R45, 0x200 ;  /* 0x000002002d2d7836 */ /* 0x000fe40000000000 */
[----:B------:R-:W-:Y:S01]  /*19d0*/  VIADD R9, R9, 0x200 ;  /* 0x0000020009097836 */ /* 0x000fe20000000000 */
[----:B------:R-:W-:Y:S01]  /*19e0*/  ISETP.NE.AND P0, PT, R8, RZ, PT ;  /* 0x000000ff0800720c */ /* 0x000fe20003f05270 */
[----:B--2---:R-:W-:-:S12]  /*19f0*/  DADD R6, R4, R6 ;  /* 0x0000000004067229 */ /* 0x004fd80000000006 */
[----:B------:R-:W-:Y:S05]  /*1a00*/  @P0 BRA `(.L_x_23) ;  /* 0xfffffffc00e00947 */ /* 0x000fea000383ffff */
.L_x_22:
[----:B------:R-:W-:Y:S05]  /*1a10*/  BSYNC.RECONVERGENT B2 ;  /* 0x0000000000027941 */ /* 0x000fea0003800200 */
.L_x_21:
[----:B------:R-:W-:Y:S05]  /*1a20*/  @!P1 BRA `(.L_x_20) ;  /* 0x0000000400989947 */ /* 0x000fea0003800000 */
[----:B------:R-:W0:Y:S01]  /*1a30*/  LDCU.64 UR8, c[0x0][0x380] ;  /* 0x00007000ff0877ac */ /* 0x000e220008000a00 */
[----:B------:R-:W-:Y:S01]  /*1a40*/  IMAD.IADD R9, R0, 0x1, -R45 ;  /* 0x0000000100097824 */ /* 0x000fe200078e0a2d */
[C---:B------:R-:W-:Y:S01]  /*1a50*/  IADD3 R5, P0, PT, R45.reuse, UR4, RZ ;  /* 0x000000042d057c10 */ /* 0x040fe2000ff1e0ff */
[----:B------:R-:W-:Y:S01]  /*1a60*/  BSSY.RECONVERGENT B2, `(.L_x_24) ;  /* 0x0000039000027945 */ /* 0x000fe20003800200 */
[----:B------:R-:W-:Y:S02]  /*1a70*/  VIADD R43, R45, UR4 ;  /* 0x000000042d2b7c36 */ /* 0x000fe40008000000 */
[----:B------:R-:W-:Y:S01]  /*1a80*/  ISETP.GT.AND P1, PT, R9, 0x1800, PT ;  /* 0x000018000900780c */ /* 0x000fe20003f24270 */
[----:B------:R-:W-:Y:S01]  /*1a90*/  IMAD.X R8, RZ, RZ, RZ, P0 ;  /* 0x000000ffff087224 */ /* 0x000fe200000e06ff */
[----:B0-----:R-:W-:-:S04]  /*1aa0*/  LEA R4, P0, R5, UR8, 0x3 ;  /* 0x0000000805047c11 */ /* 0x001fc8000f8018ff */
[----:B------:R-:W-:Y:S02]  /*1ab0*/  LEA.HI.X R5, R5, UR9, R8, 0x3, P0 ;  /* 0x0000000905057c11 */ /* 0x000fe400080f1c08 */
[----:B------:R-:W-:-:S05]  /*1ac0*/  IADD3 R4, P0, PT, R4, 0x2000, RZ ;  /* 0x0000200004047810 */ /* 0x000fca0007f1e0ff */
[----:B------:R-:W-:Y:S01]  /*1ad0*/  IMAD.X R5, RZ, RZ, R5, P0 ;  /* 0x000000ffff057224 */ /* 0x000fe200000e0605 */
[----:B------:R-:W-:Y:S01]  /*1ae0*/  PLOP3.LUT P0, PT, PT, PT, PT, 0x80, 0x8 ;  /* 0x000000000008781c */ /* 0x000fe20003f0f070 */
[----:B------:R-:W-:-:S12]  /*1af0*/  @!P1 BRA `(.L_x_25) ;  /* 0x0000000000bc9947 */ /* 0x000fd80003800000 */
[----:B------:R-:W-:Y:S01]  /*1b00*/  PLOP3.LUT P0, PT, PT, PT, PT, 0x8, 0x80 ;  /* 0x000000000080781c */ /* 0x000fe20003f0e170 */
[----:B------:R-:W-:-:S12]  /*1b10*/  VIADD R40, R0, 0xffffe800 ;  /* 0xffffe80000287836 */ /* 0x000fd80000000000 */
.L_x_26:
[C---:B------:R-:W-:Y:S01]  /*1b20*/  IMAD.WIDE.U32 R38, R43.reuse, 0x8, R2 ;  /* 0x000000082b267825 */ /* 0x040fe200078e0002 */
[----:B------:R-:W2:Y:S04]  /*1b30*/  LDG.E.64.CONSTANT R8, desc[UR6][R4.64+-0x1000] ;  /* 0xfff0000604087981 */ /* 0x000ea8000c1e9b00 */
[----:B------:R-:W3:Y:S04]  /*1b40*/  LDG.E.64.CONSTANT R10, desc[UR6][R4.64] ;  /* 0x00000006040a7981 */ /* 0x000ee8000c1e9b00 */
[----:B------:R-:W4:Y:S01]  /*1b50*/  LDG.E.64.CONSTANT R38, desc[UR6][R38.64] ;  /* 0x0000000626267981 */ /* 0x000f22000c1e9b00 */
[----:B------:R-:W-:-:S03]  /*1b60*/  VIADD R15, R43, 0x800 ;  /* 0x000008002b0f7836 */ /* 0x000fc60000000000 */
[----:B------:R-:W5:Y:S01]  /*1b70*/  LDG.E.64.CONSTANT R12, desc[UR6][R4.64+0x1000] ;  /* 0x00100006040c7981 */ /* 0x000f62000c1e9b00 */
[----:B------:R-:W-:-:S03]  /*1b80*/  IMAD.WIDE.U32 R14, R15, 0x8, R2 ;  /* 0x000000080f0e7825 */ /* 0x000fc600078e0002 */
[----:B------:R-:W5:Y:S04]  /*1b90*/  LDG.E.64.CONSTANT R16, desc[UR6][R4.64+0x3000] ;  /* 0x0030000604107981 */ /* 0x000f68000c1e9b00 */
[----:B------:R-:W5:Y:S04]  /*1ba0*/  LDG.E.64.CONSTANT R14, desc[UR6][R14.64] ;  /* 0x000000060e0e7981 */ /* 0x000f68000c1e9b00 */
[----:B------:R-:W5:Y:S01]  /*1bb0*/  LDG.E.64.CONSTANT R18, desc[UR6][R4.64+0x4000] ;  /* 0x0040000604127981 */ /* 0x000f62000c1e9b00 */
        /* <DEDUP_REMOVED lines=11> */
[----:B------:R-:W5:Y:S04]  /*1c70*/  LDG.E.64.CONSTANT R34, desc[UR6][R4.64+0xc000] ;  /* 0x00c0000604227981 */ /* 0x000f68000c1e9b00 */
[----:B------:R0:W5:Y:S01]  /*1c80*/  LDG.E.64.CONSTANT R36, desc[UR6][R4.64+0xd000] ;  /* 0x00d0000604247981 */ /* 0x000162000c1e9b00 */
[----:B------:R-:W-:-:S05]  /*1c90*/  VIADD R45, R45, 0x2000 ;  /* 0x000020002d2d7836 */ /* 0x000fca0000000000 */
[----:B------:R-:W-:Y:S02]  /*1ca0*/  ISETP.GE.AND P1, PT, R45, R40, PT ;  /* 0x000000282d00720c */ /* 0x000fe40003f26270 */
[----:B0-----:R-:W-:Y:S01]  /*1cb0*/  IADD3 R4, P2, PT, R4, 0x10000, RZ ;  /* 0x0001000004047810 */ /* 0x001fe20007f5e0ff */
[----:B------:R-:W-:-:S04]  /*1cc0*/  VIADD R43, R43, 0x2000 ;  /* 0x000020002b2b7836 */ /* 0x000fc80000000000 */
[----:B------:R-:W-:Y:S01]  /*1cd0*/  IMAD.X R5, RZ, RZ, R5, P2 ;  /* 0x000000ffff057224 */ /* 0x000fe200010e0605 */
[----:B----4-:R-:W-:-:S08]  /*1ce0*/  DADD R38, R38, R6 ;  /* 0x0000000026267229 */ /* 0x010fd00000000006 */
[----:B--2---:R-:W-:-:S08]  /*1cf0*/  DADD R8, R38, R8 ;  /* 0x0000000026087229 */ /* 0x004fd00000000008 */
[----:B---3--:R-:W-:-:S08]  /*1d00*/  DADD R8, R8, R10 ;  /* 0x0000000008087229 */ /* 0x008fd0000000000a */
[----:B-----5:R-:W-:-:S08]  /*1d10*/  DADD R8, R8, R12 ;  /* 0x0000000008087229 */ /* 0x020fd0000000000c */
        /* <DEDUP_REMOVED lines=13> */
.L_x_25:
[----:B------:R-:W-:Y:S05]  /*1df0*/  BSYNC.RECONVERGENT B2 ;  /* 0x0000000000027941 */ /* 0x000fea0003800200 */
.L_x_24:
[----:B------:R-:W-:Y:S01]  /*1e00*/  IMAD.IADD R8, R0, 0x1, -R45 ;  /* 0x0000000100087824 */ /* 0x000fe200078e0a2d */
[----:B------:R-:W-:Y:S04]  /*1e10*/  BSSY.RECONVERGENT B2, `(.L_x_27) ;  /* 0x000001c000027945 */ /* 0x000fe80003800200 */
[----:B------:R-:W-:-:S13]  /*1e20*/  ISETP.GT.AND P1, PT, R8, 0x800, PT ;  /* 0x000008000800780c */ /* 0x000fda0003f24270 */
[----:B------:R-:W-:Y:S05]  /*1e30*/  @!P1 BRA `(.L_x_28) ;  /* 0x0000000000649947 */ /* 0x000fea0003800000 */
        /* <DEDUP_REMOVED lines=9> */
[----:B------:R-:W5:Y:S04]  /*1ed0*/  LDG.E.64.CONSTANT R22, desc[UR6][R4.64+0x4000] ;  /* 0x0040000604167981 */ /* 0x000f68000c1e9b00 */
[----:B------:R0:W5:Y:S01]  /*1ee0*/  LDG.E.64.CONSTANT R8, desc[UR6][R4.64+0x5000] ;  /* 0x0050000604087981 */ /* 0x000162000c1e9b00 */
[----:B------:R-:W-:Y:S01]  /*1ef0*/  PLOP3.LUT P0, PT, PT, PT, PT, 0x8, 0x80 ;  /* 0x000000000080781c */ /* 0x000fe20003f0e170 */
[----:B------:R-:W-:-:S02]  /*1f00*/  VIADD R45, R45, 0x1000 ;  /* 0x000010002d2d7836 */ /* 0x000fc40000000000 */
[----:B------:R-:W-:Y:S01]  /*1f10*/  VIADD R43, R43, 0x1000 ;  /* 0x000010002b2b7836 */ /* 0x000fe20000000000 */
[----:B----4-:R-:W-:-:S08]  /*1f20*/  DADD R6, R6, R10 ;  /* 0x0000000006067229 */ /* 0x010fd0000000000a */
[----:B--2---:R-:W-:-:S08]  /*1f30*/  DADD R6, R6, R12 ;  /* 0x0000000006067229 */ /* 0x004fd0000000000c */
[----:B---3--:R-:W-:-:S08]  /*1f40*/  DADD R6, R6, R14 ;  /* 0x0000000006067229 */ /* 0x008fd0000000000e */
[----:B-----5:R-:W-:-:S08]  /*1f50*/  DADD R6, R6, R16 ;  /* 0x0000000006067229 */ /* 0x020fd00000000010 */
[----:B------:R-:W-:-:S08]  /*1f60*/  DADD R6, R6, R18 ;  /* 0x0000000006067229 */ /* 0x000fd00000000012 */
[----:B------:R-:W-:Y:S01]  /*1f70*/  DADD R6, R6, R20 ;  /* 0x0000000006067229 */ /* 0x000fe20000000014 */
[----:B------:R-:W-:-:S07]  /*1f80*/  IADD3 R10, P1, PT, R4, 0x8000, RZ ;  /* 0x00008000040a7810 */ /* 0x000fce0007f3e0ff */
[----:B------:R-:W-:Y:S01]  /*1f90*/  DADD R6, R6, R22 ;  /* 0x0000000006067229 */ /* 0x000fe20000000016 */
[----:B0-----:R-:W-:Y:S02]  /*1fa0*/  IMAD.X R5, RZ, RZ, R5, P1 ;  /* 0x000000ffff057224 */ /* 0x001fe400008e0605 */
[----:B------:R-:W-:-:S05]  /*1fb0*/  IMAD.MOV.U32 R4, RZ, RZ, R10 ;  /* 0x000000ffff047224 */ /* 0x000fca00078e000a */
[----:B------:R-:W-:-:S11]  /*1fc0*/  DADD R6, R6, R8 ;  /* 0x0000000006067229 */ /* 0x000fd60000000008 */
.L_x_28:
[----:B------:R-:W-:Y:S05]  /*1fd0*/  BSYNC.RECONVERGENT B2 ;  /* 0x0000000000027941 */ /* 0x000fea0003800200 */
.L_x_27:
[----:B------:R-:W-:-:S13]  /*1fe0*/  ISETP.LT.OR P0, PT, R45, R0, P0 ;  /* 0x000000002d00720c */ /* 0x000fda0000701670 */
[----:B------:R-:W-:Y:S05]  /*1ff0*/  @!P0 BRA `(.L_x_20) ;  /* 0x0000000000248947 */ /* 0x000fea0003800000 */
[----:B------:R-:W-:Y:S01]  /*2000*/  IMAD.WIDE.U32 R2, R43, 0x8, R2 ;  /* 0x000000082b027825 */ /* 0x000fe200078e0002 */
[----:B------:R-:W2:Y:S04]  /*2010*/  LDG.E.64.CONSTANT R8, desc[UR6][R4.64+-0x1000] ;  /* 0xfff0000604087981 */ /* 0x000ea8000c1e9b00 */
[----:B------:R-:W3:Y:S04]  /*2020*/  LDG.E.64.CONSTANT R10, desc[UR6][R4.64] ;  /* 0x00000006040a7981 */ /* 0x000ee8000c1e9b00 */
[----:B------:R-:W4:Y:S04]  /*2030*/  LDG.E.64.CONSTANT R2, desc[UR6][R2.64] ;  /* 0x0000000602027981 */ /* 0x000f28000c1e9b00 */
[----:B------:R-:W5:Y:S01]  /*2040*/  LDG.E.64.CONSTANT R12, desc[UR6][R4.64+0x1000] ;  /* 0x00100006040c7981 */ /* 0x000f62000c1e9b00 */
[----:B----4-:R-:W-:-:S08]  /*2050*/  DADD R6, R6, R2 ;  /* 0x0000000006067229 */ /* 0x010fd00000000002 */
[----:B--2---:R-:W-:-:S08]  /*2060*/  DADD R6, R6, R8 ;  /* 0x0000000006067229 */ /* 0x004fd00000000008 */
[----:B---3--:R-:W-:-:S08]  /*2070*/  DADD R6, R6, R10 ;  /* 0x0000000006067229 */ /* 0x008fd0000000000a */
[----:B-----5:R-:W-:-:S11]  /*2080*/  DADD R6, R6, R12 ;  /* 0x0000000006067229 */ /* 0x020fd6000000000c */
.L_x_20:
[----:B------:R-:W-:Y:S05]  /*2090*/  BSYNC.RECONVERGENT B1 ;  /* 0x0000000000017941 */ /* 0x000fea0003800200 */
.L_x_18:
[----:B------:R-:W0:Y:S01]  /*20a0*/  S2R R0, SR_LANEID ;  /* 0x0000000000007919 */ /* 0x000e220000000000 */
[----:B------:R-:W-:Y:S04]  /*20b0*/  SHFL.DOWN PT, R2, R6, 0x1, 0x1f ;  /* 0x08201f0006027f89 */ /* 0x000fe800000e0000 */
[----:B------:R-:W1:Y:S02]  /*20c0*/  SHFL.DOWN PT, R3, R7, 0x1, 0x1f ;  /* 0x08201f0007037f89 */ /* 0x000e6400000e0000 */
[----:B-1----:R-:W-:Y:S01]  /*20d0*/  DADD R2, R2, R6 ;  /* 0x0000000002027229 */ /* 0x002fe20000000006 */
[C---:B0-----:R-:W-:Y:S02]  /*20e0*/  ISETP.GT.AND P0, PT, R0.reuse, 0x1e, PT ;  /* 0x0000001e0000780c */ /* 0x041fe40003f04270 */
[----:B------:R-:W-:-:S07]  /*20f0*/  ISETP.NE.AND P1, PT, R0, RZ, PT ;  /* 0x000000ff0000720c */ /* 0x000fce0003f25270 */
        /* <DEDUP_REMOVED lines=15> */
[----:B------:R-:W-:Y:S01]  /*21f0*/  ISETP.GT.AND P0, PT, R0, 0x17, PT ;  /* 0x000000170000780c */ /* 0x000fe20003f04270 */
[----:B------:R-:W-:Y:S01]  /*2200*/  SHFL.DOWN PT, R2, R6, 0x8, 0x1f ;  /* 0x09001f0006027f89 */ /* 0x000fe200000e0000 */
[----:B------:R-:W-:-:S03]  /*2210*/  @!P1 MOV R8, 0x400 ;  /* 0x0000040000089802 */ /* 0x000fc60000000f00 */
[----:B------:R-:W0:Y:S01]  /*2220*/  SHFL.DOWN PT, R3, R7, 0x8, 0x1f ;  /* 0x09001f0007037f89 */ /* 0x000e2200000e0000 */
[----:B-1----:R-:W-:Y:S01]  /*2230*/  @!P1 LEA R11, R11, R8, 0x18 ;  /* 0x000000080b0b9211 */ /* 0x002fe200078ec0ff */
[----:B0-----:R-:W-:-:S10]  /*2240*/  DADD R2, R2, R6 ;  /* 0x0000000002027229 */ /* 0x001fd40000000006 */
[----:B------:R-:W-:Y:S02]  /*2250*/  FSEL R4, R6, R2, P0 ;  /* 0x0000000206047208 */ /* 0x000fe40000000000 */
[----:B------:R-:W-:Y:S02]  /*2260*/  FSEL R5, R7, R3, P0 ;  /* 0x0000000307057208 */ /* 0x000fe40000000000 */
[----:B------:R-:W-:Y:S01]  /*2270*/  @!P1 SHF.R.U32.HI R6, RZ, 0x2, R41 ;  /* 0x00000002ff069819 */ /* 0x000fe20000011629 */
[----:B------:R-:W-:Y:S01]  /*2280*/  SHFL.DOWN PT, R2, R4, 0x10, 0x1f ;  /* 0x0a001f0004027f89 */ /* 0x000fe200000e0000 */
[----:B------:R-:W-:Y:S02]  /*2290*/  ISETP.NE.AND P0, PT, R41, RZ, PT ;  /* 0x000000ff2900720c */ /* 0x000fe40003f05270 */
[----:B------:R-:W-:Y:S01]  /*22a0*/  @!P1 LOP3.LUT R6, R6, 0xf8, RZ, 0xc0, !PT ;  /* 0x000000f806069812 */ /* 0x000fe200078ec0ff */
[----:B------:R-:W0:Y:S04]  /*22b0*/  SHFL.DOWN PT, R3, R5, 0x10, 0x1f ;  /* 0x0a001f0005037f89 */ /* 0x000e2800000e0000 */
[----:B------:R-:W-:Y:S01]  /*22c0*/  @!P1 IMAD.IADD R11, R6, 0x1, R11 ;  /* 0x00000001060b9824 */ /* 0x000fe200078e020b */
[----:B0-----:R-:W-:-:S07]  /*22d0*/  DADD R2, R2, R4 ;  /* 0x0000000002027229 */ /* 0x001fce0000000004 */
[----:B------:R0:W-:Y:S01]  /*22e0*/  @!P1 STS.64 [R11+0x10], R2 ;  /* 0x000010020b009388 */ /* 0x0001e20000000a00 */
[----:B------:R-:W-:Y:S01]  /*22f0*/  BAR.SYNC.DEFER_BLOCKING 0x0 ;  /* 0x0000000000007b1d */ /* 0x000fe20000010000 */
[----:B------:R-:W-:-:S04]  /*2300*/  ISETP.GT.AND P1, PT, R0, 0xf, PT ;  /* 0x0000000f0000780c */ /* 0x000fc80003f24270 */
[----:B------:R-:W-:Y:S02]  /*2310*/  FSEL R0, R4, R2, P1 ;  /* 0x0000000204007208 */ /* 0x000fe40000800000 */
[----:B------:R-:W-:-:S03]  /*2320*/  FSEL R5, R5, R3, P1 ;  /* 0x0000000305057208 */ /* 0x000fc60000800000 */
[----:B0-----:R-:W-:Y:S02]  /*2330*/  IMAD.MOV.U32 R2, RZ, RZ, R0 ;  /* 0x000000ffff027224 */ /* 0x001fe400078e0000 */
[----:B------:R-:W-:Y:S01]  /*2340*/  IMAD.MOV.U32 R3, RZ, RZ, R5 ;  /* 0x000000ffff037224 */ /* 0x000fe200078e0005 */
[----:B------:R-:W-:Y:S06]  /*2350*/  @P0 BRA `(.L_x_16) ;  /* 0x0000000000680947 */ /* 0x000fec0003800000 */
[----:B------:R-:W0:Y:S01]  /*2360*/  S2UR UR5, SR_CgaCtaId ;  /* 0x00000000000579c3 */ /* 0x000e220000008800 */
[----:B------:R-:W-:Y:S02]  /*2370*/  UMOV UR4, 0x400 ;  /* 0x0000040000047882 */ /* 0x000fe40000000000 */
[----:B0-----:R-:W-:-:S09]  /*2380*/  ULEA UR4, UR5, UR4, 0x18 ;  /* 0x0000000405047291 */ /* 0x001fd2000f8ec0ff */
[----:B------:R-:W0:Y:S04]  /*2390*/  LDS.64 R4, [UR4+0x18] ;  /* 0x00001804ff047984 */ /* 0x000e280008000a00 */
[----:B------:R-:W1:Y:S04]  /*23a0*/  LDS.128 R8, [UR4+0x20] ;  /* 0x00002004ff087984 */ /* 0x000e680008000c00 */
        /* <DEDUP_REMOVED lines=20> */
[----:B------:R-:W-:-:S11]  /*24f0*/  DADD R2, R2, R10 ;  /* 0x0000000002027229 */ /* 0x000fd6000000000a */
.L_x_16:
[----:B------:R-:W-:Y:S05]  /*2500*/  BSYNC.RECONVERGENT B0 ;  /* 0x0000000000007941 */ /* 0x000fea0003800200 */
.L_x_1:
[----:B------:R-:W-:Y:S05]  /*2510*/  @P0 EXIT ;  /* 0x000000000000094d */ /* 0x000fea0003800000 */
[----:B------:R-:W0:Y:S01]  /*2520*/  LDCU.64 UR4, c[0x0][0x398] ;  /* 0x00007300ff0477ac */ /* 0x000e220008000a00 */
[----:B------:R-:W2:Y:S01]  /*2530*/  LDC.64 R4, c[0x0][0x388] ;  /* 0x0000e200ff047b82 */ /* 0x000ea20000000a00 */
[----:B0-----:R-:W-:-:S07]  /*2540*/  DADD R2, R2, UR4 ;  /* 0x0000000402027e29 */ /* 0x001fce0008000000 */
[----:B--2---:R-:W-:Y:S01]  /*2550*/  STG.E.64 desc[UR6][R4.64], R2 ;  /* 0x0000000204007986 */ /* 0x004fe2000c101b06 */
[----:B------:R-:W-:Y:S05]  /*2560*/  EXIT ;  /* 0x000000000000794d */ /* 0x000fea0003800000 */
.L_x_29:
[----:B------:R-:W-:-:S00]  /*2570*/  BRA `(.L_x_29) ;  /* 0xfffffffc00fc7947 */ /* 0x000fc0000383ffff */
[----:B------:R-:W-:-:S00]  /*2580*/  NOP ;  /* 0x0000000000007918 */ /* 0x000fc00000000000 */
[----:B------:R-:W-:-:S00]  /*2590*/  NOP ;  /* 0x0000000000007918 */ /* 0x000fc00000000000 */
[----:B------:R-:W-:-:S00]  /*25a0*/  NOP ;  /* 0x0000000000007918 */ /* 0x000fc00000000000 */
[----:B------:R-:W-:-:S00]  /*25b0*/  NOP ;  /* 0x0000000000007918 */ /* 0x000fc00000000000 */
[----:B------:R-:W-:-:S00]  /*25c0*/  NOP ;  /* 0x0000000000007918 */ /* 0x000fc00000000000 */
[----:B------:R-:W-:-:S00]  /*25d0*/  NOP ;  /* 0x0000000000007918 */ /* 0x000fc00000000000 */
[----:B------:R-:W-:-:S00]  /*25e0*/  NOP ;  /* 0x0000000000007918 */ /* 0x000fc00000000000 */
[----:B------:R-:W-:-:S00]  /*25f0*/  NOP ;  /* 0x0000000000007918 */ /* 0x000fc00000000000 */
.L_x_197:


//--------------------- .text._ZN3cub18CUB_300001_SM_10006detail6reduce18DeviceReduceKernelINS2_10policy_hubIdyN4cuda3std3__44plusIdEEE10Policy1000EN6thrust24THRUST_300001_SM_1000_NS6detail15normal_iteratorINSD_10device_ptrIiEEEEyS9_dNS7_10__identityEEEvT0_PT3_T1_NS0_13GridEvenShareISN_EET2_T4_ --------------------------
	.section	.text._ZN3cub18CUB_300001_SM_10006detail6reduce18DeviceReduceKernelINS2_10policy_hubIdyN4cuda3std3__44plusIdEEE10Policy1000EN6thrust24THRUST_300001_SM_1000_NS6detail15normal_iteratorINSD_10device_ptrIiEEEEyS9_dNS7_10__identityEEEvT0_PT3_T1_NS0_13GridEvenShareISN_EET2_T4_,"ax",@progbits
	.align	128
        .global         _ZN3cub18CUB_300001_SM_10006detail6reduce18DeviceReduceKernelINS2_10policy_hubIdyN4cuda3std3__44plusIdEEE10Policy1000EN6thrust24THRUST_300001_SM_1000_NS6detail15normal_iteratorINSD_10device_ptrIiEEEEyS9_dNS7_10__identityEEEvT0_PT3_T1_NS0_13GridEvenShareISN_EET2_T4_
        .type           _ZN3cub18CUB_300001_SM_10006detail6reduce18DeviceReduceKernelINS2_10policy_hubIdyN4cuda3std3__44plusIdEEE10Policy1000EN6thrust24THRUST_300001_SM_1000_NS6detail15normal_iteratorINSD_10device_ptrIiEEEEyS9_dNS7_10__identityEEEvT0_PT3_T1_NS0_13GridEvenShareISN_EET2_T4_,@function
        .size           _ZN3cub18CUB_300001_SM_10006detail6reduce18DeviceReduceKernelINS2_10policy_hubIdyN4cuda3std3__44plusIdEEE10Policy1000EN6thrust24THRUST_300001_SM_1000_NS6detail15normal_iteratorINSD_10device_ptrIiEEEEyS9_dNS7_10__identityEEEvT0_PT3_T1_NS0_13GridEvenShareISN_EET2_T4_,(.L_x_198 - _ZN3cub18CUB_300001_SM_10006detail6reduce18DeviceReduceKernelINS2_10policy_hubIdyN4cuda3std3__44plusIdEEE10Policy1000EN6thrust24THRUST_300001_SM_1000_NS6detail15normal_iteratorINSD_10device_ptrIiEEEEyS9_dNS7_10__identityEEEvT0_PT3_T1_NS0_13GridEvenShareISN_EET2_T4_)
        .other          _ZN3cub18CUB_300001_SM_10006detail6reduce18DeviceReduceKernelINS2_10policy_hubIdyN4cuda3std3__44plusIdEEE10Policy1000EN6thrust24THRUST_300001_SM_1000_NS6detail15normal_iteratorINSD_10device_ptrIiEEEEyS9_dNS7_10__identityEEEvT0_PT3_T1_NS0_13GridEvenShareISN_EET2_T4_,@"STO_CUDA_ENTRY STV_DEFAULT"
_ZN3cub18CUB_300001_SM_10006detail6reduce18DeviceReduceKernelINS2_10policy_hubIdyN4cuda3std3__44plusIdEEE10Policy1000EN6thrust24THRUST_300001_SM_1000_NS6detail15normal_iteratorINSD_10device_ptrIiEEEEyS9_dNS7_10__identityEEEvT0_PT3_T1_NS0_13GridEvenShareISN_EET2_T4_:
.text._ZN3cub18CUB_300001_SM_10006detail6reduce18DeviceReduceKernelINS2_10policy_hubIdyN4cuda3std3__44plusIdEEE10Policy1000EN6thrust24THRUST_300001_SM_1000_NS6detail15normal_iteratorINSD_10device_ptrIiEEEEyS9_dNS7_10__identityEEEvT0_PT3_T1_NS0_13GridEvenShareISN_EET2_T4_:
[----:B------:R-:W-:Y:S08]  /*0000*/  LDC R1, c[0x0][0x37c] ;  /* 0x0000df00ff017b82 */ /* 0x000ff00000000800 */
[----:B------:R-:W0:Y:S01]  /*0010*/  S2UR UR18, SR_CTAID.X ;  /* 0x00000000001279c3 */ /* 0x000e220000002500 */
[----:B------:R-:W1:Y:S01]  /*0020*/  LDCU.64 UR4, c[0x0][0x3b8] ;  /* 0x00007700ff0477ac */ /* 0x000e620008000a00 */
[----:B------:R-:W-:Y:S01]  /*0030*/  BSSY.RECONVERGENT B0, `(.L_x_30) ;  /* 0x00002ba000007945 */ /* 0x000fe20003800200 */
[----:B------:R-:W2:Y:S01]  /*0040*/  LDCU UR11, c[0x0][0x3c0] ;  /* 0x00007800ff0b77ac */ /* 0x000ea20008000800 */
[----:B------:R-:W3:Y:S01]  /*0050*/  LDCU.64 UR16, c[0x0][0x358] ;  /* 0x00006b00ff1077ac */ /* 0x000ee20008000a00 */
[----:B-1----:R-:W-:-:S02]  /*0060*/  IMAD.U32 R4, RZ, RZ, UR4 ;  /* 0x00000004ff047e24 */ /* 0x002fc4000f8e00ff */
[----:B------:R-:W-:Y:S01]  /*0070*/  IMAD.U32 R5, RZ, RZ, UR5 ;  /* 0x00000005ff057e24 */ /* 0x000fe2000f8e00ff */
[----:B--2---:R-:W-:Y:S02]  /*0080*/  UIMAD UR5, UR11, 0xe00, URZ ;  /* 0x00000e000b0578a4 */ /* 0x004fe4000f8e02ff */
[----:B0-----:R-:W-:Y:S02]  /*0090*/  UIMAD UR9, UR18, 0xe00, URZ ;  /* 0x00000e00120978a4 */ /* 0x001fe4000f8e02ff */
[----:B------:R-:W-:-:S04]  /*00a0*/  USHF.R.S32.HI UR4, URZ, 0x1f, UR5 ;  /* 0x0000001fff047899 */ /* 0x000fc80008011405 */
[----:B------:R-:W-:-:S04]  /*00b0*/  IADD3 R13, P1, PT, R4, -UR9, RZ ;  /* 0x80000009040d7c10 */ /* 0x000fc8000ff3e0ff */
[----:B------:R-:W-:Y:S02]  /*00c0*/  ISETP.GT.U32.AND P0, PT, R13, 0xdff, PT ;  /* 0x00000dff0d00780c */ /* 0x000fe40003f04070 */
[----:B------:R-:W-:-:S04]  /*00d0*/  IADD3.X R12, PT, PT, R5, -0x1, RZ, P1, !PT ;  /* 0xffffffff050c7810 */ /* 0x000fc80000ffe4ff */
[----:B------:R-:W-:-:S13]  /*00e0*/  ISETP.GT.U32.AND.EX P0, PT, R12, RZ, PT, P0 ;  /* 0x000000ff0c00720c */ /* 0x000fda0003f04100 */
[----:B---3--:R-:W-:Y:S05]  /*00f0*/  @P0 BRA `(.L_x_31) ;  /* 0x0000001400a00947 */ /* 0x008fea0003800000 */
[----:B------:R-:W0:Y:S01]  /*0100*/  S2R R0, SR_TID.X ;  /* 0x0000000000007919 */ /* 0x000e220000002100 */
[----:B------:R-:W-:Y:S01]  /*0110*/  VIADD R3, R4, -UR9 ;  /* 0x8000000904037c36 */ /* 0x000fe20008000000 */
[----:B------:R-:W-:Y:S01]  /*0120*/  BSSY.RECONVERGENT B1, `(.L_x_32) ;  /* 0x000000b000017945 */ /* 0x000fe20003800200 */
[----:B------:R-:W-:-:S03]  /*0130*/  CS2R R14, SRZ ;  /* 0x00000000000e7805 */ /* 0x000fc6000001ff00 */
[----:B0-----:R-:W-:Y:S01]  /*0140*/  ISETP.GE.AND P0, PT, R0, R3, PT ;  /* 0x000000030000720c */ /* 0x001fe20003f06270 */
[----:B------:R-:W-:-:S12]  /*0150*/  IMAD.MOV.U32 R2, RZ, RZ, R0 ;  /* 0x000000ffff027224 */ /* 0x000fd800078e0000 */
[----:B------:R-:W-:Y:S05]  /*0160*/  @P0 BRA `(.L_x_33) ;  /* 0x0000000000180947 */ /* 0x000fea0003800000 */
[----:B------:R-:W0:Y:S01]  /*0170*/  LDC.64 R6, c[0x0][0x380] ;  /* 0x0000e000ff067b82 */ /* 0x000e220000000a00 */
[----:B------:R-:W-:-:S04]  /*0180*/  VIADD R5, R0, UR9 ;  /* 0x0000000900057c36 */ /* 0x000fc80008000000 */
[----:B0-----:R-:W-:-:S06]  /*0190*/  IMAD.WIDE.U32 R6, R5, 0x4, R6 ;  /* 0x0000000405067825 */ /* 0x001fcc00078e0006 */
[----:B------:R-:W2:Y:S01]  /*01a0*/  LDG.E R6, desc[UR16][R6.64] ;  /* 0x0000001006067981 */ /* 0x000ea2000c1e1900 */
[----:B------:R-:W-:Y:S01]  /*01b0*/  VIADD R2, R0, 0x200 ;  /* 0x0000020000027836 */ /* 0x000fe20000000000 */
[----:B--2---:R0:W1:Y:S06]  /*01c0*/  I2F.F64 R14, R6 ;  /* 0x00000006000e7312 */ /* 0x00406c0000201c00 */
.L_x_33:
[----:B------:R-:W-:Y:S05]  /*01d0*/  BSYNC.RECONVERGENT B1 ;  /* 0x0000000000017941 */ /* 0x000fea0003800200 */
.L_x_32:
[----:B------:R-:W-:Y:S01]  /*01e0*/  ISETP.GE.AND P0, PT, R2, R3, PT ;  /* 0x000000030200720c */ /* 0x000fe20003f06270 */
[----:B------:R-:W-:-:S12]  /*01f0*/  BSSY.RECONVERGENT B1, `(.L_x_34) ;  /* 0x0000095000017945 */ /* 0x000fd80003800200 */
[----:B------:R-:W-:Y:S05]  /*0200*/  @P0 BRA `(.L_x_35) ;  /* 0x00000008004c0947 */ /* 0x000fea0003800000 */
[----:B------:R-:W-:Y:S01]  /*0210*/  LOP3.LUT R5, RZ, R2, RZ, 0x33, !PT ;  /* 0x00000002ff057212 */ /* 0x000fe200078e33ff */
[----:B------:R-:W-:Y:S03]  /*0220*/  BSSY.RECONVERGENT B2, `(.L_x_36) ;  /* 0x0000046000027945 */ /* 0x000fe60003800200 */
[----:B0-----:R-:W-:-:S04]  /*0230*/  IADD3 R6, PT, PT, R4, -UR9, R5 ;  /* 0x8000000904067c10 */ /* 0x001fc8000fffe005 */
[C---:B------:R-:W-:Y:S02]  /*0240*/  ISETP.GE.U32.AND P1, PT, R6.reuse, 0x1e00, PT ;  /* 0x00001e000600780c */ /* 0x040fe40003f26070 */
[----:B------:R-:W-:-:S04]  /*0250*/  LEA.HI R4, R6, 0x1, RZ, 0x17 ;  /* 0x0000000106047811 */ /* 0x000fc800078fb8ff */
[----:B------:R-:W-:-:S04]  /*0260*/  LOP3.LUT R5, R4, 0xf, RZ, 0xc0, !PT ;  /* 0x0000000f04057812 */ /* 0x000fc800078ec0ff */
[----:B------:R-:W-:-:S03]  /*0270*/  ISETP.NE.AND P0, PT, R5, RZ, PT ;  /* 0x000000ff0500720c */ /* 0x000fc60003f05270 */
[----:B------:R-:W-:Y:S10]  /*0280*/  @!P1 BRA `(.L_x_37) ;  /* 0x0000000000fc9947 */ /* 0x000ff40003800000 */
[----:B------:R-:W0:Y:S01]  /*0290*/  LDCU.64 UR4, c[0x0][0x380] ;  /* 0x00007000ff0477ac */ /* 0x000e220008000a00 */
[----:B------:R-:W-:-:S04]  /*02a0*/  IMAD.WIDE.U32 R6, R2, 0x4, RZ ;  /* 0x0000000402067825 */ /* 0x000fc800078e00ff */
[----:B------:R-:W-:-:S04]  /*02b0*/  IMAD.U32 R9, RZ, RZ, UR18 ;  /* 0x00000012ff097e24 */ /* 0x000fc8000f8e00ff */
[----:B------:R-:W-:-:S03]  /*02c0*/  IMAD.WIDE.U32 R6, R9, 0x3800, R6 ;  /* 0x0000380009067825 */ /* 0x000fc600078e0006 */
[----:B0-----:R-:W-:Y:S02]  /*02d0*/  IADD3 R12, P1, PT, R6, UR4, RZ ;  /* 0x00000004060c7c10 */ /* 0x001fe4000ff3e0ff */
[----:B------:R-:W-:Y:S02]  /*02e0*/  LOP3.LUT R6, R4, 0xfffff0, RZ, 0xc0, !PT ;  /* 0x00fffff004067812 */ /* 0x000fe400078ec0ff */
[----:B------:R-:W-:-:S03]  /*02f0*/  IADD3 R12, P2, PT, R12, 0x4000, RZ ;  /* 0x000040000c0c7810 */ /* 0x000fc60007f5e0ff */
[----:B------:R-:W-:Y:S01]  /*0300*/  IMAD.MOV R6, RZ, RZ, -R6 ;  /* 0x000000ffff067224 */ /* 0x000fe200078e0a06 */
[----:B------:R-:W-:-:S09]  /*0310*/  IADD3.X R13, PT, PT, RZ, UR5, R7, P2, P1 ;  /* 0x00000005ff0d7c10 */ /* 0x000fd200097e2407 */
.L_x_38:
[----:B------:R-:W2:Y:S04]  /*0320*/  LDG.E R28, desc[UR16][R12.64+-0x4000] ;  /* 0xffc000100c1c7981 */ /* 0x000ea8000c1e1900 */
[----:B------:R-:W3:Y:S04]  /*0330*/  LDG.E R19, desc[UR16][R12.64+-0x3800] ;  /* 0xffc800100c137981 */ /* 0x000ee8000c1e1900 */
[----:B------:R-:W4:Y:S04]  /*0340*/  LDG.E R27, desc[UR16][R12.64+-0x3000] ;  /* 0xffd000100c1b7981 */ /* 0x000f28000c1e1900 */
[----:B------:R-:W5:Y:S04]  /*0350*/  LDG.E R18, desc[UR16][R12.64+-0x2800] ;  /* 0xffd800100c127981 */ /* 0x000f68000c1e1900 */
        /* <DEDUP_REMOVED lines=11> */
[----:B------:R0:W5:Y:S01]  /*0410*/  LDG.E R26, desc[UR16][R12.64+0x3800] ;  /* 0x003800100c1a7981 */ /* 0x000162000c1e1900 */
[----:B------:R-:W-:-:S05]  /*0420*/  VIADD R6, R6, 0x10 ;  /* 0x0000001006067836 */ /* 0x000fca0000000000 */
[----:B------:R-:W-:Y:S02]  /*0430*/  ISETP.NE.AND P1, PT, R6, RZ, PT ;  /* 0x000000ff0600720c */ /* 0x000fe40003f25270 */
[----:B0-----:R-:W-:Y:S01]  /*0440*/  IADD3 R12, P2, PT, R12, 0x8000, RZ ;  /* 0x000080000c0c7810 */ /* 0x001fe20007f5e0ff */
[----:B------:R-:W-:-:S04]  /*0450*/  VIADD R2, R2, 0x2000 ;  /* 0x0000200002027836 */ /* 0x000fc80000000000 */
[----:B------:R-:W-:Y:S01]  /*0460*/  IMAD.X R13, RZ, RZ, R13, P2 ;  /* 0x000000ffff0d7224 */ /* 0x000fe200010e060d */
[----:B--2---:R-:W1:Y:S02]  /*0470*/  I2F.F64 R16, R28 ;  /* 0x0000001c00107312 */ /* 0x004e640000201c00 */
[----:B-1----:R-:W-:-:S06]  /*0480*/  DADD R16, R16, R14 ;  /* 0x0000000010107229 */ /* 0x002fcc000000000e */
[----:B---3--:R-:W0:Y:S02]  /*0490*/  I2F.F64 R14, R19 ;  /* 0x00000013000e7312 */ /* 0x008e240000201c00 */
[----:B0-----:R-:W-:-:S06]  /*04a0*/  DADD R14, R16, R14 ;  /* 0x00000000100e7229 */ /* 0x001fcc000000000e */
[----:B----4-:R-:W0:Y:S08]  /*04b0*/  I2F.F64 R16, R27 ;  /* 0x0000001b00107312 */ /* 0x010e300000201c00 */
[----:B-----5:R-:W1:Y:S01]  /*04c0*/  I2F.F64 R18, R18 ;  /* 0x0000001200127312 */ /* 0x020e620000201c00 */
[----:B0-----:R-:W-:-:S07]  /*04d0*/  DADD R14, R14, R16 ;  /* 0x000000000e0e7229 */ /* 0x001fce0000000010 */
[----:B------:R-:W0:Y:S01]  /*04e0*/  I2F.F64 R16, R25 ;  /* 0x0000001900107312 */ /* 0x000e220000201c00 */
[----:B-1----:R-:W-:-:S07]  /*04f0*/  DADD R14, R14, R18 ;  /* 0x000000000e0e7229 */ /* 0x002fce0000000012 */
[----:B------:R-:W1:Y:S01]  /*0500*/  I2F.F64 R28, R24 ;  /* 0x00000018001c7312 */ /* 0x000e620000201c00 */
        /* <DEDUP_REMOVED lines=20> */
[----:B0-----:R-:W-:-:S08]  /*0650*/  DADD R14, R14, R16 ;  /* 0x000000000e0e7229 */ /* 0x001fd00000000010 */
[----:B-1----:R-:W-:Y:S01]  /*0660*/  DADD R14, R14, R26 ;  /* 0x000000000e0e7229 */ /* 0x002fe2000000001a */
[----:B------:R-:W-:Y:S10]  /*0670*/  @P1 BRA `(.L_x_38) ;  /* 0xfffffffc00281947 */ /* 0x000ff4000383ffff */
.L_x_37:
[----:B------:R-:W-:Y:S05]  /*0680*/  BSYNC.RECONVERGENT B2 ;  /* 0x0000000000027941 */ /* 0x000fea0003800200 */
.L_x_36:
[----:B------:R-:W-:Y:S05]  /*0690*/  @!P0 BRA `(.L_x_35) ;  /* 0x0000000400288947 */ /* 0x000fea0003800000 */
[----:B------:R-:W-:Y:S01]  /*06a0*/  ISETP.GE.U32.AND P1, PT, R5, 0x8, PT ;  /* 0x000000080500780c */ /* 0x000fe20003f26070 */
[----:B------:R-:W-:Y:S01]  /*06b0*/  BSSY.RECONVERGENT B2, `(.L_x_39) ;  /* 0x0000022000027945 */ /* 0x000fe20003800200 */
[----:B------:R-:W-:-:S04]  /*06c0*/  LOP3.LUT R9, R4, 0x7, RZ, 0xc0, !PT ;  /* 0x0000000704097812 */ /* 0x000fc800078ec0ff */
[----:B------:R-:W-:-:S07]  /*06d0*/  ISETP.NE.AND P0, PT, R9, RZ, PT ;  /* 0x000000ff0900720c */ /* 0x000fce0003f05270 */
[----:B------:R-:W-:Y:S06]  /*06e0*/  @!P1 BRA `(.L_x_40) ;  /* 0x0000000000789947 */ /* 0x000fec0003800000 */
[----:B------:R-:W0:Y:S01]  /*06f0*/  LDCU.64 UR4, c[0x0][0x380] ;  /* 0x00007000ff0477ac */ /* 0x000e220008000a00 */
[----:B------:R-:W-:-:S04]  /*0700*/  IADD3 R5, P1, PT, R2, UR9, RZ ;  /* 0x0000000902057c10 */ /* 0x000fc8000ff3e0ff */
[----:B------:R-:W-:Y:S02]  /*0710*/  LEA.HI.X.SX32 R6, R2, RZ, 0x1, P1 ;  /* 0x000000ff02067211 */ /* 0x000fe400008f0eff */
[----:B0-----:R-:W-:-:S04]  /*0720*/  LEA R16, P1, R5, UR4, 0x2 ;  /* 0x0000000405107c11 */ /* 0x001fc8000f8210ff */
[----:B------:R-:W-:-:S05]  /*0730*/  LEA.HI.X R17, R5, UR5, R6, 0x2, P1 ;  /* 0x0000000505117c11 */ /* 0x000fca00088f1406 */
[----:B------:R-:W2:Y:S04]  /*0740*/  LDG.E R18, desc[UR16][R16.64] ;  /* 0x0000001010127981 */ /* 0x000ea8000c1e1900 */
[----:B------:R-:W3:Y:S04]  /*0750*/  LDG.E R19, desc[UR16][R16.64+0x800] ;  /* 0x0008001010137981 */ /* 0x000ee8000c1e1900 */
[----:B------:R-:W4:Y:S04]  /*0760*/  LDG.E R20, desc[UR16][R16.64+0x1000] ;  /* 0x0010001010147981 */ /* 0x000f28000c1e1900 */
[----:B------:R-:W5:Y:S04]  /*0770*/  LDG.E R21, desc[UR16][R16.64+0x1800] ;  /* 0x0018001010157981 */ /* 0x000f68000c1e1900 */
[----:B------:R-:W5:Y:S04]  /*0780*/  LDG.E R8, desc[UR16][R16.64+0x2000] ;  /* 0x0020001010087981 */ /* 0x000f68000c1e1900 */
[----:B------:R-:W5:Y:S04]  /*0790*/  LDG.E R6, desc[UR16][R16.64+0x2800] ;  /* 0x0028001010067981 */ /* 0x000f68000c1e1900 */
[----:B------:R-:W5:Y:S04]  /*07a0*/  LDG.E R5, desc[UR16][R16.64+0x3000] ;  /* 0x0030001010057981 */ /* 0x000f68000c1e1900 */
[----:B------:R-:W5:Y:S01]  /*07b0*/  LDG.E R7, desc[UR16][R16.64+0x3800] ;  /* 0x0038001010077981 */ /* 0x000f62000c1e1900 */
[----:B------:R-:W-:Y:S01]  /*07c0*/  VIADD R2, R2, 0x1000 ;  /* 0x0000100002027836 */ /* 0x000fe20000000000 */
[----:B--2---:R-:W1:Y:S08]  /*07d0*/  I2F.F64 R12, R18 ;  /* 0x00000012000c7312 */ /* 0x004e700000201c00 */
[----:B---3--:R-:W0:Y:S01]  /*07e0*/  I2F.F64 R10, R19 ;  /* 0x00000013000a7312 */ /* 0x008e220000201c00 */
[----:B-1----:R-:W-:-:S07]  /*07f0*/  DADD R14, R14, R12 ;  /* 0x000000000e0e7229 */ /* 0x002fce000000000c */
[----:B----4-:R-:W1:Y:S01]  /*0800*/  I2F.F64 R12, R20 ;  /* 0x00000014000c7312 */ /* 0x010e620000201c00 */
[----:B0-----:R-:W-:-:S07]  /*0810*/  DADD R10, R14, R10 ;  /* 0x000000000e0a7229 */ /* 0x001fce000000000a */
[----:B-----5:R-:W0:Y:S01]  /*0820*/  I2F.F64 R14, R21 ;  /* 0x00000015000e7312 */ /* 0x020e220000201c00 */
        /* <DEDUP_REMOVED lines=8> */
[----:B-1----:R-:W-:-:S08]  /*08b0*/  DADD R10, R10, R12 ;  /* 0x000000000a0a7229 */ /* 0x002fd0000000000c */
[----:B0-----:R-:W-:-:S11]  /*08c0*/  DADD R14, R10, R14 ;  /* 0x000000000a0e7229 */ /* 0x001fd6000000000e */
.L_x_40:
[----:B------:R-:W-:Y:S05]  /*08d0*/  BSYNC.RECONVERGENT B2 ;  /* 0x0000000000027941 */ /* 0x000fea0003800200 */
.L_x_39:
        /* <DEDUP_REMOVED lines=22> */
[----:B-1----:R-:W-:-:S08]  /*0a40*/  DADD R8, R8, R12 ;  /* 0x0000000008087229 */ /* 0x002fd0000000000c */
[----:B0-----:R-:W-:-:S11]  /*0a50*/  DADD R14, R8, R14 ;  /* 0x00000000080e7229 */ /* 0x001fd6000000000e */
.L_x_42:
[----:B------:R-:W-:Y:S05]  /*0a60*/  BSYNC.RECONVERGENT B2 ;  /* 0x0000000000027941 */ /* 0x000fea0003800200 */
.L_x_41:
[----:B------:R-:W-:Y:S05]  /*0a70*/  @!P0 BRA `(.L_x_35) ;  /* 0x0000000000308947 */ /* 0x000fea0003800000 */
[----:B------:R-:W0:Y:S01]  /*0a80*/  LDC.64 R6, c[0x0][0x380] ;  /* 0x0000e000ff067b82 */ /* 0x000e220000000a00 */
[----:B------:R-:W-:Y:S02]  /*0a90*/  IMAD.U32 R5, RZ, RZ, UR18 ;  /* 0x00000012ff057e24 */ /* 0x000fe4000f8e00ff */
[----:B------:R-:W-:Y:S02]  /*0aa0*/  IMAD.MOV R10, RZ, RZ, -R4 ;  /* 0x000000ffff0a7224 */ /* 0x000fe400078e0a04 */
[----:B0-----:R-:W-:-:S07]  /*0ab0*/  IMAD.WIDE.U32 R4, R5, 0x3800, R6 ;  /* 0x0000380005047825 */ /* 0x001fce00078e0006 */
.L_x_43:
[----:B------:R-:W-:-:S06]  /*0ac0*/  IMAD.WIDE R6, R2, 0x4, R4 ;  /* 0x0000000402067825 */ /* 0x000fcc00078e0204 */
[----:B------:R-:W2:Y:S01]  /*0ad0*/  LDG.E R6, desc[UR16][R6.64] ;  /* 0x0000001006067981 */ /* 0x000ea2000c1e1900 */
[----:B------:R-:W-:Y:S02]  /*0ae0*/  VIADD R10, R10, 0x1 ;  /* 0x000000010a0a7836 */ /* 0x000fe40000000000 */
[----:B------:R-:W-:-:S03]  /*0af0*/  VIADD R2, R2, 0x200 ;  /* 0x0000020002027836 */ /* 0x000fc60000000000 */
[----:B------:R-:W-:Y:S01]  /*0b00*/  ISETP.NE.AND P0, PT, R10, RZ, PT ;  /* 0x000000ff0a00720c */ /* 0x000fe20003f05270 */
[----:B--2---:R-:W1:Y:S02]  /*0b10*/  I2F.F64 R8, R6 ;  /* 0x0000000600087312 */ /* 0x004e640000201c00 */
[----:B-1----:R-:W-:-:S10]  /*0b20*/  DADD R14, R8, R14 ;  /* 0x00000000080e7229 */ /* 0x002fd4000000000e */
[----:B------:R-:W-:Y:S05]  /*0b30*/  @P0 BRA `(.L_x_43) ;  /* 0xfffffffc00e00947 */ /* 0x000fea000383ffff */
.L_x_35:
[----:B------:R-:W-:Y:S05]  /*0b40*/  BSYNC.RECONVERGENT B1 ;  /* 0x0000000000017941 */ /* 0x000fea0003800200 */
.L_x_34:
[----:B------:R-:W-:-:S13]  /*0b50*/  ISETP.GE.AND P0, PT, R3, 0x200, PT ;  /* 0x000002000300780c */ /* 0x000fda0003f06270 */
[----:B------:R-:W-:Y:S05]  /*0b60*/  @!P0 BRA `(.L_x_44) ;  /* 0x0000000400148947 */ /* 0x000fea0003800000 */
[----:B------:R-:W2:Y:S01]  /*0b70*/  S2R R2, SR_LANEID ;  /* 0x0000000000027919 */ /* 0x000ea20000000000 */
[----:B-1----:R-:W-:Y:S04]  /*0b80*/  SHFL.DOWN PT, R4, R14, 0x1, 0x1f ;  /* 0x08201f000e047f89 */ /* 0x002fe800000e0000 */
[----:B------:R-:W1:Y:S02]  /*0b90*/  SHFL.DOWN PT, R5, R15, 0x1, 0x1f ;  /* 0x08201f000f057f89 */ /* 0x000e6400000e0000 */
[----:B-1----:R-:W-:Y:S01]  /*0ba0*/  DADD R4, R4, R14 ;  /* 0x0000000004047229 */ /* 0x002fe2000000000e */
[C---:B--2---:R-:W-:Y:S02]  /*0bb0*/  ISETP.GT.AND P0, PT, R2.reuse, 0x1e, PT ;  /* 0x0000001e0200780c */ /* 0x044fe40003f04270 */
[----:B------:R-:W-:-:S07]  /*0bc0*/  ISETP.NE.AND P1, PT, R2, RZ, PT ;  /* 0x000000ff0200720c */ /* 0x000fce0003f25270 */
[----:B0-----:R-:W-:Y:S02]  /*0bd0*/  FSEL R6, R14, R4, P0 ;  /* 0x000000040e067208 */ /* 0x001fe40000000000 */
[----:B------:R-:W-:Y:S02]  /*0be0*/  FSEL R7, R15, R5, P0 ;  /* 0x000000050f077208 */ /* 0x000fe40000000000 */
[----:B------:R-:W-:Y:S01]  /*0bf0*/  ISETP.GT.AND P0, PT, R2, 0x1d, PT ;  /* 0x0000001d0200780c */ /* 0x000fe20003f04270 */
[----:B------:R-:W-:Y:S01]  /*0c00*/  SHFL.DOWN PT, R4, R6, 0x2, 0x1f ;  /* 0x08401f0006047f89 */ /* 0x000fe200000e0000 */
[----:B------:R-:W-:-:S03]  /*0c10*/  @!P1 SHF.R.U32.HI R3, RZ, 0x2, R0 ;  /* 0x00000002ff039819 */ /* 0x000fc60000011600 */
[----:B------:R-:W0:Y:S01]  /*0c20*/  SHFL.DOWN PT, R5, R7, 0x2, 0x1f ;  /* 0x08401f0007057f89 */ /* 0x000e2200000e0000 */
[----:B------:R-:W-:Y:S01]  /*0c30*/  @!P1 LOP3.LUT R3, R3, 0xf8, RZ, 0xc0, !PT ;  /* 0x000000f803039812 */ /* 0x000fe200078ec0ff */
        /* <DEDUP_REMOVED lines=14> */
[----:B-1----:R-:W-:-:S05]  /*0d20*/  @!P1 LEA R8, R13, R8, 0x18 ;  /* 0x000000080d089211 */ /* 0x002fca00078ec0ff */
[----:B------:R-:W-:Y:S01]  /*0d30*/  @!P1 IMAD.IADD R3, R3, 0x1, R8 ;  /* 0x0000000103039824 */ /* 0x000fe200078e0208 */
[----:B0-----:R-:W-:-:S10]  /*0d40*/  DADD R4, R4, R10 ;  /* 0x0000000004047229 */ /* 0x001fd4000000000a */
[----:B------:R-:W-:Y:S02]  /*0d50*/  FSEL R6, R10, R4, P0 ;  /* 0x000000040a067208 */ /* 0x000fe40000000000 */
[----:B------:R-:W-:Y:S02]  /*0d60*/  FSEL R7, R11, R5, P0 ;  /* 0x000000050b077208 */ /* 0x000fe40000000000 */
[----:B------:R-:W-:Y:S01]  /*0d70*/  ISETP.NE.AND P0, PT, R0, RZ, PT ;  /* 0x000000ff0000720c */ /* 0x000fe20003f05270 */
[----:B------:R-:W-:Y:S04]  /*0d80*/  SHFL.DOWN PT, R4, R6, 0x10, 0x1f ;  /* 0x0a001f0006047f89 */ /* 0x000fe800000e0000 */
[----:B------:R-:W0:Y:S02]  /*0d90*/  SHFL.DOWN PT, R5, R7, 0x10, 0x1f ;  /* 0x0a001f0007057f89 */ /* 0x000e2400000e0000 */
        /* <DEDUP_REMOVED lines=10> */
[----:B--2---:R-:W0:Y:S04]  /*0e40*/  LDS.64 R2, [UR4+0x18] ;  /* 0x00001804ff027984 */ /* 0x004e280008000a00 */
        /* <DEDUP_REMOVED lines=23> */
.L_x_44:
[----:B------:R-:W-:-:S05]  /*0fc0*/  LOP3.LUT R2, R0, 0x3e0, RZ, 0xc0, !PT ;  /* 0x000003e000027812 */ /* 0x000fca00078ec0ff */
[----:B------:R-:W-:Y:S01]  /*0fd0*/  VIADD R4, R2, 0x20 ;  /* 0x0000002002047836 */ /* 0x000fe20000000000 */
[----:B------:R-:W-:-:S04]  /*0fe0*/  LOP3.LUT R2, RZ, R2, RZ, 0x33, !PT ;  /* 0x00000002ff027212 */ /* 0x000fc800078e33ff */
[----:B------:R-:W-:Y:S01]  /*0ff0*/  ISETP.GT.AND P0, PT, R4, R3, PT ;  /* 0x000000030400720c */ /* 0x000fe20003f04270 */
[----:B------:R-:W-:-:S05]  /*1000*/  IMAD.IADD R2, R3, 0x1, R2 ;  /* 0x0000000103027824 */ /* 0x000fca00078e0202 */
[----:B------:R-:W-:Y:S02]  /*1010*/  SEL R5, R2, 0x1f, P0 ;  /* 0x0000001f02057807 */ /* 0x000fe40000000000 */
[----:B------:R-:W2:Y:S03]  /*1020*/  S2R R2, SR_LANEID ;  /* 0x0000000000027919 */ /* 0x000ea60000000000 */
[----:B01----:R-:W-:Y:S04]  /*1030*/  SHFL.DOWN PT, R6, R14, 0x1, R5 ;  /* 0x082000000e067989 */ /* 0x003fe800000e0005 */
[----:B------:R-:W0:Y:S02]  /*1040*/  SHFL.DOWN PT, R7, R15, 0x1, R5 ;  /* 0x082000000f077989 */ /* 0x000e2400000e0005 */
[----:B0-----:R-:W-:Y:S01]  /*1050*/  DADD R6, R6, R14 ;  /* 0x0000000006067229 */ /* 0x001fe2000000000e */
[C---:B--2---:R-:W-:Y:S01]  /*1060*/  ISETP.GE.AND P0, PT, R2.reuse, R5, PT ;  /* 0x000000050200720c */ /* 0x044fe20003f06270 */
[C---:B------:R-:W-:Y:S01]  /*1070*/  VIADD R4, R2.reuse, 0x2 ;  /* 0x0000000202047836 */ /* 0x040fe20000000000 */
[----:B------:R-:W-:-:S07]  /*1080*/  ISETP.NE.AND P1, PT, R2, RZ, PT ;  /* 0x000000ff0200720c */ /* 0x000fce0003f25270 */
[----:B------:R-:W-:Y:S02]  /*1090*/  FSEL R8, R6, R14, !P0 ;  /* 0x0000000e06087208 */ /* 0x000fe40004000000 */
[----:B------:R-:W-:Y:S02]  /*10a0*/  FSEL R9, R7, R15, !P0 ;  /* 0x0000000f07097208 */ /* 0x000fe40004000000 */
[----:B------:R-:W-:Y:S01]  /*10b0*/  ISETP.GT.AND P0, PT, R4, R5, PT ;  /* 0x000000050400720c */ /* 0x000fe20003f04270 */
[----:B------:R-:W-:Y:S01]  /*10c0*/  SHFL.DOWN PT, R6, R8, 0x2, R5 ;  /* 0x0840000008067989 */ /* 0x000fe200000e0005 */
[----:B------:R-:W-:-:S03]  /*10d0*/  VIADD R4, R2, 0x4 ;  /* 0x0000000402047836 */ /* 0x000fc60000000000 */
[----:B------:R-:W0:Y:S01]  /*10e0*/  SHFL.DOWN PT, R7, R9, 0x2, R5 ;  /* 0x0840000009077989 */ /* 0x000e2200000e0005 */
[----:B------:R-:W1:Y:S01]  /*10f0*/  @!P1 S2R R13, SR_CgaCtaId ;  /* 0x00000000000d9919 */ /* 0x000e620000008800 */
[----:B0-----:R-:W-:-:S10]  /*1100*/  DADD R6, R6, R8 ;  /* 0x0000000006067229 */ /* 0x001fd40000000008 */
[----:B------:R-:W-:Y:S02]  /*1110*/  FSEL R10, R8, R6, P0 ;  /* 0x00000006080a7208 */ /* 0x000fe40000000000 */
[----:B------:R-:W-:Y:S02]  /*1120*/  FSEL R11, R9, R7, P0 ;  /* 0x00000007090b7208 */ /* 0x000fe40000000000 */
[----:B------:R-:W-:Y:S01]  /*1130*/  ISETP.GT.AND P0, PT, R4, R5, PT ;  /* 0x000000050400720c */ /* 0x000fe20003f04270 */
[----:B------:R-:W-:Y:S01]  /*1140*/  SHFL.DOWN PT, R6, R10, 0x4, R5 ;  /* 0x088000000a067989 */ /* 0x000fe200000e0005 */
[C---:B------:R-:W-:Y:S02]  /*1150*/  VIADD R4, R2.reuse, 0x8 ;  /* 0x0000000802047836 */ /* 0x040fe40000000000 */
[----:B------:R-:W-:Y:S01]  /*1160*/  VIADD R2, R2, 0x10 ;  /* 0x0000001002027836 */ /* 0x000fe20000000000 */
[----:B------:R-:W0:Y:S02]  /*1170*/  SHFL.DOWN PT, R7, R11, 0x4, R5 ;  /* 0x088000000b077989 */ /* 0x000e2400000e0005 */
[----:B0-----:R-:W-:-:S10]  /*1180*/  DADD R6, R6, R10 ;  /* 0x0000000006067229 */ /* 0x001fd4000000000a */
[----:B------:R-:W-:Y:S02]  /*1190*/  FSEL R8, R10, R6, P0 ;  /* 0x000000060a087208 */ /* 0x000fe40000000000 */
[----:B------:R-:W-:Y:S02]  /*11a0*/  FSEL R9, R11, R7, P0 ;  /* 0x000000070b097208 */ /* 0x000fe40000000000 */
[----:B------:R-:W-:Y:S01]  /*11b0*/  ISETP.GT.AND P0, PT, R4, R5, PT ;  /* 0x000000050400720c */ /* 0x000fe20003f04270 */
[----:B------:R-:W-:Y:S01]  /*11c0*/  SHFL.DOWN PT, R6, R8, 0x8, R5 ;  /* 0x0900000008067989 */ /* 0x000fe200000e0005 */
[----:B------:R-:W-:-:S03]  /*11d0*/  @!P1 SHF.R.U32.HI R4, RZ, 0x2, R0 ;  /* 0x00000002ff049819 */ /* 0x000fc60000011600 */
[----:B------:R-:W0:Y:S01]  /*11e0*/  SHFL.DOWN PT, R7, R9, 0x8, R5 ;  /* 0x0900000009077989 */ /* 0x000e2200000e0005 */
[----:B------:R-:W-:Y:S01]  /*11f0*/  @!P1 LOP3.LUT R4, R4, 0xf8, RZ, 0xc0, !PT ;  /* 0x000000f804049812 */ /* 0x000fe200078ec0ff */
[----:B0-----:R-:W-:-:S10]  /*1200*/  DADD R6, R6, R8 ;  /* 0x0000000006067229 */ /* 0x001fd40000000008 */
[----:B------:R-:W-:Y:S02]  /*1210*/  FSEL R10, R8, R6, P0 ;  /* 0x00000006080a7208 */ /* 0x000fe40000000000 */
[----:B------:R-:W-:Y:S02]  /*1220*/  FSEL R11, R9, R7, P0 ;  /* 0x00000007090b7208 */ /* 0x000fe40000000000 */
[----:B------:R-:W-:Y:S01]  /*1230*/  @!P1 MOV R8, 0x400 ;  /* 0x0000040000089802 */ /* 0x000fe20000000f00 */
[----:B------:R-:W-:Y:S01]  /*1240*/  SHFL.DOWN PT, R6, R10, 0x10, R5 ;  /* 0x0a0000000a067989 */ /* 0x000fe200000e0005 */
[----:B------:R-:W-:Y:S02]  /*1250*/  ISETP.GT.AND P0, PT, R2, R5, PT ;  /* 0x000000050200720c */ /* 0x000fe40003f04270 */
[----:B-1----:R-:W-:Y:S01]  /*1260*/  @!P1 LEA R13, R13, R8, 0x18 ;  /* 0x000000080d0d9211 */ /* 0x002fe200078ec0ff */
[----:B------:R-:W0:Y:S04]  /*1270*/  SHFL.DOWN PT, R7, R11, 0x10, R5 ;  /* 0x0a0000000b077989 */ /* 0x000e2800000e0005 */
[----:B------:R-:W-:Y:S01]  /*1280*/  @!P1 IMAD.IADD R13, R4, 0x1, R13 ;  /* 0x00000001040d9824 */ /* 0x000fe200078e020d */
[----:B0-----:R-:W-:-:S10]  /*1290*/  DADD R6, R6, R10 ;  /* 0x0000000006067229 */ /* 0x001fd4000000000a */
[----:B------:R-:W-:Y:S02]  /*12a0*/  FSEL R8, R10, R6, P0 ;  /* 0x000000060a087208 */ /* 0x000fe40000000000 */
[----:B------:R-:W-:Y:S02]  /*12b0*/  FSEL R9, R11, R7, P0 ;  /* 0x000000070b097208 */ /* 0x000fe40000000000 */
[----:B------:R-:W-:-:S03]  /*12c0*/  ISETP.NE.AND P0, PT, R0, RZ, PT ;  /* 0x000000ff0000720c */ /* 0x000fc60003f05270 */
[----:B------:R1:W-:Y:S01]  /*12d0*/  @!P1 STS.64 [R13+0x10], R8 ;  /* 0x000010080d009388 */ /* 0x0003e20000000a00 */
[----:B------:R-:W-:Y:S09]  /*12e0*/  BAR.SYNC.DEFER_BLOCKING 0x0 ;  /* 0x0000000000007b1d */ /* 0x000ff20000010000 */
[----:B------:R-:W-:Y:S05]  /*12f0*/  @P0 BRA `(.L_x_45) ;  /* 0x0000001800340947 */ /* 0x000fea0003800000 */
[----:B------:R-:W0:Y:S01]  /*1300*/  S2UR UR5, SR_CgaCtaId ;  /* 0x00000000000579c3 */ /* 0x000e220000008800 */
[----:B------:R-:W-:Y:S01]  /*1310*/  UMOV UR4, 0x400 ;  /* 0x0000040000047882 */ /* 0x000fe20000000000 */
[----:B------:R-:W-:Y:S01]  /*1320*/  ISETP.GT.AND P1, PT, R3, 0x20, PT ;  /* 0x000000200300780c */ /* 0x000fe20003f24270 */
[----:B0-----:R-:W-:-:S09]  /*1330*/  ULEA UR4, UR5, UR4, 0x18 ;  /* 0x0000000405047291 */ /* 0x001fd2000f8ec0ff */
[----:B------:R-:W0:Y:S04]  /*1340*/  LDS.64 R10, [UR4+0x18] ;  /* 0x00001804ff0a7984 */ /* 0x000e280008000a00 */
[----:B------:R-:W2:Y:S01]  /*1350*/  LDS.128 R4, [UR4+0x20] ;  /* 0x00002004ff047984 */ /* 0x000ea20008000c00 */
[----:B0-----:R-:W-:-:S10]  /*1360*/  DADD R10, R8, R10 ;  /* 0x00000000080a7229 */ /* 0x001fd4000000000a */
[----:B------:R-:W-:Y:S02]  /*1370*/  FSEL R12, R10, R8, P1 ;  /* 0x000000080a0c7208 */ /* 0x000fe40000800000 */
[----:B-1----:R-:W-:Y:S02]  /*1380*/  FSEL R13, R11, R9, P1 ;  /* 0x000000090b0d7208 */ /* 0x002fe40000800000 */
[----:B------:R-:W0:Y:S01]  /*1390*/  LDS.128 R8, [UR4+0x30] ;  /* 0x00003004ff087984 */ /* 0x000e220008000c00 */
[----:B------:R-:W-:-:S03]  /*13a0*/  ISETP.GT.AND P1, PT, R3, 0x40, PT ;  /* 0x000000400300780c */ /* 0x000fc60003f24270 */
        /* <DEDUP_REMOVED lines=61> */
.L_x_31:
[----:B------:R-:W0:Y:S01]  /*1780*/  S2R R0, SR_TID.X ;  /* 0x0000000000007919 */ /* 0x000e220000002100 */
[----:B------:R-:W1:Y:S01]  /*1790*/  LDC.64 R2, c[0x0][0x380] ;  /* 0x0000e000ff027b82 */ /* 0x000e620000000a00 */
[----:B0-----:R-:W-:-:S04]  /*17a0*/  VIADD R15, R0, UR9 ;  /* 0x00000009000f7c36 */ /* 0x001fc80008000000 */
[----:B-1----:R-:W-:-:S05]  /*17b0*/  IMAD.WIDE.U32 R14, R15, 0x4, R2 ;  /* 0x000000040f0e7825 */ /* 0x002fca00078e0002 */
[----:B------:R-:W2:Y:S04]  /*17c0*/  LDG.E R16, desc[UR16][R14.64] ;  /* 0x000000100e107981 */ /* 0x000ea8000c1e1900 */
[----:B------:R-:W3:Y:S04]  /*17d0*/  LDG.E R17, desc[UR16][R14.64+0x800] ;  /* 0x000800100e117981 */ /* 0x000ee8000c1e1900 */
[----:B------:R-:W4:Y:S04]  /*17e0*/  LDG.E R18, desc[UR16][R14.64+0x1000] ;  /* 0x001000100e127981 */ /* 0x000f28000c1e1900 */
[----:B------:R-:W5:Y:S04]  /*17f0*/  LDG.E R19, desc[UR16][R14.64+0x1800] ;  /* 0x001800100e137981 */ /* 0x000f68000c1e1900 */
[----:B------:R-:W5:Y:S04]  /*1800*/  LDG.E R20, desc[UR16][R14.64+0x2000] ;  /* 0x002000100e147981 */ /* 0x000f68000c1e1900 */
[----:B------:R0:W5:Y:S04]  /*1810*/  LDG.E R3, desc[UR16][R14.64+0x2800] ;  /* 0x002800100e037981 */ /* 0x000168000c1e1900 */
[----:B------:R-:W0:Y:S01]  /*1820*/  LDG.E R2, desc[UR16][R14.64+0x3000] ;  /* 0x003000100e027981 */ /* 0x000e22000c1e1900 */
[----:B------:R-:W-:-:S04]  /*1830*/  ISETP.GE.U32.AND P0, PT, R13, UR5, PT ;  /* 0x000000050d007c0c */ /* 0x000fc8000bf06070 */
[----:B------:R-:W-:Y:S01]  /*1840*/  ISETP.GE.U32.AND.EX P0, PT, R12, UR4, PT, P0 ;  /* 0x000000040c007c0c */ /* 0x000fe2000bf06100 */
[----:B--2---:R-:W-:Y:S08]  /*1850*/  I2F.F64 R6, R16 ;  /* 0x0000001000067312 */ /* 0x004ff00000201c00 */
[----:B---3--:R-:W1:Y:S08]  /*1860*/  I2F.F64 R8, R17 ;  /* 0x0000001100087312 */ /* 0x008e700000201c00 */
[----:B----4-:R-:W2:Y:S01]  /*1870*/  I2F.F64 R10, R18 ;  /* 0x00000012000a7312 */ /* 0x010ea20000201c00 */
[----:B-1----:R-:W-:-:S07]  /*1880*/  DADD R8, R6, R8 ;  /* 0x0000000006087229 */ /* 0x002fce0000000008 */
[----:B0-----:R-:W-:Y:S01]  /*1890*/  I2F.F64 R14, R2 ;  /* 0x00000002000e7312 */ /* 0x001fe20000201c00 */
[----:B--2---:R-:W-:-:S07]  /*18a0*/  DADD R10, R10, R8 ;  /* 0x000000000a0a7229 */ /* 0x004fce0000000008 */
[----:B-----5:R-:W0:Y:S08]  /*18b0*/  I2F.F64 R6, R19 ;  /* 0x0000001300067312 */ /* 0x020e300000201c00 */
[----:B------:R-:W1:Y:S01]  /*18c0*/  I2F.F64 R8, R20 ;  /* 0x0000001400087312 */ /* 0x000e620000201c00 */
[----:B0-----:R-:W-:-:S07]  /*18d0*/  DADD R10, R6, R10 ;  /* 0x00000000060a7229 */ /* 0x001fce000000000a */
[----:B------:R-:W0:Y:S01]  /*18e0*/  I2F.F64 R6, R3 ;  /* 0x0000000300067312 */ /* 0x000e220000201c00 */
[----:B-1----:R-:W-:-:S08]  /*18f0*/  DADD R8, R8, R10 ;  /* 0x0000000008087229 */ /* 0x002fd0000000000a */
[----:B0-----:R-:W-:-:S08]  /*1900*/  DADD R6, R6, R8 ;  /* 0x0000000006067229 */ /* 0x001fd00000000008 */
[----:B------:R-:W-:Y:S01]  /*1910*/  DADD R14, R14, R6 ;  /* 0x000000000e0e7229 */ /* 0x000fe20000000006 */
[----:B------:R-:W-:Y:S10]  /*1920*/  @!P0 BRA `(.L_x_46) ;  /* 0x0000000c00988947 */ /* 0x000ff40003800000 */
[----:B------:R-:W-:Y:S01]  /*1930*/  UIADD3 UR7, UP0, UPT, UR5, UR9, URZ ;  /* 0x0000000905077290 */ /* 0x000fe2000ff1e0ff */
[----:B------:R-:W-:Y:S01]  /*1940*/  IADD3 R17, P1, PT, R4, -0xe00, RZ ;  /* 0xfffff20004117810 */ /* 0x000fe20007f3e0ff */
[----:B------:R-:W0:Y:S01]  /*1950*/  LDCU.64 UR12, c[0x0][0x380] ;  /* 0x00007000ff0c77ac */ /* 0x000e220008000a00 */
[----:B------:R-:W-:Y:S02]  /*1960*/  LOP3.LUT R7, RZ, R0, RZ, 0x33, !PT ;  /* 0x00000000ff077212 */ /* 0x000fe400078e33ff */
[----:B------:R-:W-:Y:S01]  /*1970*/  IADD3.X R3, PT, PT, R5, -0x1, RZ, P1, !PT ;  /* 0xffffffff05037810 */ /* 0x000fe20000ffe4ff */
[----:B------:R-:W-:Y:S01]  /*1980*/  UIADD3.X UR8, UPT, UPT, URZ, UR4, URZ, UP0, !UPT ;  /* 0x00000004ff087290 */ /* 0x000fe200087fe4ff */
[----:B------:R-:W-:Y:S01]  /*1990*/  ISETP.LT.U32.AND P0, PT, R17, UR7, PT ;  /* 0x0000000711007c0c */ /* 0x000fe2000bf01070 */
[----:B------:R-:W-:Y:S01]  /*19a0*/  UMOV UR6, UR5 ;  /* 0x0000000500067c82 */ /* 0x000fe20008000000 */
[----:B------:R-:W-:Y:S01]  /*19b0*/  IADD3 R13, P2, PT, R0, UR7, RZ ;  /* 0x00000007000d7c10 */ /* 0x000fe2000ff5e0ff */
[----:B------:R-:W-:Y:S01]  /*19c0*/  UMOV UR4, URZ ;  /* 0x000000ff00047c82 */ /* 0x000fe20008000000 */
[----:B------:R-:W-:Y:S01]  /*19d0*/  IADD3 R7, PT, PT, R4, -UR5, R7 ;  /* 0x8000000504077c10 */ /* 0x000fe2000fffe007 */
[----:B------:R-:W-:Y:S01]  /*19e0*/  IMAD.U32 R6, RZ, RZ, UR8 ;  /* 0x00000008ff067e24 */ /* 0x000fe2000f8e00ff */
[----:B------:R-:W-:Y:S01]  /*19f0*/  UMOV UR10, UR8 ;  /* 0x00000008000a7c82 */ /* 0x000fe20008000000 */
[----:B------:R-:W-:-:S03]  /*1a00*/  IMAD.X R2, RZ, RZ, UR8, P2 ;  /* 0x00000008ff027e24 */ /* 0x000fc600090e06ff */
[----:B------:R-:W-:Y:S02]  /*1a10*/  ISETP.GT.U32.AND.EX P0, PT, R6, R3, PT, P0 ;  /* 0x000000030600720c */ /* 0x000fe40003f04100 */
[----:B0-----:R-:W-:-:S04]  /*1a20*/  LEA R12, P1, R13, UR12, 0x2 ;  /* 0x0000000c0d0c7c11 */ /* 0x001fc8000f8210ff */
[----:B------:R-:W-:Y:S02]  /*1a30*/  IADD3 R12, P2, PT, R12, 0x4000, RZ ;  /* 0x000040000c0c7810 */ /* 0x000fe40007f5e0ff */
[----:B------:R-:W-:Y:S01]  /*1a40*/  LEA.HI.X R13, R13, UR13, R2, 0x2, P1 ;  /* 0x0000000d0d0d7c11 */ /* 0x000fe200088f1402 */
[----:B------:R-:W-:Y:S01]  /*1a50*/  VIADD R2, R7, -UR9 ;  /* 0x8000000907027c36 */ /* 0x000fe20008000000 */
[----:B------:R-:W-:-:S03]  /*1a60*/  UMOV UR9, UR7 ;  /* 0x0000000700097c82 */ /* 0x000fc60008000000 */
[----:B------:R-:W-:Y:S01]  /*1a70*/  IMAD.X R13, RZ, RZ, R13, P2 ;  /* 0x000000ffff0d7224 */ /* 0x000fe200010e060d */
[----:B------:R-:W-:Y:S06]  /*1a80*/  @P0 BRA `(.L_x_47) ;  /* 0x0000000000cc0947 */ /* 0x000fec0003800000 */
[----:B------:R-:W0:Y:S01]  /*1a90*/  LDC.64 R4, c[0x0][0x3b8] ;  /* 0x0000ee00ff047b82 */ /* 0x000e220000000a00 */
[----:B------:R-:W1:Y:S01]  /*1aa0*/  LDCU UR11, c[0x0][0x3c0] ;  /* 0x00007800ff0b77ac */ /* 0x000e620008000800 */
[----:B------:R-:W2:Y:S01]  /*1ab0*/  LDCU.64 UR12, c[0x0][0x380] ;  /* 0x00007000ff0c77ac */ /* 0x000ea20008000a00 */
[----:B------:R-:W-:Y:S01]  /*1ac0*/  NOP ;  /* 0x0000000000007918 */ /* 0x000fe20000000000 */
.L_x_48:
[----:B------:R-:W-:-:S05]  /*1ad0*/  IADD3 R6, P0, PT, R0, UR7, RZ ;  /* 0x0000000700067c10 */ /* 0x000fca000ff1e0ff */
[----:B------:R-:W-:Y:S01]  /*1ae0*/  IMAD.X R7, RZ, RZ, UR8, P0 ;  /* 0x00000008ff077e24 */ /* 0x000fe200080e06ff */
[----:B--2---:R-:W-:-:S04]  /*1af0*/  LEA R18, P0, R6, UR12, 0x2 ;  /* 0x0000000c06127c11 */ /* 0x004fc8000f8010ff */
[----:B------:R-:W-:-:S05]  /*1b00*/  LEA.HI.X R19, R6, UR13, R7, 0x2, P0 ;  /* 0x0000000d06137c11 */ /* 0x000fca00080f1407 */
[----:B------:R-:W2:Y:S04]  /*1b10*/  LDG.E R20, desc[UR16][R18.64] ;  /* 0x0000001012147981 */ /* 0x000ea8000c1e1900 */
[----:B------:R-:W3:Y:S04]  /*1b20*/  LDG.E R21, desc[UR16][R18.64+0x800] ;  /* 0x0008001012157981 */ /* 0x000ee8000c1e1900 */
[----:B------:R-:W4:Y:S04]  /*1b30*/  LDG.E R22, desc[UR16][R18.64+0x1000] ;  /* 0x0010001012167981 */ /* 0x000f28000c1e1900 */
[----:B------:R-:W5:Y:S04]  /*1b40*/  LDG.E R23, desc[UR16][R18.64+0x1800] ;  /* 0x0018001012177981 */ /* 0x000f68000c1e1900 */
[----:B------:R-:W5:Y:S04]  /*1b50*/  LDG.E R16, desc[UR16][R18.64+0x2000] ;  /* 0x0020001012107981 */ /* 0x000f68000c1e1900 */
[----:B------:R-:W5:Y:S04]  /*1b60*/  LDG.E R11, desc[UR16][R18.64+0x2800] ;  /* 0x00280010120b7981 */ /* 0x000f68000c1e1900 */
[----:B------:R0:W5:Y:S01]  /*1b70*/  LDG.E R10, desc[UR16][R18.64+0x3000] ;  /* 0x00300010120a7981 */ /* 0x000162000c1e1900 */
[----:B-1----:R-:W-:-:S04]  /*1b80*/  UIMAD UR14, UR11, 0xe00, URZ ;  /* 0x00000e000b0e78a4 */ /* 0x002fc8000f8e02ff */
[----:B------:R-:W-:Y:S02]  /*1b90*/  USHF.R.S32.HI UR15, URZ, 0x1f, UR14 ;  /* 0x0000001fff0f7899 */ /* 0x000fe4000801140e */
[----:B------:R-:W-:Y:S01]  /*1ba0*/  UIADD3 UR5, UP0, UPT, UR14, UR9, URZ ;  /* 0x000000090e057290 */ /* 0x000fe2000ff1e0ff */
[----:B0-----:R-:W-:-:S03]  /*1bb0*/  IADD3 R18, P1, PT, R4, -UR7, RZ ;  /* 0x8000000704127c10 */ /* 0x001fc6000ff3e0ff */
[----:B------:R-:W-:Y:S01]  /*1bc0*/  UIADD3.X UR6, UPT, UPT, UR15, UR10, URZ, UP0, !UPT ;  /* 0x0000000a0f067290 */ /* 0x000fe200087fe4ff */
[----:B------:R-:W-:Y:S01]  /*1bd0*/  ISETP.GE.U32.AND P0, PT, R18, UR14, PT ;  /* 0x0000000e12007c0c */ /* 0x000fe2000bf06070 */
[----:B--2---:R-:W0:Y:S08]  /*1be0*/  I2F.F64 R8, R20 ;  /* 0x0000001400087312 */ /* 0x004e300000201c00 */
[----:B---3--:R-:W1:Y:S01]  /*1bf0*/  I2F.F64 R6, R21 ;  /* 0x0000001500067312 */ /* 0x008e620000201c00 */
[----:B0-----:R-:W-:-:S07]  /*1c00*/  DADD R14, R8, R14 ;  /* 0x00000000080e7229 */ /* 0x001fce000000000e */
[----:B----4-:R-:W0:Y:S01]  /*1c10*/  I2F.F64 R8, R22 ;  /* 0x0000001600087312 */ /* 0x010e220000201c00 */
[----:B-1----:R-:W-:-:S07]  /*1c20*/  DADD R14, R6, R14 ;  /* 0x00000000060e7229 */ /* 0x002fce000000000e */
[----:B-----5:R-:W1:Y:S01]  /*1c30*/  I2F.F64 R6, R23 ;  /* 0x0000001700067312 */ /* 0x020e620000201c00 */
[----:B0-----:R-:W-:-:S07]  /*1c40*/  DADD R8, R8, R14 ;  /* 0x0000000008087229 */ /* 0x001fce000000000e */
[----:B------:R-:W0:Y:S01]  /*1c50*/  I2F.F64 R14, R16 ;  /* 0x00000010000e7312 */ /* 0x000e220000201c00 */
[----:B-1----:R-:W-:-:S07]  /*1c60*/  DADD R8, R6, R8 ;  /* 0x0000000006087229 */ /* 0x002fce0000000008 */
[----:B------:R-:W1:Y:S01]  /*1c70*/  I2F.F64 R6, R11 ;  /* 0x0000000b00067312 */ /* 0x000e620000201c00 */
[----:B0-----:R-:W-:-:S07]  /*1c80*/  DADD R8, R14, R8 ;  /* 0x000000000e087229 */ /* 0x001fce0000000008 */
[----:B------:R-:W0:Y:S01]  /*1c90*/  I2F.F64 R14, R10 ;  /* 0x0000000a000e7312 */ /* 0x000e220000201c00 */
[----:B-1----:R-:W-:Y:S01]  /*1ca0*/  DADD R6, R6, R8 ;  /* 0x0000000006067229 */ /* 0x002fe20000000008 */
[----:B------:R-:W-:-:S04]  /*1cb0*/  IADD3.X R8, PT, PT, R5, ~UR8, RZ, P1, !PT ;  /* 0x8000000805087c10 */ /* 0x000fc80008ffe4ff */
[----:B------:R-:W-:-:S03]  /*1cc0*/  ISETP.GE.U32.AND.EX P0, PT, R8, UR15, PT, P0 ;  /* 0x0000000f08007c0c */ /* 0x000fc6000bf06100 */
[----:B0-----:R-:W-:-:S10]  /*1cd0*/  DADD R14, R14, R6 ;  /* 0x000000000e0e7229 */ /* 0x001fd40000000006 */
[----:B------:R-:W-:Y:S05]  /*1ce0*/  @!P0 BRA `(.L_x_46) ;  /* 0x0000000800a88947 */ /* 0x000fea0003800000 */
[----:B------:R-:W-:Y:S02]  /*1cf0*/  UIADD3 UR7, UP0, UPT, UR14, UR7, URZ ;  /* 0x000000070e077290 */ /* 0x000fe4000ff1e0ff */
[----:B------:R-:W-:Y:S01]  /*1d00*/  IMAD.U32 R7, RZ, RZ, UR14 ;  /* 0x0000000eff077e24 */ /* 0x000fe2000f8e00ff */
[----:B------:R-:W-:Y:S01]  /*1d10*/  UIADD3 UR4, UPT, UPT, UR4, 0x1, URZ ;  /* 0x0000000104047890 */ /* 0x000fe2000fffe0ff */
[----:B------:R-:W-:Y:S01]  /*1d20*/  VIADD R2, R2, -UR14 ;  /* 0x8000000e02027c36 */ /* 0x000fe20008000000 */
[----:B------:R-:W-:Y:S01]  /*1d30*/  UIADD3.X UR8, UPT, UPT, UR15, UR8, URZ, UP0, !UPT ;  /* 0x000000080f087290 */ /* 0x000fe200087fe4ff */
[----:B------:R-:W-:Y:S01]  /*1d40*/  IMAD.WIDE R12, R7, 0x4, R12 ;  /* 0x00000004070c7825 */ /* 0x000fe200078e020c */
[----:B------:R-:W-:Y:S01]  /*1d50*/  ISETP.LT.U32.AND P0, PT, R17, UR7, PT ;  /* 0x0000000711007c0c */ /* 0x000fe2000bf01070 */
[----:B------:R-:W-:Y:S01]  /*1d60*/  UMOV UR9, UR5 ;  /* 0x0000000500097c82 */ /* 0x000fe20008000000 */
[----:B------:R-:W-:Y:S02]  /*1d70*/  UMOV UR10, UR6 ;  /* 0x00000006000a7c82 */ /* 0x000fe40008000000 */
[----:B------:R-:W-:-:S05]  /*1d80*/  IMAD.U32 R6, RZ, RZ, UR8 ;  /* 0x00000008ff067e24 */ /* 0x000fca000f8e00ff */
[----:B------:R-:W-:-:S13]  /*1d90*/  ISETP.GT.U32.AND.EX P0, PT, R6, R3, PT, P0 ;  /* 0x000000030600720c */ /* 0x000fda0003f04100 */
[----:B------:R-:W-:Y:S05]  /*1da0*/  @!P0 BRA `(.L_x_48) ;  /* 0xfffffffc00488947 */ /* 0x000fea000383ffff */
[----:B------:R-:W-:-:S05]  /*1db0*/  UMOV UR6, UR14 ;  /* 0x0000000e00067c82 */ /* 0x000fca0008000000 */
.L_x_47:
[C---:B------:R-:W-:Y:S01]  /*1dc0*/  VIADD R3, R4.reuse, -UR7 ;  /* 0x8000000704037c36 */ /* 0x040fe20008000000 */
[----:B------:R-:W-:Y:S01]  /*1dd0*/  ISETP.LE.U32.AND P1, PT, R4, UR7, PT ;  /* 0x0000000704007c0c */ /* 0x000fe2000bf23070 */
[----:B------:R-:W-:Y:S01]  /*1de0*/  IMAD.U32 R6, RZ, RZ, UR8 ;  /* 0x00000008ff067e24 */ /* 0x000fe2000f8e00ff */
[----:B------:R-:W-:Y:S02]  /*1df0*/  BSSY.RECONVERGENT B1, `(.L_x_46) ;  /* 0x0000099000017945 */ /* 0x000fe40003800200 */
[----:B------:R-:W-:-:S04]  /*1e00*/  ISETP.GE.AND P0, PT, R0, R3, PT ;  /* 0x000000030000720c */ /* 0x000fc80003f06270 */
[----:B------:R-:W-:-:S13]  /*1e10*/  ISETP.GE.U32.OR.EX P0, PT, R6, R5, P0, P1 ;  /* 0x000000050600720c */ /* 0x000fda0000706510 */
[----:B------:R-:W-:Y:S05]  /*1e20*/  @P0 BRA `(.L_x_49) ;  /* 0x0000000800540947 */ /* 0x000fea0003800000 */
[----:B------:R-:W-:Y:S01]  /*1e30*/  UIMAD UR5, UR18, 0xe00, URZ ;  /* 0x00000e00120578a4 */ /* 0x000fe2000f8e02ff */
[----:B------:R-:W-:Y:S01]  /*1e40*/  LOP3.LUT R3, RZ, R0, RZ, 0x33, !PT ;  /* 0x00000000ff037212 */ /* 0x000fe200078e33ff */
[----:B------:R-:W-:Y:S01]  /*1e50*/  UIMAD UR14, UR4, UR11, URZ ;  /* 0x0000000b040e72a4 */ /* 0x000fe2000f8e02ff */
[----:B------:R-:W-:Y:S01]  /*1e60*/  BSSY.RECONVERGENT B2, `(.L_x_50) ;  /* 0x0000045000027945 */ /* 0x000fe20003800200 */
[----:B------:R-:W-:-:S04]  /*1e70*/  UIADD3 UR5, UPT, UPT, UR5, UR6, URZ ;  /* 0x0000000605057290 */ /* 0x000fc8000fffe0ff */
[----:B------:R-:W-:Y:S02]  /*1e80*/  IMAD.U32 R5, RZ, RZ, UR14 ;  /* 0x0000000eff057e24 */ /* 0x000fe4000f8e00ff */
[----:B------:R-:W-:-:S05]  /*1e90*/  IADD3 R4, PT, PT, R4, -UR5, R3 ;  /* 0x8000000504047c10 */ /* 0x000fca000fffe003 */
[----:B------:R-:W-:-:S05]  /*1ea0*/  IMAD R3, R5, -0xe00, R4 ;  /* 0xfffff20005037824 */ /* 0x000fca00078e0204 */
[C---:B------:R-:W-:Y:S02]  /*1eb0*/  ISETP.GE.U32.AND P1, PT, R3.reuse, 0x1e00, PT ;  /* 0x00001e000300780c */ /* 0x040fe40003f26070 */
[----:B------:R-:W-:Y:S01]  /*1ec0*/  LEA.HI R4, R3, 0x1, RZ, 0x17 ;  /* 0x0000000103047811 */ /* 0x000fe200078fb8ff */
[----:B------:R-:W-:-:S03]  /*1ed0*/  IMAD.MOV.U32 R3, RZ, RZ, R0 ;  /* 0x000000ffff037224 */ /* 0x000fc600078e0000 */
[----:B------:R-:W-:-:S04]  /*1ee0*/  LOP3.LUT R5, R4, 0xf, RZ, 0xc0, !PT ;  /* 0x0000000f04057812 */ /* 0x000fc800078ec0ff */
[----:B------:R-:W-:-:S03]  /*1ef0*/  ISETP.NE.AND P0, PT, R5, RZ, PT ;  /* 0x000000ff0500720c */ /* 0x000fc60003f05270 */
[----:B------:R-:W-:Y:S10]  /*1f00*/  @!P1 BRA `(.L_x_51) ;  /* 0x0000000000e89947 */ /* 0x000ff40003800000 */
[----:B------:R-:W-:-:S04]  /*1f10*/  LEA.HI R3, R2, 0x1, RZ, 0x17 ;  /* 0x0000000102037811 */ /* 0x000fc800078fb8ff */
[----:B------:R-:W-:Y:S01]  /*1f20*/  LOP3.LUT R6, R3, 0xfffff0, RZ, 0xc0, !PT ;  /* 0x00fffff003067812 */ /* 0x000fe200078ec0ff */
[----:B------:R-:W-:-:S04]  /*1f30*/  IMAD.MOV.U32 R3, RZ, RZ, R0 ;  /* 0x000000ffff037224 */ /* 0x000fc800078e0000 */
[----:B------:R-:W-:-:S07]  /*1f40*/  IMAD.MOV R6, RZ, RZ, -R6 ;  /* 0x000000ffff067224 */ /* 0x000fce00078e0a06 */
.L_x_52:
        /* <DEDUP_REMOVED lines=21> */
[----:B--2---:R-:W0:Y:S02]  /*20a0*/  I2F.F64 R16, R28 ;  /* 0x0000001c00107312 */ /* 0x004e240000201c00 */
[----:B0-----:R-:W-:-:S06]  /*20b0*/  DADD R16, R16, R14 ;  /* 0x0000000010107229 */ /* 0x001fcc000000000e */
        /* <DEDUP_REMOVED lines=31> */
.L_x_51:
[----:B------:R-:W-:Y:S05]  /*22b0*/  BSYNC.RECONVERGENT B2 ;  /* 0x0000000000027941 */ /* 0x000fea0003800200 */
.L_x_50:
[----:B------:R-:W-:Y:S05]  /*22c0*/  @!P0 BRA `(.L_x_49) ;  /* 0x00000004002c8947 */ /* 0x000fea0003800000 */
[----:B------:R-:W-:Y:S01]  /*22d0*/  ISETP.GE.U32.AND P1, PT, R5, 0x8, PT ;  /* 0x000000080500780c */ /* 0x000fe20003f26070 */
[----:B------:R-:W-:Y:S01]  /*22e0*/  BSSY.RECONVERGENT B2, `(.L_x_53) ;  /* 0x0000021000027945 */ /* 0x000fe20003800200 */
[----:B------:R-:W-:-:S04]  /*22f0*/  LOP3.LUT R9, R4, 0x7, RZ, 0xc0, !PT ;  /* 0x0000000704097812 */ /* 0x000fc800078ec0ff */
[----:B------:R-:W-:-:S07]  /*2300*/  ISETP.NE.AND P0, PT, R9, RZ, PT ;  /* 0x000000ff0900720c */ /* 0x000fce0003f05270 */
[----:B------:R-:W-:Y:S06]  /*2310*/  @!P1 BRA `(.L_x_54) ;  /* 0x0000000000749947 */ /* 0x000fec0003800000 */
[----:B------:R-:W-:-:S05]  /*2320*/  IADD3 R5, P1, PT, R3, UR7, RZ ;  /* 0x0000000703057c10 */ /* 0x000fca000ff3e0ff */
[----:B------:R-:W-:Y:S01]  /*2330*/  IMAD.X R6, RZ, RZ, UR8, P1 ;  /* 0x00000008ff067e24 */ /* 0x000fe200088e06ff */
[----:B------:R-:W-:-:S04]  /*2340*/  LEA R16, P1, R5, UR12, 0x2 ;  /* 0x0000000c05107c11 */ /* 0x000fc8000f8210ff */
        /* <DEDUP_REMOVED lines=25> */
[----:B-1----:R-:W-:-:S11]  /*24e0*/  DADD R14, R10, R14 ;  /* 0x000000000a0e7229 */ /* 0x002fd6000000000e */
.L_x_54:
[----:B------:R-:W-:Y:S05]  /*24f0*/  BSYNC.RECONVERGENT B2 ;  /* 0x0000000000027941 */ /* 0x000fea0003800200 */
.L_x_53:
[----:B------:R-:W-:Y:S05]  /*2500*/  @!P0 BRA `(.L_x_49) ;  /* 0x00000000009c8947 */ /* 0x000fea0003800000 */
[----:B------:R-:W-:Y:S01]  /*2510*/  ISETP.GE.U32.AND P1, PT, R9, 0x4, PT ;  /* 0x000000040900780c */ /* 0x000fe20003f26070 */
[----:B------:R-:W-:Y:S01]  /*2520*/  BSSY.RECONVERGENT B2, `(.L_x_55) ;  /* 0x0000014000027945 */ /* 0x000fe20003800200 */
[----:B------:R-:W-:-:S11]  /*2530*/  LOP3.LUT P0, RZ, R4, 0x3, RZ, 0xc0, !PT ;  /* 0x0000000304ff7812 */ /* 0x000fd6000780c0ff */
[----:B------:R-:W-:Y:S05]  /*2540*/  @!P1 BRA `(.L_x_56) ;  /* 0x0000000000449947 */ /* 0x000fea0003800000 */
[----:B------:R-:W-:-:S05]  /*2550*/  IADD3 R5, P1, PT, R3, UR7, RZ ;  /* 0x0000000703057c10 */ /* 0x000fca000ff3e0ff */
[----:B------:R-:W-:Y:S01]  /*2560*/  IMAD.X R6, RZ, RZ, UR8, P1 ;  /* 0x00000008ff067e24 */ /* 0x000fe200088e06ff */
[----:B------:R-:W-:-:S04]  /*2570*/  LEA R4, P1, R5, UR12, 0x2 ;  /* 0x0000000c05047c11 */ /* 0x000fc8000f8210ff */
[----:B------:R-:W-:-:S05]  /*2580*/  LEA.HI.X R5, R5, UR13, R6, 0x2, P1 ;  /* 0x0000000d05057c11 */ /* 0x000fca00088f1406 */
[----:B------:R-:W2:Y:S04]  /*2590*/  LDG.E R12, desc[UR16][R4.64] ;  /* 0x00000010040c7981 */ /* 0x000ea8000c1e1900 */
[----:B------:R-:W3:Y:S04]  /*25a0*/  LDG.E R8, desc[UR16][R4.64+0x800] ;  /* 0x0008001004087981 */ /* 0x000ee8000c1e1900 */
[----:B------:R-:W4:Y:S04]  /*25b0*/  LDG.E R10, desc[UR16][R4.64+0x1000] ;  /* 0x00100010040a7981 */ /* 0x000f28000c1e1900 */
        /* <DEDUP_REMOVED lines=8> */
[----:B0-----:R-:W-:-:S08]  /*2640*/  DADD R6, R6, R10 ;  /* 0x0000000006067229 */ /* 0x001fd0000000000a */
[----:B-1----:R-:W-:-:S11]  /*2650*/  DADD R14, R6, R14 ;  /* 0x00000000060e7229 */ /* 0x002fd6000000000e */
.L_x_56:
[----:B------:R-:W-:Y:S05]  /*2660*/  BSYNC.RECONVERGENT B2 ;  /* 0x0000000000027941 */ /* 0x000fea0003800200 */
.L_x_55:
[----:B------:R-:W-:Y:S05]  /*2670*/  @!P0 BRA `(.L_x_49) ;  /* 0x0000000000408947 */ /* 0x000fea0003800000 */
[----:B------:R-:W-:Y:S02]  /*2680*/  LOP3.LUT R2, R2, 0xffff, RZ, 0xc0, !PT ;  /* 0x0000ffff02027812 */ /* 0x000fe400078ec0ff */
[----:B------:R-:W-:Y:S02]  /*2690*/  IADD3 R5, P0, PT, R3, UR9, RZ ;  /* 0x0000000903057c10 */ /* 0x000fe4000ff1e0ff */
[----:B------:R-:W-:Y:S02]  /*26a0*/  LEA.HI R2, R2, 0x1, RZ, 0x17 ;  /* 0x0000000102027811 */ /* 0x000fe400078fb8ff */
[----:B------:R-:W-:Y:S01]  /*26b0*/  LEA R4, P1, R5, UR12, 0x2 ;  /* 0x0000000c05047c11 */ /* 0x000fe2000f8210ff */
[----:B------:R-:W-:Y:S01]  /*26c0*/  IMAD.X R6, RZ, RZ, UR10, P0 ;  /* 0x0000000aff067e24 */ /* 0x000fe200080e06ff */
[----:B------:R-:W-:-:S04]  /*26d0*/  LOP3.LUT R2, R2, 0x3, RZ, 0xc0, !PT ;  /* 0x0000000302027812 */ /* 0x000fc800078ec0ff */
[----:B------:R-:W-:Y:S01]  /*26e0*/  LEA.HI.X R5, R5, UR13, R6, 0x2, P1 ;  /* 0x0000000d05057c11 */ /* 0x000fe200088f1406 */
[----:B------:R-:W-:-:S07]  /*26f0*/  IMAD.MOV R6, RZ, RZ, -R2 ;  /* 0x000000ffff067224 */ /* 0x000fce00078e0a02 */
.L_x_57:
[----:B------:R0:W2:Y:S01]  /*2700*/  LDG.E R2, desc[UR16][R4.64] ;  /* 0x0000001004027981 */ /* 0x0000a2000c1e1900 */
[----:B------:R-:W-:-:S05]  /*2710*/  VIADD R6, R6, 0x1 ;  /* 0x0000000106067836 */ /* 0x000fca0000000000 */
[----:B------:R-:W-:Y:S02]  /*2720*/  ISETP.NE.AND P0, PT, R6, RZ, PT ;  /* 0x000000ff0600720c */ /* 0x000fe40003f05270 */
[----:B0-----:R-:W-:-:S05]  /*2730*/  IADD3 R4, P1, PT, R4, 0x800, RZ ;  /* 0x0000080004047810 */ /* 0x001fca0007f3e0ff */
[----:B------:R-:W-:Y:S01]  /*2740*/  IMAD.X R5, RZ, RZ, R5, P1 ;  /* 0x000000ffff057224 */ /* 0x000fe200008e0605 */
[----:B--2---:R-:W0:Y:S02]  /*2750*/  I2F.F64 R2, R2 ;  /* 0x0000000200027312 */ /* 0x004e240000201c00 */
[----:B0-----:R-:W-:-:S03]  /*2760*/  DADD R14, R2, R14 ;  /* 0x00000000020e7229 */ /* 0x001fc6000000000e */
[----:B------:R-:W-:Y:S08]  /*2770*/  @P0 BRA `(.L_x_57) ;  /* 0xfffffffc00e00947 */ /* 0x000ff0000383ffff */
.L_x_49:
[----:B------:R-:W-:Y:S05]  /*2780*/  BSYNC.RECONVERGENT B1 ;  /* 0x0000000000017941 */ /* 0x000fea0003800200 */
.L_x_46:
        /* <DEDUP_REMOVED lines=42> */
[----:B------:R-:W1:Y:S01]  /*2a30*/  S2UR UR5, SR_CgaCtaId ;  /* 0x00000000000579c3 */ /* 0x000e620000008800 */
[----:B------:R-:W-:Y:S02]  /*2a40*/  UMOV UR4, 0x400 ;  /* 0x0000040000047882 */ /* 0x000fe40000000000 */
[----:B-1----:R-:W-:-:S09]  /*2a50*/  ULEA UR4, UR5, UR4, 0x18 ;  /* 0x0000000405047291 */ /* 0x002fd2000f8ec0ff */
[----:B0-----:R-:W0:Y:S04]  /*2a60*/  LDS.64 R2, [UR4+0x18] ;  /* 0x00001804ff027984 */ /* 0x001e280008000a00 */
        /* <DEDUP_REMOVED lines=22> */
.L_x_45:
[----:B------:R-:W-:Y:S05]  /*2bd0*/  BSYNC.RECONVERGENT B0 ;  /* 0x0000000000007941 */ /* 0x000fea0003800200 */
.L_x_30:
[----:B------:R-:W-:Y:S05]  /*2be0*/  @P0 EXIT ;  /* 0x000000000000094d */ /* 0x000fea0003800000 */
[----:B------:R-:W3:Y:S02]  /*2bf0*/  LDCU.64 UR4, c[0x0][0x388] ;  /* 0x00007100ff0477ac */ /* 0x000ee40008000a00 */
[----:B---3--:R-:W-:-:S06]  /*2c00*/  UIMAD.WIDE.U32 UR4, UR18, 0x8, UR4 ;  /* 0x00000008120478a5 */ /* 0x008fcc000f8e0004 */
[----:B------:R-:W-:Y:S02]  /*2c10*/  IMAD.U32 R2, RZ, RZ, UR4 ;  /* 0x00000004ff027e24 */ /* 0x000fe4000f8e00ff */
[----:B0-2---:R-:W-:-:S05]  /*2c20*/  IMAD.U32 R3, RZ, RZ, UR5 ;  /* 0x00000005ff037e24 */ /* 0x005fca000f8e00ff */
[----:B------:R-:W-:Y:S01]  /*2c30*/  STG.E.64 desc[UR16][R2.64], R8 ;  /* 0x0000000802007986 */ /* 0x000fe2000c101b10 */
[----:B------:R-:W-:Y:S05]  /*2c40*/  EXIT ;  /* 0x000000000000794d */ /* 0x000fea0003800000 */
.L_x_58:
        /* <DEDUP_REMOVED lines=11> */
.L_x_198:


//--------------------- .text._ZN3cub18CUB_300001_SM_10006detail6reduce28DeviceReduceSingleTileKernelINS2_10policy_hubIdyN4cuda3std3__44plusIdEEE10Policy1000EN6thrust24THRUST_300001_SM_1000_NS6detail15normal_iteratorINSD_10device_ptrIiEEEEPdyS9_ddNS7_10__identityEEEvT0_T1_T2_T3_T4_T6_ --------------------------
	.section	.text._ZN3cub18CUB_300001_SM_10006detail6reduce28DeviceReduceSingleTileKernelINS2_10policy_hubIdyN4cuda3std3__44plusIdEEE10Policy1000EN6thrust24THRUST_300001_SM_1000_NS6detail15normal_iteratorINSD_10device_ptrIiEEEEPdyS9_ddNS7_10__identityEEEvT0_T1_T2_T3_T4_T6_,"ax",@progbits
	.align	128
        .global         _ZN3cub18CUB_300001_SM_10006detail6reduce28DeviceReduceSingleTileKernelINS2_10policy_hubIdyN4cuda3std3__44plusIdEEE10Policy1000EN6thrust24THRUST_300001_SM_1000_NS6detail15normal_iteratorINSD_10device_ptrIiEEEEPdyS9_ddNS7_10__identityEEEvT0_T1_T2_T3_T4_T6_
        .type           _ZN3cub18CUB_300001_SM_10006detail6reduce28DeviceReduceSingleTileKernelINS2_10policy_hubIdyN4cuda3std3__44plusIdEEE10Policy1000EN6thrust24THRUST_300001_SM_1000_NS6detail15normal_iteratorINSD_10device_ptrIiEEEEPdyS9_ddNS7_10__identityEEEvT0_T1_T2_T3_T4_T6_,@function
        .size           _ZN3cub18CUB_300001_SM_10006detail6reduce28DeviceReduceSingleTileKernelINS2_10policy_hubIdyN4cuda3std3__44plusIdEEE10Policy1000EN6thrust24THRUST_300001_SM_1000_NS6detail15normal_iteratorINSD_10device_ptrIiEEEEPdyS9_ddNS7_10__identityEEEvT0_T1_T2_T3_T4_T6_,(.L_x_199 - _ZN3cub18CUB_300001_SM_10006detail6reduce28DeviceReduceSingleTileKernelINS2_10policy_hubIdyN4cuda3std3__44plusIdEEE10Policy1000EN6thrust24THRUST_300001_SM_1000_NS6detail15normal_iteratorINSD_10device_ptrIiEEEEPdyS9_ddNS7_10__identityEEEvT0_T1_T2_T3_T4_T6_)
        .other          _ZN3cub18CUB_300001_SM_10006detail6reduce28DeviceReduceSingleTileKernelINS2_10policy_hubIdyN4cuda3std3__44plusIdEEE10Policy1000EN6thrust24THRUST_300001_SM_1000_NS6detail15normal_iteratorINSD_10device_ptrIiEEEEPdyS9_ddNS7_10__identityEEEvT0_T1_T2_T3_T4_T6_,@"STO_CUDA_ENTRY STV_DEFAULT"
_ZN3cub18CUB_300001_SM_10006detail6reduce28DeviceReduceSingleTileKernelINS2_10policy_hubIdyN4cuda3std3__44plusIdEEE10Policy1000EN6thrust24THRUST_300001_SM_1000_NS6detail15normal_iteratorINSD_10device_ptrIiEEEEPdyS9_ddNS7_10__identityEEEvT0_T1_T2_T3_T4_T6_:
.text._ZN3cub18CUB_300001_SM_10006detail6reduce28DeviceReduceSingleTileKernelINS2_10policy_hubIdyN4cuda3std3__44plusIdEEE10Policy1000EN6thrust24THRUST_300001_SM_1000_NS6detail15normal_iteratorINSD_10device_ptrIiEEEEPdyS9_ddNS7_10__identityEEEvT0_T1_T2_T3_T4_T6_:
[----:B------:R-:W-:Y:S01]  /*0000*/  LDC R1, c[0x0][0x37c] ;  /* 0x0000df00ff017b82 */ /* 0x000fe20000000800 */
[----:B------:R-:W0:Y:S01]  /*0010*/  LDCU.64 UR4, c[0x0][0x390] ;  /* 0x00007200ff0477ac */ /* 0x000e220008000a00 */
[----:B------:R-:W1:Y:S01]  /*0020*/  LDCU.64 UR6, c[0x0][0x358] ;  /* 0x00006b00ff0677ac */ /* 0x000e620008000a00 */
[----:B0-----:R-:W-:Y:S02]  /*0030*/  IMAD.U32 R4, RZ, RZ, UR4 ;  /* 0x00000004ff047e24 */ /* 0x001fe4000f8e00ff */
[----:B------:R-:W-:-:S03]  /*0040*/  IMAD.U32 R5, RZ, RZ, UR5 ;  /* 0x00000005ff057e24 */ /* 0x000fc6000f8e00ff */
[----:B------:R-:W-:-:S04]  /*0050*/  ISETP.NE.U32.AND P0, PT, R4, RZ, PT ;  /* 0x000000ff0400720c */ /* 0x000fc80003f05070 */
[----:B------:R-:W-:-:S13]  /*0060*/  ISETP.NE.AND.EX P0, PT, R5, RZ, PT, P0 ;  /* 0x000000ff0500720c */ /* 0x000fda0003f05300 */
        /* <DEDUP_REMOVED lines=8> */
.L_x_59:
[----:B------:R-:W-:Y:S01]  /*00f0*/  ISETP.GT.U32.AND P0, PT, R4, 0xdff, PT ;  /* 0x00000dff0400780c */ /* 0x000fe20003f04070 */
[----:B------:R-:W-:Y:S03]  /*0100*/  BSSY.RECONVERGENT B0, `(.L_x_60) ;  /* 0x0000294000007945 */ /* 0x000fe60003800200 */
[----:B------:R-:W-:-:S13]  /*0110*/  ISETP.GT.U32.AND.EX P0, PT, R5, RZ, PT, P0 ;  /* 0x000000ff0500720c */ /* 0x000fda0003f04100 */
[----:B------:R-:W-:Y:S05]  /*0120*/  @P0 BRA `(.L_x_61) ;  /* 0x0000001400ac0947 */ /* 0x000fea0003800000 */
[----:B------:R-:W0:Y:S01]  /*0130*/  S2R R3, SR_TID.X ;  /* 0x0000000000037919 */ /* 0x000e220000002100 */
[----:B------:R-:W-:Y:S01]  /*0140*/  BSSY.RECONVERGENT B1, `(.L_x_62) ;  /* 0x000000a000017945 */ /* 0x000fe20003800200 */
[----:B------:R-:W-:Y:S02]  /*0150*/  CS2R R14, SRZ ;  /* 0x00000000000e7805 */ /* 0x000fe4000001ff00 */
[----:B0-----:R-:W-:Y:S01]  /*0160*/  ISETP.GE.U32.AND P0, PT, R3, R4, PT ;  /* 0x000000040300720c */ /* 0x001fe20003f06070 */
[----:B------:R-:W-:-:S12]  /*0170*/  IMAD.MOV.U32 R7, RZ, RZ, R3 ;  /* 0x000000ffff077224 */ /* 0x000fd800078e0003 */
[----:B------:R-:W-:Y:S05]  /*0180*/  @P0 BRA `(.L_x_63) ;  /* 0x0000000000140947 */ /* 0x000fea0003800000 */
[----:B------:R-:W0:Y:S02]  /*0190*/  LDC.64 R8, c[0x0][0x380] ;  /* 0x0000e000ff087b82 */ /* 0x000e240000000a00 */
[----:B0-----:R-:W-:-:S06]  /*01a0*/  IMAD.WIDE.U32 R8, R3, 0x4, R8 ;  /* 0x0000000403087825 */ /* 0x001fcc00078e0008 */
[----:B------:R-:W2:Y:S01]  /*01b0*/  LDG.E R8, desc[UR6][R8.64] ;  /* 0x0000000608087981 */ /* 0x000ea2000c1e1900 */
[----:B------:R-:W-:Y:S01]  /*01c0*/  VIADD R7, R3, 0x200 ;  /* 0x0000020003077836 */ /* 0x000fe20000000000 */
[----:B--2---:R0:W1:Y:S06]  /*01d0*/  I2F.F64 R14, R8 ;  /* 0x00000008000e7312 */ /* 0x00406c0000201c00 */
.L_x_63:
[----:B------:R-:W-:Y:S05]  /*01e0*/  BSYNC.RECONVERGENT B1 ;  /* 0x0000000000017941 */ /* 0x000fea0003800200 */
.L_x_62:
[----:B------:R-:W-:Y:S01]  /*01f0*/  ISETP.GE.U32.AND P0, PT, R7, R4, PT ;  /* 0x000000040700720c */ /* 0x000fe20003f06070 */
[----:B------:R-:W-:-:S12]  /*0200*/  BSSY.RECONVERGENT B1, `(.L_x_64) ;  /* 0x000008a000017945 */ /* 0x000fd80003800200 */
[----:B------:R-:W-:Y:S05]  /*0210*/  @P0 BRA `(.L_x_65) ;  /* 0x0000000800200947 */ /* 0x000fea0003800000 */
[----:B------:R-:W-:Y:S01]  /*0220*/  LOP3.LUT R9, RZ, R7, RZ, 0x33, !PT ;  /* 0x00000007ff097212 */ /* 0x000fe200078e33ff */
[----:B------:R-:W-:Y:S04]  /*0230*/  BSSY.RECONVERGENT B2, `(.L_x_66) ;  /* 0x0000043000027945 */ /* 0x000fe80003800200 */
[----:B------:R-:W-:-:S05]  /*0240*/  IMAD.IADD R9, R9, 0x1, R4 ;  /* 0x0000000109097824 */ /* 0x000fca00078e0204 */
[C---:B------:R-:W-:Y:S02]  /*0250*/  ISETP.GE.U32.AND P1, PT, R9.reuse, 0x1e00, PT ;  /* 0x00001e000900780c */ /* 0x040fe40003f26070 */
[----:B------:R-:W-:-:S04]  /*0260*/  LEA.HI R0, R9, 0x1, RZ, 0x17 ;  /* 0x0000000109007811 */ /* 0x000fc800078fb8ff */
[----:B------:R-:W-:-:S04]  /*0270*/  LOP3.LUT R2, R0, 0xf, RZ, 0xc0, !PT ;  /* 0x0000000f00027812 */ /* 0x000fc800078ec0ff */
[----:B------:R-:W-:-:S03]  /*0280*/  ISETP.NE.AND P0, PT, R2, RZ, PT ;  /* 0x000000ff0200720c */ /* 0x000fc60003f05270 */
[----:B------:R-:W-:Y:S10]  /*0290*/  @!P1 BRA `(.L_x_67) ;  /* 0x0000000000f09947 */ /* 0x000ff40003800000 */
[----:B0-----:R-:W0:Y:S01]  /*02a0*/  LDC.64 R8, c[0x0][0x380] ;  /* 0x0000e000ff087b82 */ /* 0x001e220000000a00 */
[----:B------:R-:W-:-:S05]  /*02b0*/  LOP3.LUT R6, R0, 0xfffff0, RZ, 0xc0, !PT ;  /* 0x00fffff000067812 */ /* 0x000fca00078ec0ff */
[----:B------:R-:W-:Y:S02]  /*02c0*/  IMAD.MOV R6, RZ, RZ, -R6 ;  /* 0x000000ffff067224 */ /* 0x000fe400078e0a06 */
[----:B0-----:R-:W-:-:S03]  /*02d0*/  IMAD.WIDE.U32 R8, R7, 0x4, R8 ;  /* 0x0000000407087825 */ /* 0x001fc600078e0008 */
[----:B------:R-:W-:-:S05]  /*02e0*/  IADD3 R12, P1, PT, R8, 0x4000, RZ ;  /* 0x00004000080c7810 */ /* 0x000fca0007f3e0ff */
[----:B------:R-:W-:-:S08]  /*02f0*/  IMAD.X R13, RZ, RZ, R9, P1 ;  /* 0x000000ffff0d7224 */ /* 0x000fd000008e0609 */
.L_x_68:
        /* <DEDUP_REMOVED lines=16> */
[----:B------:R-:W-:-:S02]  /*0400*/  VIADD R6, R6, 0x10 ;  /* 0x0000001006067836 */ /* 0x000fc40000000000 */
[----:B------:R-:W-:-:S03]  /*0410*/  VIADD R7, R7, 0x2000 ;  /* 0x0000200007077836 */ /* 0x000fc60000000000 */
[----:B------:R-:W-:Y:S02]  /*0420*/  ISETP.NE.AND P1, PT, R6, RZ, PT ;  /* 0x000000ff0600720c */ /* 0x000fe40003f25270 */
[----:B0-----:R-:W-:-:S05]  /*0430*/  IADD3 R12, P2, PT, R12, 0x8000, RZ ;  /* 0x000080000c0c7810 */ /* 0x001fca0007f5e0ff */
[----:B------:R-:W-:Y:S01]  /*0440*/  IMAD.X R13, RZ, RZ, R13, P2 ;  /* 0x000000ffff0d7224 */ /* 0x000fe200010e060d */
        /* <DEDUP_REMOVED lines=31> */
[----:B0-----:R-:W-:Y:S01]  /*0640*/  DADD R14, R14, R16 ;  /* 0x000000000e0e7229 */ /* 0x001fe20000000010 */
[----:B------:R-:W-:Y:S10]  /*0650*/  @P1 BRA `(.L_x_68) ;  /* 0xfffffffc00281947 */ /* 0x000ff4000383ffff */
.L_x_67:
[----:B------:R-:W-:Y:S05]  /*0660*/  BSYNC.RECONVERGENT B2 ;  /* 0x0000000000027941 */ /* 0x000fea0003800200 */
.L_x_66:
[----:B------:R-:W-:Y:S05]  /*0670*/  @!P0 BRA `(.L_x_65) ;  /* 0x0000000400088947 */ /* 0x000fea0003800000 */
[----:B------:R-:W-:Y:S01]  /*0680*/  ISETP.GE.U32.AND P0, PT, R2, 0x8, PT ;  /* 0x000000080200780c */ /* 0x000fe20003f06070 */
[----:B------:R-:W-:Y:S01]  /*0690*/  BSSY.RECONVERGENT B2, `(.L_x_69) ;  /* 0x000001f000027945 */ /* 0x000fe20003800200 */
[----:B------:R-:W-:-:S04]  /*06a0*/  LOP3.LUT R18, R0, 0x7, RZ, 0xc0, !PT ;  /* 0x0000000700127812 */ /* 0x000fc800078ec0ff */
[----:B------:R-:W-:-:S07]  /*06b0*/  ISETP.NE.AND P1, PT, R18, RZ, PT ;  /* 0x000000ff1200720c */ /* 0x000fce0003f25270 */
[----:B------:R-:W-:Y:S06]  /*06c0*/  @!P0 BRA `(.L_x_70) ;  /* 0x00000000006c8947 */ /* 0x000fec0003800000 */
[----:B------:R-:W2:Y:S02]  /*06d0*/  LDC.64 R16, c[0x0][0x380] ;  /* 0x0000e000ff107b82 */ /* 0x000ea40000000a00 */
[----:B--2---:R-:W-:-:S05]  /*06e0*/  IMAD.WIDE R16, R7, 0x4, R16 ;  /* 0x0000000407107825 */ /* 0x004fca00078e0210 */
[----:B------:R-:W2:Y:S04]  /*06f0*/  LDG.E R19, desc[UR6][R16.64] ;  /* 0x0000000610137981 */ /* 0x000ea8000c1e1900 */
[----:B------:R-:W0:Y:S04]  /*0700*/  LDG.E R20, desc[UR6][R16.64+0x800] ;  /* 0x0008000610147981 */ /* 0x000e28000c1e1900 */
[----:B------:R-:W3:Y:S04]  /*0710*/  LDG.E R21, desc[UR6][R16.64+0x1000] ;  /* 0x0010000610157981 */ /* 0x000ee8000c1e1900 */
[----:B------:R-:W4:Y:S04]  /*0720*/  LDG.E R22, desc[UR6][R16.64+0x1800] ;  /* 0x0018000610167981 */ /* 0x000f28000c1e1900 */
[----:B------:R-:W5:Y:S04]  /*0730*/  LDG.E R13, desc[UR6][R16.64+0x2000] ;  /* 0x00200006100d7981 */ /* 0x000f68000c1e1900 */
[----:B------:R-:W5:Y:S04]  /*0740*/  LDG.E R6, desc[UR6][R16.64+0x2800] ;  /* 0x0028000610067981 */ /* 0x000f68000c1e1900 */
[----:B------:R-:W5:Y:S04]  /*0750*/  LDG.E R2, desc[UR6][R16.64+0x3000] ;  /* 0x0030000610027981 */ /* 0x000f68000c1e1900 */
[----:B------:R-:W5:Y:S01]  /*0760*/  LDG.E R12, desc[UR6][R16.64+0x3800] ;  /* 0x00380006100c7981 */ /* 0x000f62000c1e1900 */
[----:B------:R-:W-:Y:S01]  /*0770*/  VIADD R7, R7, 0x1000 ;  /* 0x0000100007077836 */ /* 0x000fe20000000000 */
[----:B--2---:R-:W1:Y:S08]  /*0780*/  I2F.F64 R10, R19 ;  /* 0x00000013000a7312 */ /* 0x004e700000201c00 */
[----:B0-----:R-:W0:Y:S01]  /*0790*/  I2F.F64 R8, R20 ;  /* 0x0000001400087312 */ /* 0x001e220000201c00 */
[----:B-1----:R-:W-:-:S07]  /*07a0*/  DADD R14, R14, R10 ;  /* 0x000000000e0e7229 */ /* 0x002fce000000000a */
        /* <DEDUP_REMOVED lines=13> */
.L_x_70:
[----:B------:R-:W-:Y:S05]  /*0880*/  BSYNC.RECONVERGENT B2 ;  /* 0x0000000000027941 */ /* 0x000fea0003800200 */
.L_x_69:
[----:B------:R-:W-:Y:S05]  /*0890*/  @!P1 BRA `(.L_x_65) ;  /* 0x0000000000809947 */ /* 0x000fea0003800000 */
[----:B------:R-:W-:Y:S01]  /*08a0*/  ISETP.GE.U32.AND P0, PT, R18, 0x4, PT ;  /* 0x000000041200780c */ /* 0x000fe20003f06070 */
[----:B------:R-:W-:Y:S01]  /*08b0*/  BSSY.RECONVERGENT B2, `(.L_x_71) ;  /* 0x0000013000027945 */ /* 0x000fe20003800200 */
[----:B------:R-:W-:-:S04]  /*08c0*/  LOP3.LUT R0, R0, 0x3, RZ, 0xc0, !PT ;  /* 0x0000000300007812 */ /* 0x000fc800078ec0ff */
[----:B------:R-:W-:-:S07]  /*08d0*/  ISETP.NE.AND P1, PT, R0, RZ, PT ;  /* 0x000000ff0000720c */ /* 0x000fce0003f25270 */
[----:B------:R-:W-:Y:S06]  /*08e0*/  @!P0 BRA `(.L_x_72) ;  /* 0x00000000003c8947 */ /* 0x000fec0003800000 */
[----:B0-----:R-:W0:Y:S02]  /*08f0*/  LDC.64 R8, c[0x0][0x380] ;  /* 0x0000e000ff087b82 */ /* 0x001e240000000a00 */
[----:B0-----:R-:W-:-:S05]  /*0900*/  IMAD.WIDE R8, R7, 0x4, R8 ;  /* 0x0000000407087825 */ /* 0x001fca00078e0208 */
        /* <DEDUP_REMOVED lines=13> */
.L_x_72:
[----:B------:R-:W-:Y:S05]  /*09e0*/  BSYNC.RECONVERGENT B2 ;  /* 0x0000000000027941 */ /* 0x000fea0003800200 */
.L_x_71:
[----:B------:R-:W-:Y:S05]  /*09f0*/  @!P1 BRA `(.L_x_65) ;  /* 0x0000000000289947 */ /* 0x000fea0003800000 */
[----:B------:R-:W2:Y:S01]  /*0a00*/  LDC.64 R12, c[0x0][0x380] ;  /* 0x0000e000ff0c7b82 */ /* 0x000ea20000000a00 */
[----:B------:R-:W-:-:S07]  /*0a10*/  IMAD.MOV R0, RZ, RZ, -R0 ;  /* 0x000000ffff007224 */ /* 0x000fce00078e0a00 */
.L_x_73:
[----:B0-2---:R-:W-:-:S06]  /*0a20*/  IMAD.WIDE R8, R7, 0x4, R12 ;  /* 0x0000000407087825 */ /* 0x005fcc00078e020c */
[----:B------:R-:W2:Y:S01]  /*0a30*/  LDG.E R8, desc[UR6][R8.64] ;  /* 0x0000000608087981 */ /* 0x000ea2000c1e1900 */
[----:B------:R-:W-:Y:S02]  /*0a40*/  VIADD R0, R0, 0x1 ;  /* 0x0000000100007836 */ /* 0x000fe40000000000 */
[----:B------:R-:W-:-:S03]  /*0a50*/  VIADD R7, R7, 0x200 ;  /* 0x0000020007077836 */ /* 0x000fc60000000000 */
[----:B------:R-:W-:Y:S01]  /*0a60*/  ISETP.NE.AND P0, PT, R0, RZ, PT ;  /* 0x000000ff0000720c */ /* 0x000fe20003f05270 */
[----:B--2---:R-:W1:Y:S02]  /*0a70*/  I2F.F64 R10, R8 ;  /* 0x00000008000a7312 */ /* 0x004e640000201c00 */
[----:B-1----:R-:W-:-:S10]  /*0a80*/  DADD R14, R10, R14 ;  /* 0x000000000a0e7229 */ /* 0x002fd4000000000e */
[----:B------:R-:W-:Y:S05]  /*0a90*/  @P0 BRA `(.L_x_73) ;  /* 0xfffffffc00e00947 */ /* 0x000fea000383ffff */
.L_x_65:
[----:B------:R-:W-:Y:S05]  /*0aa0*/  BSYNC.RECONVERGENT B1 ;  /* 0x0000000000017941 */ /* 0x000fea0003800200 */
.L_x_64:
[----:B------:R-:W-:-:S04]  /*0ab0*/  ISETP.GE.U32.AND P0, PT, R4, 0x200, PT ;  /* 0x000002000400780c */ /* 0x000fc80003f06070 */
[----:B------:R-:W-:-:S13]  /*0ac0*/  ISETP.GE.U32.AND.EX P0, PT, R5, RZ, PT, P0 ;  /* 0x000000ff0500720c */ /* 0x000fda0003f06100 */
[----:B------:R-:W-:Y:S05]  /*0ad0*/  @!P0 BRA `(.L_x_74) ;  /* 0x0000000400148947 */ /* 0x000fea0003800000 */
[----:B------:R-:W2:Y:S01]  /*0ae0*/  S2R R0, SR_LANEID ;  /* 0x0000000000007919 */ /* 0x000ea20000000000 */
[----:B-1----:R-:W-:Y:S04]  /*0af0*/  SHFL.DOWN PT, R4, R14, 0x1, 0x1f ;  /* 0x08201f000e047f89 */ /* 0x002fe800000e0000 */
[----:B------:R-:W1:Y:S02]  /*0b00*/  SHFL.DOWN PT, R5, R15, 0x1, 0x1f ;  /* 0x08201f000f057f89 */ /* 0x000e6400000e0000 */
[----:B-1----:R-:W-:Y:S01]  /*0b10*/  DADD R4, R4, R14 ;  /* 0x0000000004047229 */ /* 0x002fe2000000000e */
[C---:B--2---:R-:W-:Y:S02]  /*0b20*/  ISETP.GT.AND P0, PT, R0.reuse, 0x1e, PT ;  /* 0x0000001e0000780c */ /* 0x044fe40003f04270 */
[----:B------:R-:W-:-:S07]  /*0b30*/  ISETP.NE.AND P1, PT, R0, RZ, PT ;  /* 0x000000ff0000720c */ /* 0x000fce0003f25270 */
[----:B------:R-:W-:Y:S02]  /*0b40*/  FSEL R6, R14, R4, P0 ;  /* 0x000000040e067208 */ /* 0x000fe40000000000 */
[----:B------:R-:W-:Y:S02]  /*0b50*/  FSEL R7, R15, R5, P0 ;  /* 0x000000050f077208 */ /* 0x000fe40000000000 */
[----:B------:R-:W-:Y:S01]  /*0b60*/  ISETP.GT.AND P0, PT, R0, 0x1d, PT ;  /* 0x0000001d0000780c */ /* 0x000fe20003f04270 */
[----:B------:R-:W-:Y:S01]  /*0b70*/  SHFL.DOWN PT, R4, R6, 0x2, 0x1f ;  /* 0x08401f0006047f89 */ /* 0x000fe200000e0000 */
[----:B------:R-:W-:-:S03]  /*0b80*/  @!P1 SHF.R.U32.HI R2, RZ, 0x2, R3 ;  /* 0x00000002ff029819 */ /* 0x000fc60000011603 */
[----:B------:R-:W1:Y:S01]  /*0b90*/  SHFL.DOWN PT, R5, R7, 0x2, 0x1f ;  /* 0x08401f0007057f89 */ /* 0x000e6200000e0000 */
[----:B------:R-:W-:Y:S01]  /*0ba0*/  @!P1 LOP3.LUT R2, R2, 0xf8, RZ, 0xc0, !PT ;  /* 0x000000f802029812 */ /* 0x000fe200078ec0ff */
[----:B------:R-:W2:Y:S01]  /*0bb0*/  @!P1 S2R R13, SR_CgaCtaId ;  /* 0x00000000000d9919 */ /* 0x000ea20000008800 */
[----:B-1----:R-:W-:-:S10]  /*0bc0*/  DADD R4, R4, R6 ;  /* 0x0000000004047229 */ /* 0x002fd40000000006 */
[----:B0-----:R-:W-:Y:S02]  /*0bd0*/  FSEL R8, R6, R4, P0 ;  /* 0x0000000406087208 */ /* 0x001fe40000000000 */
        /* <DEDUP_REMOVED lines=11> */
[----:B--2---:R-:W-:-:S05]  /*0c90*/  @!P1 LEA R9, R13, R8, 0x18 ;  /* 0x000000080d099211 */ /* 0x004fca00078ec0ff */
[----:B------:R-:W-:Y:S01]  /*0ca0*/  @!P1 IMAD.IADD R9, R2, 0x1, R9 ;  /* 0x0000000102099824 */ /* 0x000fe200078e0209 */
[----:B0-----:R-:W-:-:S10]  /*0cb0*/  DADD R4, R4, R10 ;  /* 0x0000000004047229 */ /* 0x001fd4000000000a */
[----:B------:R-:W-:Y:S02]  /*0cc0*/  FSEL R6, R10, R4, P0 ;  /* 0x000000040a067208 */ /* 0x000fe40000000000 */
[----:B------:R-:W-:Y:S02]  /*0cd0*/  FSEL R7, R11, R5, P0 ;  /* 0x000000050b077208 */ /* 0x000fe40000000000 */
[----:B------:R-:W-:Y:S01]  /*0ce0*/  ISETP.GT.AND P0, PT, R0, 0xf, PT ;  /* 0x0000000f0000780c */ /* 0x000fe20003f04270 */
[----:B------:R-:W-:Y:S04]  /*0cf0*/  SHFL.DOWN PT, R4, R6, 0x10, 0x1f ;  /* 0x0a001f0006047f89 */ /* 0x000fe800000e0000 */
[----:B------:R-:W0:Y:S02]  /*0d00*/  SHFL.DOWN PT, R5, R7, 0x10, 0x1f ;  /* 0x0a001f0007057f89 */ /* 0x000e2400000e0000 */
[----:B0-----:R-:W-:-:S07]  /*0d10*/  DADD R4, R4, R6 ;  /* 0x0000000004047229 */ /* 0x001fce0000000006 */
[----:B------:R0:W-:Y:S01]  /*0d20*/  @!P1 STS.64 [R9+0x10], R4 ;  /* 0x0000100409009388 */ /* 0x0001e20000000a00 */
[----:B------:R-:W-:Y:S01]  /*0d30*/  BAR.SYNC.DEFER_BLOCKING 0x0 ;  /* 0x0000000000007b1d */ /* 0x000fe20000010000 */
[----:B------:R-:W-:Y:S02]  /*0d40*/  ISETP.NE.AND P1, PT, R3, RZ, PT ;  /* 0x000000ff0300720c */ /* 0x000fe40003f25270 */
[----:B------:R-:W-:Y:S02]  /*0d50*/  FSEL R6, R6, R4, P0 ;  /* 0x0000000406067208 */ /* 0x000fe40000000000 */
[----:B------:R-:W-:-:S09]  /*0d60*/  FSEL R7, R7, R5, P0 ;  /* 0x0000000507077208 */ /* 0x000fd20000000000 */
[----:B0-----:R-:W-:Y:S05]  /*0d70*/  @P1 BRA `(.L_x_75) ;  /* 0x0000001c00301947 */ /* 0x001fea0003800000 */
        /* <DEDUP_REMOVED lines=27> */
.L_x_74:
[----:B------:R-:W-:-:S04]  /*0f30*/  LOP3.LUT R0, R3, 0x3e0, RZ, 0xc0, !PT ;  /* 0x000003e003007812 */ /* 0x000fc800078ec0ff */
[----:B------:R-:W-:Y:S01]  /*0f40*/  LOP3.LUT R9, RZ, R0, RZ, 0x33, !PT ;  /* 0x00000000ff097212 */ /* 0x000fe200078e33ff */
[----:B------:R-:W-:Y:S02]  /*0f50*/  VIADD R7, R0, 0x20 ;  /* 0x0000002000077836 */ /* 0x000fe40000000000 */
[----:B------:R-:W2:Y:S02]  /*0f60*/  S2R R0, SR_LANEID ;  /* 0x0000000000007919 */ /* 0x000ea40000000000 */
[----:B------:R-:W-:Y:S01]  /*0f70*/  IMAD.IADD R9, R9, 0x1, R4 ;  /* 0x0000000109097824 */ /* 0x000fe200078e0204 */
[----:B------:R-:W-:-:S04]  /*0f80*/  ISETP.GT.U32.AND P0, PT, R7, R4, PT ;  /* 0x000000040700720c */ /* 0x000fc80003f04070 */
[----:B------:R-:W-:-:S05]  /*0f90*/  SEL R9, R9, 0x1f, P0 ;  /* 0x0000001f09097807 */ /* 0x000fca0000000000 */
[----:B-1----:R-:W-:Y:S04]  /*0fa0*/  SHFL.DOWN PT, R6, R14, 0x1, R9 ;  /* 0x082000000e067989 */ /* 0x002fe800000e0009 */
[----:B------:R-:W1:Y:S01]  /*0fb0*/  SHFL.DOWN PT, R7, R15, 0x1, R9 ;  /* 0x082000000f077989 */ /* 0x000e6200000e0009 */
[C---:B--2---:R-:W-:Y:S01]  /*0fc0*/  ISETP.GE.AND P0, PT, R0.reuse, R9, PT ;  /* 0x000000090000720c */ /* 0x044fe20003f06270 */
[C---:B------:R-:W-:Y:S01]  /*0fd0*/  VIADD R2, R0.reuse, 0x2 ;  /* 0x0000000200027836 */ /* 0x040fe20000000000 */
[----:B------:R-:W-:Y:S01]  /*0fe0*/  ISETP.NE.AND P1, PT, R0, RZ, PT ;  /* 0x000000ff0000720c */ /* 0x000fe20003f25270 */
[----:B-1----:R-:W-:-:S12]  /*0ff0*/  DADD R6, R6, R14 ;  /* 0x0000000006067229 */ /* 0x002fd8000000000e */
[----:B0-----:R-:W-:Y:S02]  /*1000*/  @!P1 MOV R8, 0x400 ;  /* 0x0000040000089802 */ /* 0x001fe40000000f00 */
        /* <DEDUP_REMOVED lines=12> */
[C---:B------:R-:W-:Y:S01]  /*10d0*/  VIADD R2, R0.reuse, 0x8 ;  /* 0x0000000800027836 */ /* 0x040fe20000000000 */
[----:B-1----:R-:W-:Y:S01]  /*10e0*/  @!P1 LEA R15, R15, R8, 0x18 ;  /* 0x000000080f0f9211 */ /* 0x002fe200078ec0ff */
        /* <DEDUP_REMOVED lines=9> */
[----:B------:R-:W-:-:S05]  /*1180*/  @!P1 LOP3.LUT R2, R2, 0xf8, RZ, 0xc0, !PT ;  /* 0x000000f802029812 */ /* 0x000fca00078ec0ff */
[----:B------:R-:W-:Y:S01]  /*1190*/  @!P1 IMAD.IADD R15, R2, 0x1, R15 ;  /* 0x00000001020f9824 */ /* 0x000fe200078e020f */
[----:B0-----:R-:W-:-:S10]  /*11a0*/  DADD R6, R6, R10 ;  /* 0x0000000006067229 */ /* 0x001fd4000000000a */
[----:B------:R-:W-:Y:S02]  /*11b0*/  FSEL R12, R10, R6, P0 ;  /* 0x000000060a0c7208 */ /* 0x000fe40000000000 */
[----:B------:R-:W-:Y:S02]  /*11c0*/  FSEL R13, R11, R7, P0 ;  /* 0x000000070b0d7208 */ /* 0x000fe40000000000 */
[----:B------:R-:W-:Y:S01]  /*11d0*/  ISETP.GT.AND P0, PT, R0, R9, PT ;  /* 0x000000090000720c */ /* 0x000fe20003f04270 */
[----:B------:R-:W-:Y:S04]  /*11e0*/  SHFL.DOWN PT, R6, R12, 0x10, R9 ;  /* 0x0a0000000c067989 */ /* 0x000fe800000e0009 */
[----:B------:R-:W0:Y:S02]  /*11f0*/  SHFL.DOWN PT, R7, R13, 0x10, R9 ;  /* 0x0a0000000d077989 */ /* 0x000e2400000e0009 */
[----:B0-----:R-:W-:-:S10]  /*1200*/  DADD R6, R6, R12 ;  /* 0x0000000006067229 */ /* 0x001fd4000000000c */
[----:B------:R-:W-:Y:S02]  /*1210*/  FSEL R6, R12, R6, P0 ;  /* 0x000000060c067208 */ /* 0x000fe40000000000 */
[----:B------:R-:W-:-:S05]  /*1220*/  FSEL R7, R13, R7, P0 ;  /* 0x000000070d077208 */ /* 0x000fca0000000000 */
[----:B------:R0:W-:Y:S01]  /*1230*/  @!P1 STS.64 [R15+0x10], R6 ;  /* 0x000010060f009388 */ /* 0x0001e20000000a00 */
[----:B------:R-:W-:Y:S01]  /*1240*/  BAR.SYNC.DEFER_BLOCKING 0x0 ;  /* 0x0000000000007b1d */ /* 0x000fe20000010000 */
[----:B------:R-:W-:-:S13]  /*1250*/  ISETP.NE.AND P1, PT, R3, RZ, PT ;  /* 0x000000ff0300720c */ /* 0x000fda0003f25270 */
[----:B0-----:R-:W-:Y:S05]  /*1260*/  @P1 BRA `(.L_x_75) ;  /* 0x0000001400f41947 */ /* 0x001fea0003800000 */
[----:B------:R-:W0:Y:S01]  /*1270*/  S2UR UR5, SR_CgaCtaId ;  /* 0x00000000000579c3 */ /* 0x000e220000008800 */
[----:B------:R-:W-:Y:S01]  /*1280*/  UMOV UR4, 0x400 ;  /* 0x0000040000047882 */ /* 0x000fe20000000000 */
[----:B------:R-:W-:-:S04]  /*1290*/  ISETP.GT.U32.AND P0, PT, R4, 0x20, PT ;  /* 0x000000200400780c */ /* 0x000fc80003f04070 */
[----:B------:R-:W-:Y:S01]  /*12a0*/  ISETP.GT.U32.AND.EX P0, PT, R5, RZ, PT, P0 ;  /* 0x000000ff0500720c */ /* 0x000fe20003f04100 */
[----:B0-----:R-:W-:-:S09]  /*12b0*/  ULEA UR4, UR5, UR4, 0x18 ;  /* 0x0000000405047291 */ /* 0x001fd2000f8ec0ff */
[----:B------:R-:W0:Y:S04]  /*12c0*/  LDS.64 R2, [UR4+0x18] ;  /* 0x00001804ff027984 */ /* 0x000e280008000a00 */
[----:B------:R-:W1:Y:S04]  /*12d0*/  LDS.128 R8, [UR4+0x20] ;  /* 0x00002004ff087984 */ /* 0x000e680008000c00 */
[----:B------:R-:W2:Y:S01]  /*12e0*/  LDS.128 R12, [UR4+0x30] ;  /* 0x00003004ff0c7984 */ /* 0x000ea20008000c00 */
[----:B0-----:R-:W-:-:S10]  /*12f0*/  DADD R2, R6, R2 ;  /* 0x0000000006027229 */ /* 0x001fd40000000002 */
[----:B------:R-:W-:Y:S02]  /*1300*/  FSEL R2, R2, R6, P0 ;  /* 0x0000000602027208 */ /* 0x000fe40000000000 */
[----:B------:R-:W-:Y:S02]  /*1310*/  FSEL R3, R3, R7, P0 ;  /* 0x0000000703037208 */ /* 0x000fe40000000000 */
[----:B------:R-:W-:-:S04]  /*1320*/  ISETP.GT.U32.AND P0, PT, R4, 0x40, PT ;  /* 0x000000400400780c */ /* 0x000fc80003f04070 */
[----:B-1----:R-:W-:Y:S01]  /*1330*/  DADD R8, R8, R2 ;  /* 0x0000000008087229 */ /* 0x002fe20000000002 */
[----:B------:R-:W-:-:S09]  /*1340*/  ISETP.GT.U32.AND.EX P0, PT, R5, RZ, PT, P0 ;  /* 0x000000ff0500720c */ /* 0x000fd20003f04100 */
[----:B------:R-:W-:Y:S02]  /*1350*/  FSEL R2, R8, R2, P0 ;  /* 0x0000000208027208 */ /* 0x000fe40000000000 */
[----:B------:R-:W-:Y:S02]  /*1360*/  FSEL R3, R9, R3, P0 ;  /* 0x0000000309037208 */ /* 0x000fe40000000000 */
[----:B------:R-:W-:-:S04]  /*1370*/  ISETP.GT.U32.AND P0, PT, R4, 0x60, PT ;  /* 0x000000600400780c */ /* 0x000fc80003f04070 */
[----:B------:R-:W-:Y:S01]  /*1380*/  DADD R10, R2, R10 ;  /* 0x00000000020a7229 */ /* 0x000fe2000000000a */
[----:B------:R-:W-:-:S09]  /*1390*/  ISETP.GT.U32.AND.EX P0, PT, R5, RZ, PT, P0 ;  /* 0x000000ff0500720c */ /* 0x000fd20003f04100 */
[----:B------:R-:W-:Y:S02]  /*13a0*/  FSEL R2, R10, R2, P0 ;  /* 0x000000020a027208 */ /* 0x000fe40000000000 */
[----:B------:R-:W-:Y:S02]  /*13b0*/  FSEL R3, R11, R3, P0 ;  /* 0x000000030b037208 */ /* 0x000fe40000000000 */
[----:B------:R-:W0:Y:S01]  /*13c0*/  LDS.128 R8, [UR4+0x40] ;  /* 0x00004004ff087984 */ /* 0x000e220008000c00 */
[----:B------:R-:W-:-:S03]  /*13d0*/  ISETP.GT.U32.AND P0, PT, R4, 0x80, PT ;  /* 0x000000800400780c */ /* 0x000fc60003f04070 */
[----:B--2---:R-:W-:Y:S01]  /*13e0*/  DADD R12, R12, R2 ;  /* 0x000000000c0c7229 */ /* 0x004fe20000000002 */
        /* <DEDUP_REMOVED lines=8> */
[----:B------:R-:W1:Y:S01]  /*1470*/  LDS.128 R12, [UR4+0x50] ;  /* 0x00005004ff0c7984 */ /* 0x000e620008000c00 */
[----:B------:R-:W-:-:S03]  /*1480*/  ISETP.GT.U32.AND P0, PT, R4, 0xc0, PT ;  /* 0x000000c00400780c */ /* 0x000fc60003f04070 */
[----:B0-----:R-:W-:Y:S01]  /*1490*/  DADD R8, R8, R2 ;  /* 0x0000000008087229 */ /* 0x001fe20000000002 */
        /* <DEDUP_REMOVED lines=41> */
[----:B------:R-:W-:-:S04]  /*1730*/  ISETP.GT.U32.AND P0, PT, R4, 0x1c0, PT ;  /* 0x000001c00400780c */ /* 0x000fc80003f04070 */
        /* <DEDUP_REMOVED lines=8> */
[----:B------:R-:W-:Y:S01]  /*17c0*/  FSEL R7, R11, R3, P0 ;  /* 0x000000030b077208 */ /* 0x000fe20000000000 */
[----:B------:R-:W-:Y:S06]  /*17d0*/  BRA `(.L_x_75) ;  /* 0x0000001000987947 */ /* 0x000fec0003800000 */
.L_x_61:
[----:B------:R-:W0:Y:S01]  /*17e0*/  S2R R0, SR_TID.X ;  /* 0x0000000000007919 */ /* 0x000e220000002100 */
[----:B------:R-:W0:Y:S02]  /*17f0*/  LDC.64 R6, c[0x0][0x380] ;  /* 0x0000e000ff067b82 */ /* 0x000e240000000a00 */
[----:B0-----:R-:W-:-:S05]  /*1800*/  IMAD.WIDE.U32 R6, R0, 0x4, R6 ;  /* 0x0000000400067825 */ /* 0x001fca00078e0006 */
[----:B------:R-:W2:Y:S04]  /*1810*/  LDG.E R14, desc[UR6][R6.64] ;  /* 0x00000006060e7981 */ /* 0x000ea8000c1e1900 */
[----:B------:R-:W3:Y:S04]  /*1820*/  LDG.E R15, desc[UR6][R6.64+0x800] ;  /* 0x00080006060f7981 */ /* 0x000ee8000c1e1900 */
[----:B------:R-:W4:Y:S04]  /*1830*/  LDG.E R16, desc[UR6][R6.64+0x1000] ;  /* 0x0010000606107981 */ /* 0x000f28000c1e1900 */
[----:B------:R-:W5:Y:S04]  /*1840*/  LDG.E R17, desc[UR6][R6.64+0x1800] ;  /* 0x0018000606117981 */ /* 0x000f68000c1e1900 */
[----:B------:R-:W5:Y:S04]  /*1850*/  LDG.E R18, desc[UR6][R6.64+0x2000] ;  /* 0x0020000606127981 */ /* 0x000f68000c1e1900 */
[----:B------:R-:W5:Y:S04]  /*1860*/  LDG.E R19, desc[UR6][R6.64+0x2800] ;  /* 0x0028000606137981 */ /* 0x000f68000c1e1900 */
[----:B------:R-:W5:Y:S01]  /*1870*/  LDG.E R8, desc[UR6][R6.64+0x3000] ;  /* 0x0030000606087981 */ /* 0x000f62000c1e1900 */
[----:B--2---:R-:W-:Y:S08]  /*1880*/  I2F.F64 R2, R14 ;  /* 0x0000000e00027312 */ /* 0x004ff00000201c00 */
[----:B---3--:R-:W0:Y:S08]  /*1890*/  I2F.F64 R10, R15 ;  /* 0x0000000f000a7312 */ /* 0x008e300000201c00 */
[----:B----4-:R-:W1:Y:S01]  /*18a0*/  I2F.F64 R12, R16 ;  /* 0x00000010000c7312 */ /* 0x010e620000201c00 */
[----:B0-----:R-:W-:-:S07]  /*18b0*/  DADD R10, R2, R10 ;  /* 0x00000000020a7229 */ /* 0x001fce000000000a */
[----:B-----5:R-:W-:Y:S01]  /*18c0*/  I2F.F64 R8, R8 ;  /* 0x0000000800087312 */ /* 0x020fe20000201c00 */
[----:B-1----:R-:W-:-:S07]  /*18d0*/  DADD R12, R12, R10 ;  /* 0x000000000c0c7229 */ /* 0x002fce000000000a */
[----:B------:R-:W0:Y:S08]  /*18e0*/  I2F.F64 R2, R17 ;  /* 0x0000001100027312 */ /* 0x000e300000201c00 */
[----:B------:R-:W1:Y:S01]  /*18f0*/  I2F.F64 R10, R18 ;  /* 0x00000012000a7312 */ /* 0x000e620000201c00 */
[----:B0-----:R-:W-:-:S07]  /*1900*/  DADD R12, R2, R12 ;  /* 0x00000000020c7229 */ /* 0x001fce000000000c */
[----:B------:R-:W0:Y:S01]  /*1910*/  I2F.F64 R2, R19 ;  /* 0x0000001300027312 */ /* 0x000e220000201c00 */
[----:B-1----:R-:W-:Y:S01]  /*1920*/  DADD R12, R10, R12 ;  /* 0x000000000a0c7229 */ /* 0x002fe2000000000c */
[----:B------:R-:W-:-:S04]  /*1930*/  IADD3 R10, P1, PT, R4, -0xe00, RZ ;  /* 0xfffff200040a7810 */ /* 0x000fc80007f3e0ff */
[----:B------:R-:W-:Y:S02]  /*1940*/  ISETP.GE.U32.AND P0, PT, R10, 0xe00, PT ;  /* 0x00000e000a00780c */ /* 0x000fe40003f06070 */
[----:B------:R-:W-:Y:S01]  /*1950*/  IADD3.X R11, PT, PT, R5, -0x1, RZ, P1, !PT ;  /* 0xffffffff050b7810 */ /* 0x000fe20000ffe4ff */
[----:B0-----:R-:W-:-:S03]  /*1960*/  DADD R2, R2, R12 ;  /* 0x0000000002027229 */ /* 0x001fc6000000000c */
[----:B------:R-:W-:-:S05]  /*1970*/  ISETP.GE.U32.AND.EX P0, PT, R11, RZ, PT, P0 ;  /* 0x000000ff0b00720c */ /* 0x000fca0003f06100 */
[----:B------:R-:W-:Y:S01]  /*1980*/  DADD R14, R8, R2 ;  /* 0x00000000080e7229 */ /* 0x000fe20000000002 */
[----:B------:R-:W-:Y:S02]  /*1990*/  IMAD.MOV.U32 R3, RZ, RZ, 0xe00 ;  /* 0x00000e00ff037424 */ /* 0x000fe400078e00ff */
[----:B------:R-:W-:-:S05]  /*19a0*/  IMAD.MOV.U32 R2, RZ, RZ, RZ ;  /* 0x000000ffff027224 */ /* 0x000fca00078e00ff */
[----:B------:R-:W-:Y:S05]  /*19b0*/  @!P0 BRA `(.L_x_76) ;  /* 0x0000000000908947 */ /* 0x000fea0003800000 */
[----:B------:R-:W0:Y:S01]  /*19c0*/  LDC.64 R4, c[0x0][0x390] ;  /* 0x0000e400ff047b82 */ /* 0x000e220000000a00 */
[----:B------:R-:W-:Y:S02]  /*19d0*/  IMAD.MOV.U32 R3, RZ, RZ, 0xe00 ;  /* 0x00000e00ff037424 */ /* 0x000fe400078e00ff */
[----:B------:R-:W-:-:S07]  /*19e0*/  IMAD.MOV.U32 R2, RZ, RZ, RZ ;  /* 0x000000ffff027224 */ /* 0x000fce00078e00ff */
.L_x_78:
[----:B------:R-:W-:-:S04]  /*19f0*/  LEA R20, P0, R3, R6, 0x2 ;  /* 0x0000000603147211 */ /* 0x000fc800078010ff */
[----:B------:R-:W-:-:S05]  /*1a00*/  LEA.HI.X R21, R3, R7, R2, 0x2, P0 ;  /* 0x0000000703157211 */ /* 0x000fca00000f1402 */
[----:B------:R-:W2:Y:S04]  /*1a10*/  LDG.E R22, desc[UR6][R20.64] ;  /* 0x0000000614167981 */ /* 0x000ea8000c1e1900 */
[----:B------:R-:W3:Y:S04]  /*1a20*/  LDG.E R23, desc[UR6][R20.64+0x800] ;  /* 0x0008000614177981 */ /* 0x000ee8000c1e1900 */
[----:B------:R-:W4:Y:S04]  /*1a30*/  LDG.E R24, desc[UR6][R20.64+0x1000] ;  /* 0x0010000614187981 */ /* 0x000f28000c1e1900 */
[----:B------:R-:W5:Y:S04]  /*1a40*/  LDG.E R19, desc[UR6][R20.64+0x1800] ;  /* 0x0018000614137981 */ /* 0x000f68000c1e1900 */
[----:B------:R-:W5:Y:S04]  /*1a50*/  LDG.E R18, desc[UR6][R20.64+0x2000] ;  /* 0x0020000614127981 */ /* 0x000f68000c1e1900 */
[----:B------:R-:W5:Y:S04]  /*1a60*/  LDG.E R17, desc[UR6][R20.64+0x2800] ;  /* 0x0028000614117981 */ /* 0x000f68000c1e1900 */
[----:B------:R0:W5:Y:S02]  /*1a70*/  LDG.E R16, desc[UR6][R20.64+0x3000] ;  /* 0x0030000614107981 */ /* 0x000164000c1e1900 */
[----:B0-----:R-:W-:-:S04]  /*1a80*/  IADD3 R20, P1, PT, -R3, R4, RZ ;  /* 0x0000000403147210 */ /* 0x001fc80007f3e1ff */
[----:B------:R-:W-:Y:S01]  /*1a90*/  ISETP.GE.U32.AND P0, PT, R20, 0xe00, PT ;  /* 0x00000e001400780c */ /* 0x000fe20003f06070 */
        /* <DEDUP_REMOVED lines=13> */
[----:B------:R-:W-:-:S05]  /*1b70*/  IMAD.X R12, R5, 0x1, ~R2, P1 ;  /* 0x00000001050c7824 */ /* 0x000fca00008e0e02 */
[----:B------:R-:W-:Y:S02]  /*1b80*/  ISETP.GE.U32.AND.EX P0, PT, R12, RZ, PT, P0 ;  /* 0x000000ff0c00720c */ /* 0x000fe40003f06100 */
[----:B0-----:R-:W-:-:S11]  /*1b90*/  DADD R14, R14, R8 ;  /* 0x000000000e0e7229 */ /* 0x001fd60000000008 */
[----:B------:R-:W-:Y:S05]  /*1ba0*/  @!P0 BRA `(.L_x_77) ;  /* 0x0000000800948947 */ /* 0x000fea0003800000 */
[----:B------:R-:W-:-:S05]  /*1bb0*/  IADD3 R3, P0, PT, R3, 0xe00, RZ ;  /* 0x00000e0003037810 */ /* 0x000fca0007f1e0ff */
[----:B------:R-:W-:Y:S01]  /*1bc0*/  IMAD.X R2, RZ, RZ, R2, P0 ;  /* 0x000000ffff027224 */ /* 0x000fe200000e0602 */
[----:B------:R-:W-:-:S04]  /*1bd0*/  ISETP.GT.U32.AND P0, PT, R3, R10, PT ;  /* 0x0000000a0300720c */ /* 0x000fc80003f04070 */
[----:B------:R-:W-:-:S13]  /*1be0*/  ISETP.GT.U32.AND.EX P0, PT, R2, R11, PT, P0 ;  /* 0x0000000b0200720c */ /* 0x000fda0003f04100 */
[----:B------:R-:W-:Y:S05]  /*1bf0*/  @!P0 BRA `(.L_x_78) ;  /* 0xfffffffc007c8947 */ /* 0x000fea000383ffff */
.L_x_76:
[----:B------:R-:W-:Y:S01]  /*1c00*/  IMAD.IADD R7, R4, 0x1, -R3 ;  /* 0x0000000104077824 */ /* 0x000fe200078e0a03 */
[----:B------:R-:W-:Y:S01]  /*1c10*/  ISETP.GE.U32.AND P1, PT, R3, R4, PT ;  /* 0x000000040300720c */ /* 0x000fe20003f26070 */
[----:B------:R-:W-:Y:S03]  /*1c20*/  BSSY.RECONVERGENT B1, `(.L_x_77) ;  /* 0x000009d000017945 */ /* 0x000fe60003800200 */
[----:B------:R-:W-:-:S04]  /*1c30*/  ISETP.GE.AND P0, PT, R0, R7, PT ;  /* 0x000000070000720c */ /* 0x000fc80003f06270 */
[----:B------:R-:W-:-:S13]  /*1c40*/  ISETP.GE.U32.OR.EX P0, PT, R2, R5, P0, P1 ;  /* 0x000000050200720c */ /* 0x000fda0000706510 */
[----:B------:R-:W-:Y:S05]  /*1c50*/  @P0 BRA `(.L_x_79) ;  /* 0x0000000800640947 */ /* 0x000fea0003800000 */
[----:B------:R-:W-:Y:S01]  /*1c60*/  LOP3.LUT R5, RZ, R0, RZ, 0x33, !PT ;  /* 0x00000000ff057212 */ /* 0x000fe200078e33ff */
[----:B------:R-:W-:Y:S03]  /*1c70*/  BSSY.RECONVERGENT B2, `(.L_x_80) ;  /* 0x0000048000027945 */ /* 0x000fe60003800200 */
[----:B------:R-:W-:-:S04]  /*1c80*/  IADD3 R6, PT, PT, -R3, R4, R5 ;  /* 0x0000000403067210 */ /* 0x000fc80007ffe105 */
[C---:B------:R-:W-:Y:S02]  /*1c90*/  ISETP.GE.U32.AND P1, PT, R6.reuse, 0x1e00, PT ;  /* 0x00001e000600780c */ /* 0x040fe40003f26070 */
[----:B------:R-:W-:Y:S01]  /*1ca0*/  LEA.HI R4, R6, 0x1, RZ, 0x17 ;  /* 0x0000000106047811 */ /* 0x000fe200078fb8ff */
[----:B------:R-:W-:-:S03]  /*1cb0*/  IMAD.MOV.U32 R6, RZ, RZ, R0 ;  /* 0x000000ffff067224 */ /* 0x000fc600078e0000 */
[----:B------:R-:W-:-:S04]  /*1cc0*/  LOP3.LUT R5, R4, 0xf, RZ, 0xc0, !PT ;  /* 0x0000000f04057812 */ /* 0x000fc800078ec0ff */
[----:B------:R-:W-:-:S03]  /*1cd0*/  ISETP.NE.AND P0, PT, R5, RZ, PT ;  /* 0x000000ff0500720c */ /* 0x000fc60003f05270 */
[----:B------:R-:W-:Y:S10]  /*1ce0*/  @!P1 BRA `(.L_x_81) ;  /* 0x0000000400009947 */ /* 0x000ff40003800000 */
[----:B------:R-:W0:Y:S01]  /*1cf0*/  LDCU.64 UR4, c[0x0][0x380] ;  /* 0x00007000ff0477ac */ /* 0x000e220008000a00 */
[----:B------:R-:W-:Y:S02]  /*1d00*/  IADD3 R13, P2, PT, R0, R3, RZ ;  /* 0x00000003000d7210 */ /* 0x000fe40007f5e0ff */
[----:B------:R-:W-:-:S03]  /*1d10*/  LOP3.LUT R7, R4, 0xfffff0, RZ, 0xc0, !PT ;  /* 0x00fffff004077812 */ /* 0x000fc600078ec0ff */
[----:B------:R-:W-:Y:S02]  /*1d20*/  IMAD.X R6, RZ, RZ, R2, P2 ;  /* 0x000000ffff067224 */ /* 0x000fe400010e0602 */
[----:B------:R-:W-:Y:S01]  /*1d30*/  IMAD.MOV R7, RZ, RZ, -R7 ;  /* 0x000000ffff077224 */ /* 0x000fe200078e0a07 */
[----:B0-----:R-:W-:-:S04]  /*1d40*/  LEA R12, P1, R13, UR4, 0x2 ;  /* 0x000000040d0c7c11 */ /* 0x001fc8000f8210ff */
[----:B------:R-:W-:Y:S02]  /*1d50*/  IADD3 R12, P2, PT, R12, 0x4000, RZ ;  /* 0x000040000c0c7810 */ /* 0x000fe40007f5e0ff */
[----:B------:R-:W-:Y:S01]  /*1d60*/  LEA.HI.X R13, R13, UR5, R6, 0x2, P1 ;  /* 0x000000050d0d7c11 */ /* 0x000fe200088f1406 */
[----:B------:R-:W-:-:S04]  /*1d70*/  IMAD.MOV.U32 R6, RZ, RZ, R0 ;  /* 0x000000ffff067224 */ /* 0x000fc800078e0000 */
[----:B------:R-:W-:-:S07]  /*1d80*/  IMAD.X R13, RZ, RZ, R13, P2 ;  /* 0x000000ffff0d7224 */ /* 0x000fce00010e060d */
.L_x_82:
        /* <DEDUP_REMOVED lines=54> */
.L_x_81:
[----:B------:R-:W-:Y:S05]  /*20f0*/  BSYNC.RECONVERGENT B2 ;  /* 0x0000000000027941 */ /* 0x000fea0003800200 */
.L_x_80:
[----:B------:R-:W-:Y:S05]  /*2100*/  @!P0 BRA `(.L_x_79) ;  /* 0x0000000400388947 */ /* 0x000fea0003800000 */
[----:B------:R-:W-:Y:S01]  /*2110*/  ISETP.GE.U32.AND P1, PT, R5, 0x8, PT ;  /* 0x000000080500780c */ /* 0x000fe20003f26070 */
[----:B------:R-:W-:Y:S01]  /*2120*/  BSSY.RECONVERGENT B2, `(.L_x_83) ;  /* 0x0000022000027945 */ /* 0x000fe20003800200 */
[----:B------:R-:W-:-:S04]  /*2130*/  LOP3.LUT R18, R4, 0x7, RZ, 0xc0, !PT ;  /* 0x0000000704127812 */ /* 0x000fc800078ec0ff */
[----:B------:R-:W-:-:S07]  /*2140*/  ISETP.NE.AND P0, PT, R18, RZ, PT ;  /* 0x000000ff1200720c */ /* 0x000fce0003f05270 */
[----:B------:R-:W-:Y:S06]  /*2150*/  @!P1 BRA `(.L_x_84) ;  /* 0x0000000000789947 */ /* 0x000fec0003800000 */
[----:B------:R-:W0:Y:S01]  /*2160*/  LDCU.64 UR4, c[0x0][0x380] ;  /* 0x00007000ff0477ac */ /* 0x000e220008000a00 */
[----:B------:R-:W-:-:S05]  /*2170*/  IADD3 R5, P1, PT, R6, R3, RZ ;  /* 0x0000000306057210 */ /* 0x000fca0007f3e0ff */
[----:B------:R-:W-:Y:S01]  /*2180*/  IMAD.X R8, RZ, RZ, R2, P1 ;  /* 0x000000ffff087224 */ /* 0x000fe200008e0602 */
        /* <DEDUP_REMOVED lines=27> */
.L_x_84:
[----:B------:R-:W-:Y:S05]  /*2340*/  BSYNC.RECONVERGENT B2 ;  /* 0x0000000000027941 */ /* 0x000fea0003800200 */
.L_x_83:
        /* <DEDUP_REMOVED lines=24> */
.L_x_86:
[----:B------:R-:W-:Y:S05]  /*24d0*/  BSYNC.RECONVERGENT B2 ;  /* 0x0000000000027941 */ /* 0x000fea0003800200 */
.L_x_85:
[----:B------:R-:W-:Y:S05]  /*24e0*/  @!P0 BRA `(.L_x_79) ;  /* 0x0000000000408947 */ /* 0x000fea0003800000 */
[----:B------:R-:W0:Y:S01]  /*24f0*/  LDCU.64 UR4, c[0x0][0x380] ;  /* 0x00007000ff0477ac */ /* 0x000e220008000a00 */
[----:B------:R-:W-:Y:S01]  /*2500*/  IADD3 R3, P0, PT, R6, R3, RZ ;  /* 0x0000000306037210 */ /* 0x000fe20007f1e0ff */
[----:B------:R-:W-:-:S04]  /*2510*/  IMAD.MOV R6, RZ, RZ, -R4 ;  /* 0x000000ffff067224 */ /* 0x000fc800078e0a04 */
[----:B------:R-:W-:Y:S01]  /*2520*/  IMAD.X R2, RZ, RZ, R2, P0 ;  /* 0x000000ffff027224 */ /* 0x000fe200000e0602 */
[----:B0-----:R-:W-:-:S04]  /*2530*/  LEA R7, P1, R3, UR4, 0x2 ;  /* 0x0000000403077c11 */ /* 0x001fc8000f8210ff */
[----:B------:R-:W-:-:S09]  /*2540*/  LEA.HI.X R8, R3, UR5, R2, 0x2, P1 ;  /* 0x0000000503087c11 */ /* 0x000fd200088f1402 */
.L_x_87:
[----:B------:R-:W-:Y:S02]  /*2550*/  IMAD.MOV.U32 R4, RZ, RZ, R7 ;  /* 0x000000ffff047224 */ /* 0x000fe400078e0007 */
[----:B------:R-:W-:-:S05]  /*2560*/  IMAD.MOV.U32 R5, RZ, RZ, R8 ;  /* 0x000000ffff057224 */ /* 0x000fca00078e0008 */
[----:B------:R-:W2:Y:S01]  /*2570*/  LDG.E R2, desc[UR6][R4.64] ;  /* 0x0000000604027981 */ /* 0x000ea2000c1e1900 */
[----:B------:R-:W-:Y:S01]  /*2580*/  VIADD R6, R6, 0x1 ;  /* 0x0000000106067836 */ /* 0x000fe20000000000 */
[----:B------:R-:W-:-:S04]  /*2590*/  IADD3 R7, P1, PT, R7, 0x800, RZ ;  /* 0x0000080007077810 */ /* 0x000fc80007f3e0ff */
[----:B------:R-:W-:Y:S01]  /*25a0*/  ISETP.NE.AND P0, PT, R6, RZ, PT ;  /* 0x000000ff0600720c */ /* 0x000fe20003f05270 */
[----:B------:R-:W-:Y:S01]  /*25b0*/  IMAD.X R8, RZ, RZ, R8, P1 ;  /* 0x000000ffff087224 */ /* 0x000fe200008e0608 */
[----:B--2---:R-:W0:Y:S02]  /*25c0*/  I2F.F64 R2, R2 ;  /* 0x0000000200027312 */ /* 0x004e240000201c00 */
[----:B0-----:R-:W-:-:S09]  /*25d0*/  DADD R14, R2, R14 ;  /* 0x00000000020e7229 */ /* 0x001fd2000000000e */
[----:B------:R-:W-:Y:S05]  /*25e0*/  @P0 BRA `(.L_x_87) ;  /* 0xfffffffc00d80947 */ /* 0x000fea000383ffff */
.L_x_79:
[----:B------:R-:W-:Y:S05]  /*25f0*/  BSYNC.RECONVERGENT B1 ;  /* 0x0000000000017941 */ /* 0x000fea0003800200 */
.L_x_77:
        /* <DEDUP_REMOVED lines=68> */
.L_x_75:
[----:B------:R-:W-:Y:S05]  /*2a40*/  BSYNC.RECONVERGENT B0 ;  /* 0x0000000000007941 */ /* 0x000fea0003800200 */
.L_x_60:
[----:B------:R-:W-:Y:S05]  /*2a50*/  @P1 EXIT ;  /* 0x000000000000194d */ /* 0x000fea0003800000 */
[----:B------:R-:W0:Y:S01]  /*2a60*/  LDCU.64 UR4, c[0x0][0x3a0] ;  /* 0x00007400ff0477ac */ /* 0x000e220008000a00 */
[----:B------:R-:W1:Y:S01]  /*2a70*/  LDC.64 R2, c[0x0][0x388] ;  /* 0x0000e200ff027b82 */ /* 0x000e620000000a00 */
[----:B0-----:R-:W-:-:S07]  /*2a80*/  DADD R6, R6, UR4 ;  /* 0x0000000406067e29 */ /* 0x001fce0008000000 */
[----:B-1----:R-:W-:Y:S01]  /*2a90*/  STG.E.64 desc[UR6][R2.64], R6 ;  /* 0x0000000602007986 */ /* 0x002fe2000c101b06 */
[----:B------:R-:W-:Y:S05]  /*2aa0*/  EXIT ;  /* 0x000000000000794d */ /* 0x000fea0003800000 */
.L_x_88:
        /* <DEDUP_REMOVED lines=13> */
.L_x_199:


//--------------------- .text._ZN3cub18CUB_300001_SM_10006detail6reduce28DeviceReduceSingleTileKernelINS2_10policy_hubIdjN4cuda3std3__44plusIdEEE10Policy1000EPdSC_iS9_ddNS7_10__identityEEEvT0_T1_T2_T3_T4_T6_ --------------------------
	.section	.text._ZN3cub18CUB_300001_SM_10006detail6reduce28DeviceReduceSingleTileKernelINS2_10policy_hubIdjN4cuda3std3__44plusIdEEE10Policy1000EPdSC_iS9_ddNS7_10__identityEEEvT0_T1_T2_T3_T4_T6_,"ax",@progbits
	.align	128
        .global         _ZN3cub18CUB_300001_SM_10006detail6reduce28DeviceReduceSingleTileKernelINS2_10policy_hubIdjN4cuda3std3__44plusIdEEE10Policy1000EPdSC_iS9_ddNS7_10__identityEEEvT0_T1_T2_T3_T4_T6_
        .type           _ZN3cub18CUB_300001_SM_10006detail6reduce28DeviceReduceSingleTileKernelINS2_10policy_hubIdjN4cuda3std3__44plusIdEEE10Policy1000EPdSC_iS9_ddNS7_10__identityEEEvT0_T1_T2_T3_T4_T6_,@function
        .size           _ZN3cub18CUB_300001_SM_10006detail6reduce28DeviceReduceSingleTileKernelINS2_10policy_hubIdjN4cuda3std3__44plusIdEEE10Policy1000EPdSC_iS9_ddNS7_10__identityEEEvT0_T1_T2_T3_T4_T6_,(.L_x_200 - _ZN3cub18CUB_300001_SM_10006detail6reduce28DeviceReduceSingleTileKernelINS2_10policy_hubIdjN4cuda3std3__44plusIdEEE10Policy1000EPdSC_iS9_ddNS7_10__identityEEEvT0_T1_T2_T3_T4_T6_)
        .other          _ZN3cub18CUB_300001_SM_10006detail6reduce28DeviceReduceSingleTileKernelINS2_10policy_hubIdjN4cuda3std3__44plusIdEEE10Policy1000EPdSC_iS9_ddNS7_10__identityEEEvT0_T1_T2_T3_T4_T6_,@"STO_CUDA_ENTRY STV_DEFAULT"
_ZN3cub18CUB_300001_SM_10006detail6reduce28DeviceReduceSingleTileKernelINS2_10policy_hubIdjN4cuda3std3__44plusIdEEE10Policy1000EPdSC_iS9_ddNS7_10__identityEEEvT0_T1_T2_T3_T4_T6_:
.text._ZN3cub18CUB_300001_SM_10006detail6reduce28DeviceReduceSingleTileKernelINS2_10policy_hubIdjN4cuda3std3__44plusIdEEE10Policy1000EPdSC_iS9_ddNS7_10__identityEEEvT0_T1_T2_T3_T4_T6_:
        /* <DEDUP_REMOVED lines=13> */
.L_x_89:
        /* <DEDUP_REMOVED lines=13> */
.L_x_93:
[----:B------:R-:W-:Y:S05]  /*01a0*/  BSYNC.RECONVERGENT B1 ;  /* 0x0000000000017941 */ /* 0x000fea0003800200 */
.L_x_92:
[----:B------:R-:W-:Y:S01]  /*01b0*/  ISETP.GE.AND P0, PT, R5, R4, PT ;  /* 0x000000040500720c */ /* 0x000fe20003f06270 */
[----:B------:R-:W-:-:S12]  /*01c0*/  BSSY.RECONVERGENT B1, `(.L_x_94) ;  /* 0x0000078000017945 */ /* 0x000fd80003800200 */
[----:B------:R-:W-:Y:S05]  /*01d0*/  @P0 BRA `(.L_x_95) ;  /* 0x0000000400d80947 */ /* 0x000fea0003800000 */
[----:B------:R-:W-:Y:S01]  /*01e0*/  LOP3.LUT R9, RZ, R5, RZ, 0x33, !PT ;  /* 0x00000005ff097212 */ /* 0x000fe200078e33ff */
[----:B------:R-:W-:Y:S04]  /*01f0*/  BSSY.RECONVERGENT B2, `(.L_x_96) ;  /* 0x0000019000027945 */ /* 0x000fe80003800200 */
[----:B------:R-:W-:-:S04]  /*0200*/  IMAD.IADD R9, R9, 0x1, R4 ;  /* 0x0000000109097824 */ /* 0x000fc800078e0204 */
[C---:B------:R-:W-:Y:S01]  /*0210*/  IMAD.HI.U32 R0, R9.reuse, -0x33333333, RZ ;  /* 0xcccccccd09007827 */ /* 0x040fe200078e00ff */
[----:B------:R-:W-:-:S04]  /*0220*/  ISETP.GE.U32.AND P0, PT, R9, 0x780, PT ;  /* 0x000007800900780c */ /* 0x000fc80003f06070 */
[----:B------:R-:W-:-:S04]  /*0230*/  SHF.R.U32.HI R0, RZ, 0x9, R0 ;  /* 0x00000009ff007819 */ /* 0x000fc80000011600 */
[----:B------:R-:W-:-:S04]  /*0240*/  LOP3.LUT R2, R0, 0x3, RZ, 0xc0, !PT ;  /* 0x0000000300027812 */ /* 0x000fc800078ec0ff */
[----:B------:R-:W-:-:S13]  /*0250*/  ISETP.NE.AND P1, PT, R2, 0x3, PT ;  /* 0x000000030200780c */ /* 0x000fda0003f25270 */
[----:B------:R-:W-:Y:S05]  /*0260*/  @!P1 BRA `(.L_x_97) ;  /* 0x0000000000449947 */ /* 0x000fea0003800000 */
[----:B------:R-:W0:Y:S01]  /*0270*/  LDC.64 R8, c[0x0][0x380] ;  /* 0x0000e000ff087b82 */ /* 0x000e220000000a00 */
[----:B------:R-:W-:-:S05]  /*0280*/  VIADD R0, R0, 0x1 ;  /* 0x0000000100007836 */ /* 0x000fca0000000000 */
[----:B------:R-:W-:-:S05]  /*0290*/  LOP3.LUT R0, R0, 0x3, RZ, 0xc0, !PT ;  /* 0x0000000300007812 */ /* 0x000fca00078ec0ff */
[----:B------:R-:W-:Y:S02]  /*02a0*/  IMAD.MOV R0, RZ, RZ, -R0 ;  /* 0x000000ffff007224 */ /* 0x000fe400078e0a00 */
[----:B0-----:R-:W-:-:S04]  /*02b0*/  IMAD.WIDE.U32 R8, R5, 0x8, R8 ;  /* 0x0000000805087825 */ /* 0x001fc800078e0008 */
[----:B------:R-:W-:Y:S02]  /*02c0*/  IMAD.MOV.U32 R2, RZ, RZ, R8 ;  /* 0x000000ffff027224 */ /* 0x000fe400078e0008 */
[----:B------:R-:W-:-:S07]  /*02d0*/  IMAD.MOV.U32 R11, RZ, RZ, R9 ;  /* 0x000000ffff0b7224 */ /* 0x000fce00078e0009 */
.L_x_98:
        /* <DEDUP_REMOVED lines=10> */
.L_x_97:
[----:B------:R-:W-:Y:S05]  /*0380*/  BSYNC.RECONVERGENT B2 ;  /* 0x0000000000027941 */ /* 0x000fea0003800200 */
.L_x_96:
        /* <DEDUP_REMOVED lines=8> */
.L_x_101:
        /* <DEDUP_REMOVED lines=43> */
.L_x_100:
[----:B------:R-:W-:Y:S05]  /*06c0*/  BSYNC.RECONVERGENT B2 ;  /* 0x0000000000027941 */ /* 0x000fea0003800200 */
.L_x_99:
        /* <DEDUP_REMOVED lines=26> */
.L_x_103:
[----:B------:R-:W-:Y:S05]  /*0870*/  BSYNC.RECONVERGENT B2 ;  /* 0x0000000000027941 */ /* 0x000fea0003800200 */
.L_x_102:
        /* <DEDUP_REMOVED lines=12> */
.L_x_95:
[----:B------:R-:W-:Y:S05]  /*0940*/  BSYNC.RECONVERGENT B1 ;  /* 0x0000000000017941 */ /* 0x000fea0003800200 */
.L_x_94:
        /* <DEDUP_REMOVED lines=47> */
[----:B------:R-:W0:Y:S04]  /*0c40*/  LDS.128 R8, [UR4+0x20] ;  /* 0x00002004ff087984 */ /* 0x000e280008000c00 */
[----:B------:R-:W1:Y:S04]  /*0c50*/  LDS.128 R16, [UR4+0x30] ;  /* 0x00003004ff107984 */ /* 0x000e680008000c00 */
[----:B--2---:R-:W2:Y:S01]  /*0c60*/  LDS.128 R4, [UR4+0x40] ;  /* 0x00004004ff047984 */ /* 0x004ea20008000c00 */
[----:B0-----:R-:W-:-:S03]  /*0c70*/  DADD R8, R12, R8 ;  /* 0x000000000c087229 */ /* 0x001fc60000000008 */
[----:B------:R-:W-:Y:S05]  /*0c80*/  LDS.128 R12, [UR4+0x60] ;  /* 0x00006004ff0c7984 */ /* 0x000fea0008000c00 */
[----:B------:R-:W-:Y:S02]  /*0c90*/  DADD R2, R8, R10 ;  /* 0x0000000008027229 */ /* 0x000fe4000000000a */
[----:B------:R-:W0:Y:S06]  /*0ca0*/  LDS.128 R8, [UR4+0x50] ;  /* 0x00005004ff087984 */ /* 0x000e2c0008000c00 */
[----:B-1----:R-:W-:-:S08]  /*0cb0*/  DADD R2, R2, R16 ;  /* 0x0000000002027229 */ /* 0x002fd00000000010 */
[----:B------:R-:W-:-:S08]  /*0cc0*/  DADD R2, R2, R18 ;  /* 0x0000000002027229 */ /* 0x000fd00000000012 */
[----:B--2---:R-:W-:-:S08]  /*0cd0*/  DADD R2, R2, R4 ;  /* 0x0000000002027229 */ /* 0x004fd00000000004 */
[----:B------:R-:W-:Y:S01]  /*0ce0*/  DADD R2, R2, R6 ;  /* 0x0000000002027229 */ /* 0x000fe20000000006 */
[----:B------:R-:W1:Y:S07]  /*0cf0*/  LDS.128 R4, [UR4+0x70] ;  /* 0x00007004ff047984 */ /* 0x000e6e0008000c00 */
[----:B0-----:R-:W-:-:S08]  /*0d00*/  DADD R2, R2, R8 ;  /* 0x0000000002027229 */ /* 0x001fd00000000008 */
[----:B------:R-:W-:Y:S01]  /*0d10*/  DADD R2, R2, R10 ;  /* 0x0000000002027229 */ /* 0x000fe2000000000a */
[----:B------:R-:W0:Y:S07]  /*0d20*/  LDS.128 R8, [UR4+0x80] ;  /* 0x00008004ff087984 */ /* 0x000e2e0008000c00 */
[----:B------:R-:W-:-:S08]  /*0d30*/  DADD R2, R2, R12 ;  /* 0x0000000002027229 */ /* 0x000fd0000000000c */
[----:B------:R-:W-:Y:S01]  /*0d40*/  DADD R2, R2, R14 ;  /* 0x0000000002027229 */ /* 0x000fe2000000000e */
[----:B------:R-:W2:Y:S07]  /*0d50*/  LDS.128 R12, [UR4+0x90] ;  /* 0x00009004ff0c7984 */ /* 0x000eae0008000c00 */
[----:B-1----:R-:W-:-:S08]  /*0d60*/  DADD R2, R2, R4 ;  /* 0x0000000002027229 */ /* 0x002fd00000000004 */
[----:B------:R-:W-:Y:S01]  /*0d70*/  DADD R2, R2, R6 ;  /* 0x0000000002027229 */ /* 0x000fe20000000006 */
[----:B------:R-:W1:Y:S07]  /*0d80*/  LDS.128 R4, [UR4+0xa0] ;  /* 0x0000a004ff047984 */ /* 0x000e6e0008000c00 */
[----:B0-----:R-:W-:Y:S01]  /*0d90*/  DADD R2, R2, R8 ;  /* 0x0000000002027229 */ /* 0x001fe20000000008 */
[----:B------:R-:W0:Y:S07]  /*0da0*/  LDS.64 R8, [UR4+0xb0] ;  /* 0x0000b004ff087984 */ /* 0x000e2e0008000a00 */
[----:B------:R-:W-:-:S08]  /*0db0*/  DADD R2, R2, R10 ;  /* 0x0000000002027229 */ /* 0x000fd0000000000a */
[----:B--2---:R-:W-:-:S08]  /*0dc0*/  DADD R2, R2, R12 ;  /* 0x0000000002027229 */ /* 0x004fd0000000000c */
[----:B------:R-:W-:-:S08]  /*0dd0*/  DADD R2, R2, R14 ;  /* 0x0000000002027229 */ /* 0x000fd0000000000e */
[----:B-1----:R-:W-:-:S08]  /*0de0*/  DADD R2, R2, R4 ;  /* 0x0000000002027229 */ /* 0x002fd00000000004 */
[----:B------:R-:W-:-:S08]  /*0df0*/  DADD R2, R2, R6 ;  /* 0x0000000002027229 */ /* 0x000fd00000000006 */
[----:B0-----:R-:W-:Y:S01]  /*0e00*/  DADD R12, R2, R8 ;  /* 0x00000000020c7229 */ /* 0x001fe20000000008 */
[----:B------:R-:W-:Y:S10]  /*0e10*/  BRA `(.L_x_105) ;  /* 0x0000001800487947 */ /* 0x000ff40003800000 */
.L_x_104:
        /* <DEDUP_REMOVED lines=32> */
[----:B------:R-:W-:Y:S01]  /*1020*/  VIADD R0, R2, 0x10 ;  /* 0x0000001002007836 */ /* 0x000fe20000000000 */
[----:B------:R-:W-:Y:S02]  /*1030*/  @!P1 SHF.R.U32.HI R2, RZ, 0x2, R3 ;  /* 0x00000002ff029819 */ /* 0x000fe40000011603 */
[----:B------:R-:W1:Y:S02]  /*1040*/  SHFL.DOWN PT, R7, R11, 0x8, R5 ;  /* 0x090000000b077989 */ /* 0x000e6400000e0005 */
[----:B------:R-:W-:Y:S01]  /*1050*/  @!P1 LOP3.LUT R2, R2, 0xf8, RZ, 0xc0, !PT ;  /* 0x000000f802029812 */ /* 0x000fe200078ec0ff */
[----:B-1----:R-:W-:-:S10]  /*1060*/  DADD R6, R6, R10 ;  /* 0x0000000006067229 */ /* 0x002fd4000000000a */
[----:B------:R-:W-:Y:S02]  /*1070*/  FSEL R8, R10, R6, P0 ;  /* 0x000000060a087208 */ /* 0x000fe40000000000 */
[----:B------:R-:W-:Y:S02]  /*1080*/  FSEL R9, R11, R7, P0 ;  /* 0x000000070b097208 */ /* 0x000fe40000000000 */
[----:B------:R-:W-:Y:S01]  /*1090*/  @!P1 MOV R10, 0x400 ;  /* 0x00000400000a9802 */ /* 0x000fe20000000f00 */
[----:B------:R-:W-:Y:S01]  /*10a0*/  SHFL.DOWN PT, R6, R8, 0x10, R5 ;  /* 0x0a00000008067989 */ /* 0x000fe200000e0005 */
[----:B------:R-:W-:Y:S02]  /*10b0*/  ISETP.GT.AND P0, PT, R0, R5, PT ;  /* 0x000000050000720c */ /* 0x000fe40003f04270 */
[----:B0-----:R-:W-:Y:S01]  /*10c0*/  @!P1 LEA R11, R13, R10, 0x18 ;  /* 0x0000000a0d0b9211 */ /* 0x001fe200078ec0ff */
        /* <DEDUP_REMOVED lines=13> */
[----:B------:R-:W0:Y:S04]  /*11a0*/  LDS.128 R16, [UR4+0x20] ;  /* 0x00002004ff107984 */ /* 0x000e280008000c00 */
[----:B-1----:R-:W1:Y:S01]  /*11b0*/  LDS.128 R8, [UR4+0x30] ;  /* 0x00003004ff087984 */ /* 0x002e620008000c00 */
[----:B0-----:R-:W-:-:S10]  /*11c0*/  DADD R16, R12, R16 ;  /* 0x000000000c107229 */ /* 0x001fd40000000010 */
[----:B------:R-:W-:Y:S02]  /*11d0*/  FSEL R2, R16, R12, P1 ;  /* 0x0000000c10027208 */ /* 0x000fe40000800000 */
[----:B------:R-:W-:Y:S02]  /*11e0*/  FSEL R3, R17, R13, P1 ;  /* 0x0000000d11037208 */ /* 0x000fe40000800000 */
[----:B------:R-:W-:Y:S01]  /*11f0*/  ISETP.GT.AND P1, PT, R4, 0x40, PT ;  /* 0x000000400400780c */ /* 0x000fe20003f24270 */
[----:B------:R-:W0:Y:S03]  /*1200*/  LDS.128 R12, [UR4+0x40] ;  /* 0x00004004ff0c7984 */ /* 0x000e260008000c00 */
        /* <DEDUP_REMOVED lines=65> */
[----:B------:R-:W1:Y:S01]  /*1620*/  LDS.64 R2, [UR4+0xb0] ;  /* 0x0000b004ff027984 */ /* 0x000e620008000a00 */
        /* <DEDUP_REMOVED lines=11> */
[----:B------:R-:W-:Y:S01]  /*16e0*/  FSEL R13, R3, R7, P1 ;  /* 0x00000007030d7208 */ /* 0x000fe20000800000 */
[----:B------:R-:W-:Y:S06]  /*16f0*/  BRA `(.L_x_105) ;  /* 0x0000001000107947 */ /* 0x000fec0003800000 */
.L_x_91:
[----:B------:R-:W0:Y:S01]  /*1700*/  S2R R0, SR_TID.X ;  /* 0x0000000000007919 */ /* 0x000e220000002100 */
[----:B------:R-:W0:Y:S02]  /*1710*/  LDC.64 R6, c[0x0][0x380] ;  /* 0x0000e000ff067b82 */ /* 0x000e240000000a00 */
[----:B0-----:R-:W-:-:S05]  /*1720*/  IMAD.WIDE.U32 R6, R0, 0x8, R6 ;  /* 0x0000000800067825 */ /* 0x001fca00078e0006 */
[----:B------:R-:W2:Y:S04]  /*1730*/  LDG.E.64.CONSTANT R20, desc[UR6][R6.64] ;  /* 0x0000000606147981 */ /* 0x000ea8000c1e9b00 */
[----:B------:R-:W2:Y:S04]  /*1740*/  LDG.E.64.CONSTANT R2, desc[UR6][R6.64+0x1400] ;  /* 0x0014000606027981 */ /* 0x000ea8000c1e9b00 */
[----:B------:R-:W3:Y:S04]  /*1750*/  LDG.E.64.CONSTANT R8, desc[UR6][R6.64+0x2800] ;  /* 0x0028000606087981 */ /* 0x000ee8000c1e9b00 */
[----:B------:R-:W4:Y:S04]  /*1760*/  LDG.E.64.CONSTANT R10, desc[UR6][R6.64+0x3c00] ;  /* 0x003c0006060a7981 */ /* 0x000f28000c1e9b00 */
[----:B------:R-:W5:Y:S04]  /*1770*/  LDG.E.64.CONSTANT R12, desc[UR6][R6.64+0x5000] ;  /* 0x00500006060c7981 */ /* 0x000f68000c1e9b00 */
[----:B------:R-:W5:Y:S04]  /*1780*/  LDG.E.64.CONSTANT R14, desc[UR6][R6.64+0x6400] ;  /* 0x00640006060e7981 */ /* 0x000f68000c1e9b00 */
[----:B------:R-:W5:Y:S04]  /*1790*/  LDG.E.64.CONSTANT R16, desc[UR6][R6.64+0x7800] ;  /* 0x0078000606107981 */ /* 0x000f68000c1e9b00 */
[----:B------:R-:W5:Y:S01]  /*17a0*/  LDG.E.64.CONSTANT R18, desc[UR6][R6.64+0x8c00] ;  /* 0x008c000606127981 */ /* 0x000f62000c1e9b00 */
[----:B------:R-:W-:Y:S01]  /*17b0*/  ISETP.GE.U32.AND P0, PT, R4, 0x2800, PT ;  /* 0x000028000400780c */ /* 0x000fe20003f06070 */
[----:B--2---:R-:W-:-:S08]  /*17c0*/  DADD R2, R20, R2 ;  /* 0x0000000014027229 */ /* 0x004fd00000000002 */
[----:B---3--:R-:W-:Y:S01]  /*17d0*/  DADD R2, R8, R2 ;  /* 0x0000000008027229 */ /* 0x008fe20000000002 */
[----:B------:R-:W-:-:S07]  /*17e0*/  IMAD.MOV.U32 R9, RZ, RZ, 0x1400 ;  /* 0x00001400ff097424 */ /* 0x000fce00078e00ff */
[----:B----4-:R-:W-:-:S08]  /*17f0*/  DADD R2, R10, R2 ;  /* 0x000000000a027229 */ /* 0x010fd00000000002 */
[----:B-----5:R-:W-:-:S08]  /*1800*/  DADD R2, R12, R2 ;  /* 0x000000000c027229 */ /* 0x020fd00000000002 */
[----:B------:R-:W-:-:S08]  /*1810*/  DADD R2, R14, R2 ;  /* 0x000000000e027229 */ /* 0x000fd00000000002 */
[----:B------:R-:W-:-:S08]  /*1820*/  DADD R2, R16, R2 ;  /* 0x0000000010027229 */ /* 0x000fd00000000002 */
[----:B------:R-:W-:Y:S01]  /*1830*/  DADD R2, R18, R2 ;  /* 0x0000000012027229 */ /* 0x000fe20000000002 */
[----:B------:R-:W-:Y:S10]  /*1840*/  @!P0 BRA `(.L_x_106) ;  /* 0x00000000006c8947 */ /* 0x000ff40003800000 */
[----:B------:R-:W0:Y:S01]  /*1850*/  LDC R26, c[0x0][0x390] ;  /* 0x0000e400ff1a7b82 */ /* 0x000e220000000800 */
[----:B------:R-:W-:Y:S02]  /*1860*/  VIADD R8, R4, 0xffffec00 ;  /* 0xffffec0004087836 */ /* 0x000fe40000000000 */
[----:B------:R-:W-:-:S07]  /*1870*/  IMAD.MOV.U32 R9, RZ, RZ, 0x1400 ;  /* 0x00001400ff097424 */ /* 0x000fce00078e00ff */
.L_x_108:
[----:B------:R-:W-:-:S05]  /*1880*/  IMAD.WIDE R12, R9, 0x8, R6 ;  /* 0x00000008090c7825 */ /* 0x000fca00078e0206 */
[----:B------:R-:W2:Y:S04]  /*1890*/  LDG.E.64.CONSTANT R4, desc[UR6][R12.64] ;  /* 0x000000060c047981 */ /* 0x000ea8000c1e9b00 */
[----:B------:R-:W3:Y:S04]  /*18a0*/  LDG.E.64.CONSTANT R14, desc[UR6][R12.64+0x1400] ;  /* 0x001400060c0e7981 */ /* 0x000ee8000c1e9b00 */
[----:B------:R-:W4:Y:S04]  /*18b0*/  LDG.E.64.CONSTANT R16, desc[UR6][R12.64+0x2800] ;  /* 0x002800060c107981 */ /* 0x000f28000c1e9b00 */
[----:B------:R-:W5:Y:S04]  /*18c0*/  LDG.E.64.CONSTANT R18, desc[UR6][R12.64+0x3c00] ;  /* 0x003c00060c127981 */ /* 0x000f68000c1e9b00 */
        /* <DEDUP_REMOVED lines=8> */
[----:B------:R-:W-:-:S08]  /*1950*/  DADD R4, R20, R4 ;  /* 0x0000000014047229 */ /* 0x000fd00000000004 */
[----:B------:R-:W-:Y:S01]  /*1960*/  DADD R22, R22, R4 ;  /* 0x0000000016167229 */ /* 0x000fe20000000004 */
[----:B0-----:R-:W-:-:S04]  /*1970*/  IMAD.MOV.U32 R4, RZ, RZ, R26 ;  /* 0x000000ffff047224 */ /* 0x001fc800078e001a */
[----:B------:R-:W-:-:S03]  /*1980*/  IMAD.IADD R2, R4, 0x1, -R9 ;  /* 0x0000000104027824 */ /* 0x000fc600078e0a09 */
[----:B------:R-:W-:Y:S02]  /*1990*/  DADD R22, R24, R22 ;  /* 0x0000000018167229 */ /* 0x000fe40000000016 */
[----:B------:R-:W-:-:S06]  /*19a0*/  ISETP.GE.AND P0, PT, R2, 0x1400, PT ;  /* 0x000014000200780c */ /* 0x000fcc0003f06270 */
[----:B------:R-:W-:-:S07]  /*19b0*/  DADD R2, R10, R22 ;  /* 0x000000000a027229 */ /* 0x000fce0000000016 */
[----:B------:R-:W-:Y:S05]  /*19c0*/  @!P0 BRA `(.L_x_107) ;  /* 0x0000000800348947 */ /* 0x000fea0003800000 */
[----:B------:R-:W-:-:S05]  /*19d0*/  VIADD R9, R9, 0x1400 ;  /* 0x0000140009097836 */ /* 0x000fca0000000000 */
[----:B------:R-:W-:-:S13]  /*19e0*/  ISETP.GT.AND P0, PT, R9, R8, PT ;  /* 0x000000080900720c */ /* 0x000fda0003f04270 */
[----:B------:R-:W-:Y:S05]  /*19f0*/  @!P0 BRA `(.L_x_108) ;  /* 0xfffffffc00a08947 */ /* 0x000fea000383ffff */
.L_x_106:
[----:B------:R-:W-:-:S13]  /*1a00*/  ISETP.GE.AND P0, PT, R9, R4, PT ;  /* 0x000000040900720c */ /* 0x000fda0003f06270 */
[----:B------:R-:W-:Y:S05]  /*1a10*/  @P0 BRA `(.L_x_107) ;  /* 0x0000000800200947 */ /* 0x000fea0003800000 */
[----:B------:R-:W-:Y:S01]  /*1a20*/  IMAD.IADD R39, R4, 0x1, -R9 ;  /* 0x0000000104277824 */ /* 0x000fe200078e0a09 */
[----:B------:R-:W-:Y:S04]  /*1a30*/  BSSY.RECONVERGENT B1, `(.L_x_107) ;  /* 0x0000086000017945 */ /* 0x000fe80003800200 */
[----:B------:R-:W-:-:S13]  /*1a40*/  ISETP.GE.AND P0, PT, R0, R39, PT ;  /* 0x000000270000720c */ /* 0x000fda0003f06270 */
[----:B------:R-:W-:Y:S05]  /*1a50*/  @P0 BRA `(.L_x_109) ;  /* 0x00000008000c0947 */ /* 0x000fea0003800000 */
[----:B------:R-:W-:Y:S01]  /*1a60*/  LOP3.LUT R5, RZ, R0, RZ, 0x33, !PT ;  /* 0x00000000ff057212 */ /* 0x000fe200078e33ff */
[----:B------:R-:W-:Y:S01]  /*1a70*/  BSSY.RECONVERGENT B2, `(.L_x_110) ;  /* 0x0000017000027945 */ /* 0x000fe20003800200 */
[----:B------:R-:W-:Y:S02]  /*1a80*/  IMAD.MOV.U32 R38, RZ, RZ, R0 ;  /* 0x000000ffff267224 */ /* 0x000fe400078e0000 */
[----:B------:R-:W-:-:S04]  /*1a90*/  IADD3 R5, PT, PT, -R9, R4, R5 ;  /* 0x0000000409057210 */ /* 0x000fc80007ffe105 */
[C---:B------:R-:W-:Y:S01]  /*1aa0*/  ISETP.GE.U32.AND P1, PT, R5.reuse, 0x780, PT ;  /* 0x000007800500780c */ /* 0x040fe20003f26070 */
[----:B------:R-:W-:-:S05]  /*1ab0*/  IMAD.HI.U32 R4, R5, -0x33333333, RZ ;  /* 0xcccccccd05047827 */ /* 0x000fca00078e00ff */
[----:B------:R-:W-:-:S04]  /*1ac0*/  SHF.R.U32.HI R4, RZ, 0x9, R4 ;  /* 0x00000009ff047819 */ /* 0x000fc80000011604 */
[----:B------:R-:W-:-:S04]  /*1ad0*/  LOP3.LUT R6, R4, 0x3, RZ, 0xc0, !PT ;  /* 0x0000000304067812 */ /* 0x000fc800078ec0ff */
[----:B------:R-:W-:-:S13]  /*1ae0*/  ISETP.NE.AND P0, PT, R6, 0x3, PT ;  /* 0x000000030600780c */ /* 0x000fda0003f05270 */
[----:B------:R-:W-:Y:S05]  /*1af0*/  @!P0 BRA `(.L_x_111) ;  /* 0x0000000000388947 */ /* 0x000fea0003800000 */
[----:B------:R-:W0:Y:S01]  /*1b00*/  LDC.64 R6, c[0x0][0x380] ;  /* 0x0000e000ff067b82 */ /* 0x000e220000000a00 */
[----:B------:R-:W-:Y:S02]  /*1b10*/  VIADD R4, R4, 0x1 ;  /* 0x0000000104047836 */ /* 0x000fe40000000000 */
[----:B------:R-:W-:Y:S02]  /*1b20*/  IMAD.IADD R11, R0, 0x1, R9 ;  /* 0x00000001000b7824 */ /* 0x000fe400078e0209 */
[----:B------:R-:W-:Y:S01]  /*1b30*/  IMAD.MOV.U32 R38, RZ, RZ, R0 ;  /* 0x000000ffff267224 */ /* 0x000fe200078e0000 */
[----:B------:R-:W-:-:S05]  /*1b40*/  LOP3.LUT R4, R4, 0x3, RZ, 0xc0, !PT ;  /* 0x0000000304047812 */ /* 0x000fca00078ec0ff */
[----:B------:R-:W-:-:S07]  /*1b50*/  IMAD.MOV R8, RZ, RZ, -R4 ;  /* 0x000000ffff087224 */ /* 0x000fce00078e0a04 */
.L_x_112:
[----:B0-----:R-:W-:-:S06]  /*1b60*/  IMAD.WIDE.U32 R4, R11, 0x8, R6 ;  /* 0x000000080b047825 */ /* 0x001fcc00078e0006 */
[----:B------:R-:W2:Y:S01]  /*1b70*/  LDG.E.64.CONSTANT R4, desc[UR6][R4.64] ;  /* 0x0000000604047981 */ /* 0x000ea2000c1e9b00 */
[----:B------:R-:W-:Y:S02]  /*1b80*/  VIADD R8, R8, 0x1 ;  /* 0x0000000108087836 */ /* 0x000fe40000000000 */
[----:B------:R-:W-:Y:S02]  /*1b90*/  VIADD R38, R38, 0x280 ;  /* 0x0000028026267836 */ /* 0x000fe40000000000 */
[----:B------:R-:W-:Y:S01]  /*1ba0*/  VIADD R11, R11, 0x280 ;  /* 0x000002800b0b7836 */ /* 0x000fe20000000000 */
[----:B------:R-:W-:Y:S01]  /*1bb0*/  ISETP.NE.AND P0, PT, R8, RZ, PT ;  /* 0x000000ff0800720c */ /* 0x000fe20003f05270 */
[----:B--2---:R-:W-:-:S12]  /*1bc0*/  DADD R2, R4, R2 ;  /* 0x0000000004027229 */ /* 0x004fd80000000002 */
[----:B------:R-:W-:Y:S05]  /*1bd0*/  @P0 BRA `(.L_x_112) ;  /* 0xfffffffc00e00947 */ /* 0x000fea000383ffff */
.L_x_111:
[----:B------:R-:W-:Y:S05]  /*1be0*/  BSYNC.RECONVERGENT B2 ;  /* 0x0000000000027941 */ /* 0x000fea0003800200 */
.L_x_110:
[----:B------:R-:W-:Y:S05]  /*1bf0*/  @!P1 BRA `(.L_x_109) ;  /* 0x0000000400a49947 */ /* 0x000fea0003800000 */
[----:B------:R-:W0:Y:S01]  /*1c00*/  LDCU.64 UR4, c[0x0][0x380] ;  /* 0x00007000ff0477ac */ /* 0x000e220008000a00 */
[----:B------:R-:W-:Y:S01]  /*1c10*/  IMAD.IADD R7, R39, 0x1, -R38 ;  /* 0x0000000127077824 */ /* 0x000fe200078e0a26 */
[C---:B------:R-:W-:Y:S01]  /*1c20*/  IADD3 R5, P0, PT, R38.reuse, R9, RZ ;  /* 0x0000000926057210 */ /* 0x040fe20007f1e0ff */
[----:B------:R-:W-:Y:S01]  /*1c30*/  BSSY.RECONVERGENT B2, `(.L_x_113) ;  /* 0x000003a000027945 */ /* 0x000fe20003800200 */
[----:B------:R-:W-:Y:S02]  /*1c40*/  IMAD.IADD R40, R38, 0x1, R9 ;  /* 0x0000000126287824 */ /* 0x000fe400078e0209 */
        /* <DEDUP_REMOVED lines=10> */
.L_x_115:
[----:B------:R-:W0:Y:S01]  /*1cf0*/  LDC.64 R30, c[0x0][0x380] ;  /* 0x0000e000ff1e7b82 */ /* 0x000e220000000a00 */
[----:B------:R-:W2:Y:S04]  /*1d00*/  LDG.E.64.CONSTANT R8, desc[UR6][R4.64+-0x1400] ;  /* 0xffec000604087981 */ /* 0x000ea8000c1e9b00 */
[----:B------:R-:W3:Y:S01]  /*1d10*/  LDG.E.64.CONSTANT R10, desc[UR6][R4.64] ;  /* 0x00000006040a7981 */ /* 0x000ee2000c1e9b00 */
[----:B------:R-:W-:-:S03]  /*1d20*/  VIADD R15, R40, 0xa00 ;  /* 0x00000a00280f7836 */ /* 0x000fc60000000000 */
[----:B------:R-:W4:Y:S04]  /*1d30*/  LDG.E.64.CONSTANT R12, desc[UR6][R4.64+0x1400] ;  /* 0x00140006040c7981 */ /* 0x000f28000c1e9b00 */
[----:B------:R-:W5:Y:S04]  /*1d40*/  LDG.E.64.CONSTANT R16, desc[UR6][R4.64+0x3c00] ;  /* 0x003c000604107981 */ /* 0x000f68000c1e9b00 */
[----:B------:R-:W5:Y:S01]  /*1d50*/  LDG.E.64.CONSTANT R18, desc[UR6][R4.64+0x5000] ;  /* 0x0050000604127981 */ /* 0x000f62000c1e9b00 */
[----:B------:R-:W-:-:S03]  /*1d60*/  VIADD R23, R40, 0x1400 ;  /* 0x0000140028177836 */ /* 0x000fc60000000000 */
[----:B------:R-:W5:Y:S01]  /*1d70*/  LDG.E.64.CONSTANT R20, desc[UR6][R4.64+0x6400] ;  /* 0x0064000604147981 */ /* 0x000f62000c1e9b00 */
[----:B0-----:R-:W-:-:S03]  /*1d80*/  IMAD.WIDE.U32 R6, R40, 0x8, R30 ;  /* 0x0000000828067825 */ /* 0x001fc600078e001e */
[----:B------:R-:W5:Y:S04]  /*1d90*/  LDG.E.64.CONSTANT R24, desc[UR6][R4.64+0x8c00] ;  /* 0x008c000604187981 */ /* 0x000f68000c1e9b00 */
[----:B------:R-:W5:Y:S04]  /*1da0*/  LDG.E.64.CONSTANT R26, desc[UR6][R4.64+0xa000] ;  /* 0x00a00006041a7981 */ /* 0x000f68000c1e9b00 */
[----:B------:R-:W2:Y:S01]  /*1db0*/  LDG.E.64.CONSTANT R6, desc[UR6][R6.64] ;  /* 0x0000000606067981 */ /* 0x000ea2000c1e9b00 */
[----:B------:R-:W-:-:S03]  /*1dc0*/  IMAD.WIDE.U32 R14, R15, 0x8, R30 ;  /* 0x000000080f0e7825 */ /* 0x000fc600078e001e */
[----:B------:R-:W5:Y:S04]  /*1dd0*/  LDG.E.64.CONSTANT R28, desc[UR6][R4.64+0xb400] ;  /* 0x00b40006041c7981 */ /* 0x000f68000c1e9b00 */
[----:B------:R-:W5:Y:S01]  /*1de0*/  LDG.E.64.CONSTANT R14, desc[UR6][R14.64] ;  /* 0x000000060e0e7981 */ /* 0x000f62000c1e9b00 */
[----:B------:R-:W-:-:S03]  /*1df0*/  IMAD.WIDE.U32 R22, R23, 0x8, R30 ;  /* 0x0000000817167825 */ /* 0x000fc600078e001e */
[----:B------:R-:W5:Y:S04]  /*1e00*/  LDG.E.64.CONSTANT R34, desc[UR6][R4.64+0xf000] ;  /* 0x00f0000604227981 */ /* 0x000f68000c1e9b00 */
[----:B------:R-:W5:Y:S01]  /*1e10*/  LDG.E.64.CONSTANT R22, desc[UR6][R22.64] ;  /* 0x0000000616167981 */ /* 0x000f62000c1e9b00 */
[----:B------:R-:W-:-:S03]  /*1e20*/  VIADD R33, R40, 0x1e00 ;  /* 0x00001e0028217836 */ /* 0x000fc60000000000 */
[----:B------:R-:W5:Y:S01]  /*1e30*/  LDG.E.64.CONSTANT R36, desc[UR6][R4.64+0x10400] ;  /* 0x0104000604247981 */ /* 0x000f62000c1e9b00 */
[----:B------:R-:W-:-:S03]  /*1e40*/  IMAD.WIDE.U32 R30, R33, 0x8, R30 ;  /* 0x00000008211e7825 */ /* 0x000fc600078e001e */
[----:B------:R0:W5:Y:S04]  /*1e50*/  LDG.E.64.CONSTANT R32, desc[UR6][R4.64+0xdc00] ;  /* 0x00dc000604207981 */ /* 0x000168000c1e9b00 */
[----:B------:R-:W5:Y:S01]  /*1e60*/  LDG.E.64.CONSTANT R30, desc[UR6][R30.64] ;  /* 0x000000061e1e7981 */ /* 0x000f62000c1e9b00 */
[----:B------:R-:W-:-:S05]  /*1e70*/  VIADD R38, R38, 0x2800 ;  /* 0x0000280026267836 */ /* 0x000fca0000000000 */
[----:B------:R-:W-:Y:S02]  /*1e80*/  ISETP.GE.AND P1, PT, R38, R41, PT ;  /* 0x000000292600720c */ /* 0x000fe40003f26270 */
[----:B0-----:R-:W-:Y:S01]  /*1e90*/  IADD3 R4, P2, PT, R4, 0x14000, RZ ;  /* 0x0001400004047810 */ /* 0x001fe20007f5e0ff */
[----:B------:R-:W-:-:S04]  /*1ea0*/  VIADD R40, R40, 0x2800 ;  /* 0x0000280028287836 */ /* 0x000fc80000000000 */
[----:B------:R-:W-:Y:S01]  /*1eb0*/  IMAD.X R5, RZ, RZ, R5, P2 ;  /* 0x000000ffff057224 */ /* 0x000fe200010e0605 */
[----:B--2---:R-:W-:-:S08]  /*1ec0*/  DADD R6, R6, R2 ;  /* 0x0000000006067229 */ /* 0x004fd00000000002 */
[----:B------:R-:W-:-:S08]  /*1ed0*/  DADD R6, R6, R8 ;  /* 0x0000000006067229 */ /* 0x000fd00000000008 */
[----:B---3--:R-:W-:-:S08]  /*1ee0*/  DADD R6, R6, R10 ;  /* 0x0000000006067229 */ /* 0x008fd0000000000a */
[----:B----4-:R-:W-:-:S08]  /*1ef0*/  DADD R6, R6, R12 ;  /* 0x0000000006067229 */ /* 0x010fd0000000000c */
        /* <DEDUP_REMOVED lines=13> */
.L_x_114:
[----:B------:R-:W-:Y:S05]  /*1fd0*/  BSYNC.RECONVERGENT B2 ;  /* 0x0000000000027941 */ /* 0x000fea0003800200 */
.L_x_113:
[----:B------:R-:W-:Y:S01]  /*1fe0*/  IMAD.IADD R6, R39, 0x1, -R38 ;  /* 0x0000000127067824 */ /* 0x000fe200078e0a26 */
[----:B------:R-:W-:Y:S04]  /*1ff0*/  BSSY.RECONVERGENT B2, `(.L_x_116) ;  /* 0x000001d000027945 */ /* 0x000fe80003800200 */
[----:B------:R-:W-:-:S13]  /*2000*/  ISETP.GT.AND P1, PT, R6, 0xa00, PT ;  /* 0x00000a000600780c */ /* 0x000fda0003f24270 */
[----:B------:R-:W-:Y:S05]  /*2010*/  @!P1 BRA `(.L_x_117) ;  /* 0x0000000000689947 */ /* 0x000fea0003800000 */
[----:B------:R-:W0:Y:S01]  /*2020*/  LDC.64 R14, c[0x0][0x380] ;  /* 0x0000e000ff0e7b82 */ /* 0x000e220000000a00 */
[----:B------:R-:W2:Y:S04]  /*2030*/  LDG.E.64.CONSTANT R8, desc[UR6][R4.64+-0x1400] ;  /* 0xffec000604087981 */ /* 0x000ea8000c1e9b00 */
[----:B------:R-:W3:Y:S01]  /*2040*/  LDG.E.64.CONSTANT R10, desc[UR6][R4.64] ;  /* 0x00000006040a7981 */ /* 0x000ee2000c1e9b00 */
[----:B------:R-:W-:-:S03]  /*2050*/  VIADD R17, R40, 0xa00 ;  /* 0x00000a0028117836 */ /* 0x000fc60000000000 */
[----:B------:R-:W4:Y:S04]  /*2060*/  LDG.E.64.CONSTANT R12, desc[UR6][R4.64+0x1400] ;  /* 0x00140006040c7981 */ /* 0x000f28000c1e9b00 */
[----:B------:R-:W5:Y:S04]  /*2070*/  LDG.E.64.CONSTANT R18, desc[UR6][R4.64+0x5000] ;  /* 0x0050000604127981 */ /* 0x000f68000c1e9b00 */
[----:B------:R1:W5:Y:S01]  /*2080*/  LDG.E.64.CONSTANT R20, desc[UR6][R4.64+0x6400] ;  /* 0x0064000604147981 */ /* 0x000362000c1e9b00 */
[----:B0-----:R-:W-:-:S06]  /*2090*/  IMAD.WIDE.U32 R6, R40, 0x8, R14 ;  /* 0x0000000828067825 */ /* 0x001fcc00078e000e */
[----:B------:R-:W2:Y:S01]  /*20a0*/  LDG.E.64.CONSTANT R6, desc[UR6][R6.64] ;  /* 0x0000000606067981 */ /* 0x000ea2000c1e9b00 */
[----:B------:R-:W-:-:S03]  /*20b0*/  IMAD.WIDE.U32 R14, R17, 0x8, R14 ;  /* 0x00000008110e7825 */ /* 0x000fc600078e000e */
[----:B------:R-:W5:Y:S04]  /*20c0*/  LDG.E.64.CONSTANT R16, desc[UR6][R4.64+0x3c00] ;  /* 0x003c000604107981 */ /* 0x000f68000c1e9b00 */
[----:B------:R-:W5:Y:S01]  /*20d0*/  LDG.E.64.CONSTANT R14, desc[UR6][R14.64] ;  /* 0x000000060e0e7981 */ /* 0x000f62000c1e9b00 */
[----:B------:R-:W-:Y:S01]  /*20e0*/  PLOP3.LUT P0, PT, PT, PT, PT, 0x8, 0x80 ;  /* 0x000000000080781c */ /* 0x000fe20003f0e170 */
[----:B------:R-:W-:Y:S02]  /*20f0*/  VIADD R38, R38, 0x1400 ;  /* 0x0000140026267836 */ /* 0x000fe40000000000 */
[----:B------:R-:W-:Y:S01]  /*2100*/  VIADD R40, R40, 0x1400 ;  /* 0x0000140028287836 */ /* 0x000fe20000000000 */
[----:B--2---:R-:W-:-:S08]  /*2110*/  DADD R2, R2, R6 ;  /* 0x0000000002027229 */ /* 0x004fd00000000006 */
[----:B------:R-:W-:-:S08]  /*2120*/  DADD R2, R2, R8 ;  /* 0x0000000002027229 */ /* 0x000fd00000000008 */
[----:B---3--:R-:W-:-:S08]  /*2130*/  DADD R2, R2, R10 ;  /* 0x0000000002027229 */ /* 0x008fd0000000000a */
[----:B----4-:R-:W-:-:S08]  /*2140*/  DADD R2, R2, R12 ;  /* 0x0000000002027229 */ /* 0x010fd0000000000c */
[----:B-----5:R-:W-:-:S08]  /*2150*/  DADD R2, R2, R14 ;  /* 0x0000000002027229 */ /* 0x020fd0000000000e */
[----:B------:R-:W-:Y:S01]  /*2160*/  DADD R2, R2, R16 ;  /* 0x0000000002027229 */ /* 0x000fe20000000010 */
[----:B------:R-:W-:-:S07]  /*2170*/  IADD3 R6, P1, PT, R4, 0xa000, RZ ;  /* 0x0000a00004067810 */ /* 0x000fce0007f3e0ff */
[----:B------:R-:W-:Y:S01]  /*2180*/  DADD R2, R2, R18 ;  /* 0x0000000002027229 */ /* 0x000fe20000000012 */
[----:B-1----:R-:W-:Y:S02]  /*2190*/  IMAD.X R5, RZ, RZ, R5, P1 ;  /* 0x000000ffff057224 */ /* 0x002fe400008e0605 */
[----:B------:R-:W-:-:S05]  /*21a0*/  IMAD.MOV.U32 R4, RZ, RZ, R6 ;  /* 0x000000ffff047224 */ /* 0x000fca00078e0006 */
[----:B------:R-:W-:-:S11]  /*21b0*/  DADD R2, R2, R20 ;  /* 0x0000000002027229 */ /* 0x000fd60000000014 */
.L_x_117:
[----:B------:R-:W-:Y:S05]  /*21c0*/  BSYNC.RECONVERGENT B2 ;  /* 0x0000000000027941 */ /* 0x000fea0003800200 */
.L_x_116:
[----:B------:R-:W-:-:S13]  /*21d0*/  ISETP.LT.OR P0, PT, R38, R39, P0 ;  /* 0x000000272600720c */ /* 0x000fda0000701670 */
[----:B------:R-:W-:Y:S05]  /*21e0*/  @!P0 BRA `(.L_x_109) ;  /* 0x0000000000288947 */ /* 0x000fea0003800000 */
[----:B------:R-:W0:Y:S01]  /*21f0*/  LDC.64 R6, c[0x0][0x380] ;  /* 0x0000e000ff067b82 */ /* 0x000e220000000a00 */
[----:B------:R-:W2:Y:S04]  /*2200*/  LDG.E.64.CONSTANT R8, desc[UR6][R4.64] ;  /* 0x0000000604087981 */ /* 0x000ea8000c1e9b00 */
[----:B------:R-:W3:Y:S01]  /*2210*/  LDG.E.64.CONSTANT R10, desc[UR6][R4.64+0x1400] ;  /* 0x00140006040a7981 */ /* 0x000ee2000c1e9b00 */
[----:B0-----:R-:W-:-:S03]  /*2220*/  IMAD.WIDE.U32 R40, R40, 0x8, R6 ;  /* 0x0000000828287825 */ /* 0x001fc600078e0006 */
[----:B------:R-:W4:Y:S04]  /*2230*/  LDG.E.64.CONSTANT R6, desc[UR6][R4.64+-0x1400] ;  /* 0xffec000604067981 */ /* 0x000f28000c1e9b00 */
[----:B------:R-:W5:Y:S02]  /*2240*/  LDG.E.64.CONSTANT R40, desc[UR6][R40.64] ;  /* 0x0000000628287981 */ /* 0x000f64000c1e9b00 */
[----:B-----5:R-:W-:-:S08]  /*2250*/  DADD R2, R2, R40 ;  /* 0x0000000002027229 */ /* 0x020fd00000000028 */
[----:B----4-:R-:W-:-:S08]  /*2260*/  DADD R2, R2, R6 ;  /* 0x0000000002027229 */ /* 0x010fd00000000006 */
[----:B--2---:R-:W-:-:S08]  /*2270*/  DADD R2, R2, R8 ;  /* 0x0000000002027229 */ /* 0x004fd00000000008 */
[----:B---3--:R-:W-:-:S11]  /*2280*/  DADD R2, R2, R10 ;  /* 0x0000000002027229 */ /* 0x008fd6000000000a */
.L_x_109:
[----:B------:R-:W-:Y:S05]  /*2290*/  BSYNC.RECONVERGENT B1 ;  /* 0x0000000000017941 */ /* 0x000fea0003800200 */
.L_x_107:
        /* <DEDUP_REMOVED lines=16> */
[----:B------:R-:W-:Y:S01]  /*23a0*/  SHFL.DOWN PT, R2, R4, 0x4, 0x1f ;  /* 0x08801f0004027f89 */ /* 0x000fe200000e0000 */
[----:B------:R-:W-:Y:S02]  /*23b0*/  @!P1 MOV R7, 0x400 ;  /* 0x0000040000079802 */ /* 0x000fe40000000f00 */
[----:B------:R-:W-:Y:S01]  /*23c0*/  @!P1 SHF.R.U32.HI R6, RZ, 0x2, R0 ;  /* 0x00000002ff069819 */ /* 0x000fe20000011600 */
[----:B------:R-:W0:Y:S01]  /*23d0*/  SHFL.DOWN PT, R3, R5, 0x4, 0x1f ;  /* 0x08801f0005037f89 */ /* 0x000e2200000e0000 */
[----:B-1----:R-:W-:-:S02]  /*23e0*/  @!P1 LEA R7, R12, R7, 0x18 ;  /* 0x000000070c079211 */ /* 0x002fc400078ec0ff */
[----:B------:R-:W-:-:S05]  /*23f0*/  @!P1 LOP3.LUT R6, R6, 0xf8, RZ, 0xc0, !PT ;  /* 0x000000f806069812 */ /* 0x000fca00078ec0ff */
[----:B------:R-:W-:Y:S01]  /*2400*/  @!P1 IMAD.IADD R7, R6, 0x1, R7 ;  /* 0x0000000106079824 */ /* 0x000fe200078e0207 */
        /* <DEDUP_REMOVED lines=22> */
[----:B------:R-:W1:Y:S04]  /*2570*/  LDS.128 R8, [UR4+0x20] ;  /* 0x00002004ff087984 */ /* 0x000e680008000c00 */
[----:B------:R-:W2:Y:S04]  /*2580*/  LDS.128 R16, [UR4+0x30] ;  /* 0x00003004ff107984 */ /* 0x000ea80008000c00 */
[----:B0-----:R-:W0:Y:S01]  /*2590*/  LDS.128 R4, [UR4+0x40] ;  /* 0x00004004ff047984 */ /* 0x001e220008000c00 */
[----:B-1----:R-:W-:-:S03]  /*25a0*/  DADD R8, R12, R8 ;  /* 0x000000000c087229 */ /* 0x002fc60000000008 */
[----:B------:R-:W-:Y:S05]  /*25b0*/  LDS.128 R12, [UR4+0x60] ;  /* 0x00006004ff0c7984 */ /* 0x000fea0008000c00 */
[----:B------:R-:W-:Y:S02]  /*25c0*/  DADD R2, R8, R10 ;  /* 0x0000000008027229 */ /* 0x000fe4000000000a */
[----:B------:R-:W1:Y:S06]  /*25d0*/  LDS.128 R8, [UR4+0x50] ;  /* 0x00005004ff087984 */ /* 0x000e6c0008000c00 */
[----:B--2---:R-:W-:-:S08]  /*25e0*/  DADD R2, R2, R16 ;  /* 0x0000000002027229 */ /* 0x004fd00000000010 */
[----:B------:R-:W-:-:S08]  /*25f0*/  DADD R2, R2, R18 ;  /* 0x0000000002027229 */ /* 0x000fd00000000012 */
[----:B0-----:R-:W-:-:S08]  /*2600*/  DADD R2, R2, R4 ;  /* 0x0000000002027229 */ /* 0x001fd00000000004 */
[----:B------:R-:W-:Y:S01]  /*2610*/  DADD R2, R2, R6 ;  /* 0x0000000002027229 */ /* 0x000fe20000000006 */
[----:B------:R-:W0:Y:S07]  /*2620*/  LDS.128 R4, [UR4+0x70] ;  /* 0x00007004ff047984 */ /* 0x000e2e0008000c00 */
[----:B-1----:R-:W-:-:S08]  /*2630*/  DADD R2, R2, R8 ;  /* 0x0000000002027229 */ /* 0x002fd00000000008 */
[----:B------:R-:W-:Y:S01]  /*2640*/  DADD R2, R2, R10 ;  /* 0x0000000002027229 */ /* 0x000fe2000000000a */
[----:B------:R-:W1:Y:S07]  /*2650*/  LDS.128 R8, [UR4+0x80] ;  /* 0x00008004ff087984 */ /* 0x000e6e0008000c00 */
[----:B------:R-:W-:-:S08]  /*2660*/  DADD R2, R2, R12 ;  /* 0x0000000002027229 */ /* 0x000fd0000000000c */
[----:B------:R-:W-:Y:S01]  /*2670*/  DADD R2, R2, R14 ;  /* 0x0000000002027229 */ /* 0x000fe2000000000e */
[----:B------:R-:W2:Y:S07]  /*2680*/  LDS.128 R12, [UR4+0x90] ;  /* 0x00009004ff0c7984 */ /* 0x000eae0008000c00 */
[----:B0-----:R-:W-:-:S08]  /*2690*/  DADD R2, R2, R4 ;  /* 0x0000000002027229 */ /* 0x001fd00000000004 */
[----:B------:R-:W-:Y:S01]  /*26a0*/  DADD R2, R2, R6 ;  /* 0x0000000002027229 */ /* 0x000fe20000000006 */
[----:B------:R-:W0:Y:S07]  /*26b0*/  LDS.128 R4, [UR4+0xa0] ;  /* 0x0000a004ff047984 */ /* 0x000e2e0008000c00 */
[----:B-1----:R-:W-:Y:S01]  /*26c0*/  DADD R2, R2, R8 ;  /* 0x0000000002027229 */ /* 0x002fe20000000008 */
[----:B------:R-:W1:Y:S07]  /*26d0*/  LDS.64 R8, [UR4+0xb0] ;  /* 0x0000b004ff087984 */ /* 0x000e6e0008000a00 */
[----:B------:R-:W-:-:S08]  /*26e0*/  DADD R2, R2, R10 ;  /* 0x0000000002027229 */ /* 0x000fd0000000000a */
[----:B--2---:R-:W-:-:S08]  /*26f0*/  DADD R2, R2, R12 ;  /* 0x0000000002027229 */ /* 0x004fd0000000000c */
[----:B------:R-:W-:-:S08]  /*2700*/  DADD R2, R2, R14 ;  /* 0x0000000002027229 */ /* 0x000fd0000000000e */
[----:B0-----:R-:W-:-:S08]  /*2710*/  DADD R2, R2, R4 ;  /* 0x0000000002027229 */ /* 0x001fd00000000004 */
[----:B------:R-:W-:-:S08]  /*2720*/  DADD R2, R2, R6 ;  /* 0x0000000002027229 */ /* 0x000fd00000000006 */
[----:B-1----:R-:W-:-:S11]  /*2730*/  DADD R12, R2, R8 ;  /* 0x00000000020c7229 */ /* 0x002fd60000000008 */
.L_x_105:
[----:B------:R-:W-:Y:S05]  /*2740*/  BSYNC.RECONVERGENT B0 ;  /* 0x0000000000007941 */ /* 0x000fea0003800200 */
.L_x_90:
[----:B------:R-:W-:Y:S05]  /*2750*/  @P0 EXIT ;  /* 0x000000000000094d */ /* 0x000fea0003800000 */
[----:B------:R-:W1:Y:S01]  /*2760*/  LDCU.64 UR4, c[0x0][0x398] ;  /* 0x00007300ff0477ac */ /* 0x000e620008000a00 */
[----:B0-----:R-:W0:Y:S01]  /*2770*/  LDC.64 R2, c[0x0][0x388] ;  /* 0x0000e200ff027b82 */ /* 0x001e220000000a00 */
[----:B-1----:R-:W-:-:S07]  /*2780*/  DADD R12, R12, UR4 ;  /* 0x000000040c0c7e29 */ /* 0x002fce0008000000 */
[----:B0-----:R-:W-:Y:S01]  /*2790*/  STG.E.64 desc[UR6][R2.64], R12 ;  /* 0x0000000c02007986 */ /* 0x001fe2000c101b06 */
[----:B------:R-:W-:Y:S05]  /*27a0*/  EXIT ;  /* 0x000000000000794d */ /* 0x000fea0003800000 */
.L_x_118:
        /* <DEDUP_REMOVED lines=13> */
.L_x_200:


//--------------------- .text._ZN3cub18CUB_300001_SM_10006detail6reduce18DeviceReduceKernelINS2_10policy_hubIdjN4cuda3std3__44plusIdEEE10Policy1000EN6thrust24THRUST_300001_SM_1000_NS6detail15normal_iteratorINSD_10device_ptrIiEEEEjS9_dNS7_10__identityEEEvT0_PT3_T1_NS0_13GridEvenShareISN_EET2_T4_ --------------------------
	.section	.text._ZN3cub18CUB_300001_SM_10006detail6reduce18DeviceReduceKernelINS2_10policy_hubIdjN4cuda3std3__44plusIdEEE10Policy1000EN6thrust24THRUST_300001_SM_1000_NS6detail15normal_iteratorINSD_10device_ptrIiEEEEjS9_dNS7_10__identityEEEvT0_PT3_T1_NS0_13GridEvenShareISN_EET2_T4_,"ax",@progbits
	.align	128
        .global         _ZN3cub18CUB_300001_SM_10006detail6reduce18DeviceReduceKernelINS2_10policy_hubIdjN4cuda3std3__44plusIdEEE10Policy1000EN6thrust24THRUST_300001_SM_1000_NS6detail15normal_iteratorINSD_10device_ptrIiEEEEjS9_dNS7_10__identityEEEvT0_PT3_T1_NS0_13GridEvenShareISN_EET2_T4_
        .type           _ZN3cub18CUB_300001_SM_10006detail6reduce18DeviceReduceKernelINS2_10policy_hubIdjN4cuda3std3__44plusIdEEE10Policy1000EN6thrust24THRUST_300001_SM_1000_NS6detail15normal_iteratorINSD_10device_ptrIiEEEEjS9_dNS7_10__identityEEEvT0_PT3_T1_NS0_13GridEvenShareISN_EET2_T4_,@function
        .size           _ZN3cub18CUB_300001_SM_10006detail6reduce18DeviceReduceKernelINS2_10policy_hubIdjN4cuda3std3__44plusIdEEE10Policy1000EN6thrust24THRUST_300001_SM_1000_NS6detail15normal_iteratorINSD_10device_ptrIiEEEEjS9_dNS7_10__identityEEEvT0_PT3_T1_NS0_13GridEvenShareISN_EET2_T4_,(.L_x_201 - _ZN3cub18CUB_300001_SM_10006detail6reduce18DeviceReduceKernelINS2_10policy_hubIdjN4cuda3std3__44plusIdEEE10Policy1000EN6thrust24THRUST_300001_SM_1000_NS6detail15normal_iteratorINSD_10device_ptrIiEEEEjS9_dNS7_10__identityEEEvT0_PT3_T1_NS0_13GridEvenShareISN_EET2_T4_)
        .other          _ZN3cub18CUB_300001_SM_10006detail6reduce18DeviceReduceKernelINS2_10policy_hubIdjN4cuda3std3__44plusIdEEE10Policy1000EN6thrust24THRUST_300001_SM_1000_NS6detail15normal_iteratorINSD_10device_ptrIiEEEEjS9_dNS7_10__identityEEEvT0_PT3_T1_NS0_13GridEvenShareISN_EET2_T4_,@"STO_CUDA_ENTRY STV_DEFAULT"
_ZN3cub18CUB_300001_SM_10006detail6reduce18DeviceReduceKernelINS2_10policy_hubIdjN4cuda3std3__44plusIdEEE10Policy1000EN6thrust24THRUST_300001_SM_1000_NS6detail15normal_iteratorINSD_10device_ptrIiEEEEjS9_dNS7_10__identityEEEvT0_PT3_T1_NS0_13GridEvenShareISN_EET2_T4_:
.text._ZN3cub18CUB_300001_SM_10006detail6reduce18DeviceReduceKernelINS2_10policy_hubIdjN4cuda3std3__44plusIdEEE10Policy1000EN6thrust24THRUST_300001_SM_1000_NS6detail15normal_iteratorINSD_10device_ptrIiEEEEjS9_dNS7_10__identityEEEvT0_PT3_T1_NS0_13GridEvenShareISN_EET2_T4_:
[----:B------:R-:W-:Y:S08]  /*0000*/  LDC R1, c[0x0][0x37c] ;  /* 0x0000df00ff017b82 */ /* 0x000ff00000000800 */
[----:B------:R-:W0:Y:S01]  /*0010*/  S2UR UR10, SR_CTAID.X ;  /* 0x00000000000a79c3 */ /* 0x000e220000002500 */
[----:B------:R-:W1:Y:S01]  /*0020*/  LDCU.64 UR12, c[0x0][0x3a8] ;  /* 0x00007500ff0c77ac */ /* 0x000e620008000a00 */
[----:B------:R-:W-:Y:S01]  /*0030*/  BSSY.RECONVERGENT B0, `(.L_x_119) ;  /* 0x000031f000007945 */ /* 0x000fe20003800200 */
[----:B------:R-:W2:Y:S01]  /*0040*/  LDCU.64 UR8, c[0x0][0x358] ;  /* 0x00006b00ff0877ac */ /* 0x000ea20008000a00 */
[----:B-1----:R-:W-:Y:S01]  /*0050*/  IMAD.U32 R4, RZ, RZ, UR12 ;  /* 0x0000000cff047e24 */ /* 0x002fe2000f8e00ff */
[----:B------:R-:W-:-:S02]  /*0060*/  UIMAD UR4, UR13, 0x1400, URZ ;  /* 0x000014000d0478a4 */ /* 0x000fc4000f8e02ff */
[----:B0-----:R-:W-:-:S06]  /*0070*/  UIMAD UR6, UR10, 0x1400, URZ ;  /* 0x000014000a0678a4 */ /* 0x001fcc000f8e02ff */
[----:B------:R-:W-:-:S05]  /*0080*/  VIADD R2, R4, -UR6 ;  /* 0x8000000604027c36 */ /* 0x000fca0008000000 */
[----:B------:R-:W-:-:S13]  /*0090*/  ISETP.GT.U32.AND P0, PT, R2, 0x13ff, PT ;  /* 0x000013ff0200780c */ /* 0x000fda0003f04070 */
[----:B--2---:R-:W-:Y:S05]  /*00a0*/  @P0 BRA `(.L_x_120) ;  /* 0x0000001800b00947 */ /* 0x004fea0003800000 */
[----:B------:R-:W0:Y:S01]  /*00b0*/  S2R R0, SR_TID.X ;  /* 0x0000000000007919 */ /* 0x000e220000002100 */
[----:B------:R-:W-:Y:S01]  /*00c0*/  BSSY.RECONVERGENT B1, `(.L_x_121) ;  /* 0x000000b000017945 */ /* 0x000fe20003800200 */
[----:B------:R-:W-:Y:S02]  /*00d0*/  CS2R R10, SRZ ;  /* 0x00000000000a7805 */ /* 0x000fe4000001ff00 */
[----:B0-----:R-:W-:Y:S01]  /*00e0*/  ISETP.GE.U32.AND P0, PT, R0, R2, PT ;  /* 0x000000020000720c */ /* 0x001fe20003f06070 */
        /* <DEDUP_REMOVED lines=8> */
.L_x_122:
[----:B------:R-:W-:Y:S05]  /*0170*/  BSYNC.RECONVERGENT B1 ;  /* 0x0000000000017941 */ /* 0x000fea0003800200 */
.L_x_121:
[----:B------:R-:W-:Y:S01]  /*0180*/  ISETP.GE.U32.AND P0, PT, R9, R2, PT ;  /* 0x000000020900720c */ /* 0x000fe20003f06070 */
[----:B------:R-:W-:-:S12]  /*0190*/  BSSY.RECONVERGENT B1, `(.L_x_123) ;  /* 0x00000c2000017945 */ /* 0x000fd80003800200 */
[----:B------:R-:W-:Y:S05]  /*01a0*/  @P0 BRA `(.L_x_124) ;  /* 0x0000000c00000947 */ /* 0x000fea0003800000 */
[----:B------:R-:W-:Y:S01]  /*01b0*/  LOP3.LUT R3, RZ, R9, RZ, 0x33, !PT ;  /* 0x00000009ff037212 */ /* 0x000fe200078e33ff */
[----:B------:R-:W-:Y:S03]  /*01c0*/  BSSY.RECONVERGENT B2, `(.L_x_125) ;  /* 0x0000063000027945 */ /* 0x000fe60003800200 */
[----:B------:R-:W-:-:S04]  /*01d0*/  IADD3 R3, PT, PT, R4, -UR6, R3 ;  /* 0x8000000604037c10 */ /* 0x000fc8000fffe003 */
[C---:B------:R-:W-:Y:S01]  /*01e0*/  ISETP.GE.U32.AND P0, PT, R3.reuse, 0x2580, PT ;  /* 0x000025800300780c */ /* 0x040fe20003f06070 */
[----:B------:R-:W-:-:S05]  /*01f0*/  IMAD.HI.U32 R4, R3, -0x33333333, RZ ;  /* 0xcccccccd03047827 */ /* 0x000fca00078e00ff */
[----:B------:R-:W-:-:S04]  /*0200*/  LEA.HI R4, R4, 0x1, RZ, 0x17 ;  /* 0x0000000104047811 */ /* 0x000fc800078fb8ff */
[----:B------:R-:W-:-:S03]  /*0210*/  LOP3.LUT R5, R4, 0xf, RZ, 0xc0, !PT ;  /* 0x0000000f04057812 */ /* 0x000fc600078ec0ff */
[----:B------:R-:W-:Y:S05]  /*0220*/  @!P0 BRA `(.L_x_126) ;  /* 0x0000000400708947 */ /* 0x000fea0003800000 */
[----:B------:R-:W2:Y:S01]  /*0230*/  LDC.64 R12, c[0x0][0x380] ;  /* 0x0000e000ff0c7b82 */ /* 0x000ea20000000a00 */
[----:B------:R-:W-:Y:S01]  /*0240*/  LOP3.LUT R8, R4, 0xfffff0, RZ, 0xc0, !PT ;  /* 0x00fffff004087812 */ /* 0x000fe200078ec0ff */
[----:B------:R-:W-:Y:S01]  /*0250*/  BSSY.RECONVERGENT B3, `(.L_x_127) ;  /* 0x0000058000037945 */ /* 0x000fe20003800200 */
[C---:B------:R-:W-:Y:S02]  /*0260*/  VIADD R3, R9.reuse, 0x1400 ;  /* 0x0000140009037836 */ /* 0x040fe40000000000 */
[----:B0-----:R-:W-:Y:S02]  /*0270*/  VIADD R6, R9, UR6 ;  /* 0x0000000609067c36 */ /* 0x001fe40008000000 */
[----:B------:R-:W-:-:S07]  /*0280*/  IMAD.MOV R8, RZ, RZ, -R8 ;  /* 0x000000ffff087224 */ /* 0x000fce00078e0a08 */
.L_x_128:
[----:B--2---:R-:W-:-:S05]  /*0290*/  IMAD.WIDE.U32 R14, R6, 0x4, R12 ;  /* 0x00000004060e7825 */ /* 0x004fca00078e000c */
[----:B------:R0:W2:Y:S01]  /*02a0*/  LDG.E R25, desc[UR8][R14.64] ;  /* 0x000000080e197981 */ /* 0x0000a2000c1e1900 */
[----:B------:R-:W-:-:S04]  /*02b0*/  VIADD R17, R6, 0x280 ;  /* 0x0000028006117836 */ /* 0x000fc80000000000 */
[----:B------:R-:W-:-:S05]  /*02c0*/  IMAD.WIDE.U32 R16, R17, 0x4, R12 ;  /* 0x0000000411107825 */ /* 0x000fca00078e000c */
[----:B------:R3:W4:Y:S01]  /*02d0*/  LDG.E R24, desc[UR8][R16.64] ;  /* 0x0000000810187981 */ /* 0x000722000c1e1900 */
[----:B------:R-:W-:-:S04]  /*02e0*/  VIADD R21, R6, 0x500 ;  /* 0x0000050006157836 */ /* 0x000fc80000000000 */
[----:B------:R-:W-:-:S05]  /*02f0*/  IMAD.WIDE.U32 R20, R21, 0x4, R12 ;  /* 0x0000000415147825 */ /* 0x000fca00078e000c */
[----:B------:R-:W5:Y:S01]  /*0300*/  LDG.E R23, desc[UR8][R20.64] ;  /* 0x0000000814177981 */ /* 0x000f62000c1e1900 */
[----:B------:R-:W-:-:S04]  /*0310*/  VIADD R7, R6, 0x780 ;  /* 0x0000078006077836 */ /* 0x000fc80000000000 */
[----:B0-----:R-:W-:-:S05]  /*0320*/  IMAD.WIDE.U32 R14, R7, 0x4, R12 ;  /* 0x00000004070e7825 */ /* 0x001fca00078e000c */
[----:B------:R0:W5:Y:S01]  /*0330*/  LDG.E R9, desc[UR8][R14.64] ;  /* 0x000000080e097981 */ /* 0x000162000c1e1900 */
[C---:B------:R-:W-:Y:S02]  /*0340*/  VIADD R19, R6.reuse, 0xa00 ;  /* 0x00000a0006137836 */ /* 0x040fe40000000000 */
[----:B------:R-:W-:Y:S02]  /*0350*/  VIADD R29, R6, 0xc80 ;  /* 0x00000c80061d7836 */ /* 0x000fe40000000000 */
[----:B------:R-:W-:-:S05]  /*0360*/  IMAD.WIDE.U32 R18, R19, 0x4, R12 ;  /* 0x0000000413127825 */ /* 0x000fca00078e000c */
[----:B------:R1:W5:Y:S01]  /*0370*/  LDG.E R22, desc[UR8][R18.64] ;  /* 0x0000000812167981 */ /* 0x000362000c1e1900 */
[----:B------:R-:W-:-:S04]  /*0380*/  IMAD.WIDE.U32 R28, R29, 0x4, R12 ;  /* 0x000000041d1c7825 */ /* 0x000fc800078e000c */
[C---:B------:R-:W-:Y:S01]  /*0390*/  VIADD R27, R6.reuse, 0xf00 ;  /* 0x00000f00061b7836 */ /* 0x040fe20000000000 */
[----:B------:R1:W5:Y:S01]  /*03a0*/  LDG.E R7, desc[UR8][R28.64] ;  /* 0x000000081c077981 */ /* 0x000362000c1e1900 */
[----:B---3--:R-:W-:Y:S02]  /*03b0*/  VIADD R17, R6, 0x1180 ;  /* 0x0000118006117836 */ /* 0x008fe40000000000 */
[----:B------:R-:W-:-:S05]  /*03c0*/  IMAD.WIDE.U32 R26, R27, 0x4, R12 ;  /* 0x000000041b1a7825 */ /* 0x000fca00078e000c */
[----:B------:R-:W3:Y:S01]  /*03d0*/  LDG.E R21, desc[UR8][R26.64] ;  /* 0x000000081a157981 */ /* 0x000ee2000c1e1900 */
[----:B0-----:R-:W-:-:S04]  /*03e0*/  IMAD.WIDE.U32 R14, R17, 0x4, R12 ;  /* 0x00000004110e7825 */ /* 0x001fc800078e000c */
[C---:B------:R-:W-:Y:S01]  /*03f0*/  VIADD R17, R6.reuse, 0x1400 ;  /* 0x0000140006117836 */ /* 0x040fe20000000000 */
[----:B------:R-:W3:Y:S01]  /*0400*/  LDG.E R20, desc[UR8][R14.64] ;  /* 0x000000080e147981 */ /* 0x000ee2000c1e1900 */
[----:B-1----:R-:W-:Y:S02]  /*0410*/  VIADD R18, R6, 0x1680 ;  /* 0x0000168006127836 */ /* 0x002fe40000000000 */
[----:B------:R-:W-:-:S05]  /*0420*/  IMAD.WIDE.U32 R16, R17, 0x4, R12 ;  /* 0x0000000411107825 */ /* 0x000fca00078e000c */
[----:B------:R0:W3:Y:S01]  /*0430*/  LDG.E R19, desc[UR8][R16.64] ;  /* 0x0000000810137981 */ /* 0x0000e2000c1e1900 */
[----:B------:R-:W-:Y:S02]  /*0440*/  VIADD R29, R6, 0x1900 ;  /* 0x00001900061d7836 */ /* 0x000fe40000000000 */
[----:B0-----:R-:W-:-:S05]  /*0450*/  IMAD.WIDE.U32 R16, R18, 0x4, R12 ;  /* 0x0000000412107825 */ /* 0x001fca00078e000c */
[----:B------:R4:W3:Y:S01]  /*0460*/  LDG.E R18, desc[UR8][R16.64] ;  /* 0x0000000810127981 */ /* 0x0008e2000c1e1900 */
[----:B------:R-:W-:Y:S01]  /*0470*/  VIADD R27, R6, 0x1b80 ;  /* 0x00001b80061b7836 */ /* 0x000fe20000000000 */
[----:B--2---:R-:W0:Y:S08]  /*0480*/  I2F.F64 R14, R25 ;  /* 0x00000019000e7312 */ /* 0x004e300000201c00 */
[----:B----4-:R1:W2:Y:S01]  /*0490*/  I2F.F64 R16, R24 ;  /* 0x0000001800107312 */ /* 0x0102a20000201c00 */
[----:B0-----:R-:W-:Y:S01]  /*04a0*/  DADD R14, R14, R10 ;  /* 0x000000000e0e7229 */ /* 0x001fe2000000000a */
[----:B------:R-:W-:-:S06]  /*04b0*/  IMAD.WIDE.U32 R10, R29, 0x4, R12 ;  /* 0x000000041d0a7825 */ /* 0x000fcc00078e000c */
[----:B------:R-:W4:Y:S01]  /*04c0*/  LDG.E R11, desc[UR8][R10.64] ;  /* 0x000000080a0b7981 */ /* 0x000f22000c1e1900 */
[----:B-1----:R-:W-:Y:S01]  /*04d0*/  IMAD.WIDE.U32 R24, R27, 0x4, R12 ;  /* 0x000000041b187825 */ /* 0x002fe200078e000c */
[----:B--2---:R-:W-:-:S03]  /*04e0*/  DADD R16, R14, R16 ;  /* 0x000000000e107229 */ /* 0x004fc60000000010 */
[C---:B------:R-:W-:Y:S01]  /*04f0*/  VIADD R27, R6.reuse, 0x1e00 ;  /* 0x00001e00061b7836 */ /* 0x040fe20000000000 */
[----:B-----5:R0:W1:Y:S01]  /*0500*/  I2F.F64 R14, R23 ;  /* 0x00000017000e7312 */ /* 0x0200620000201c00 */
[----:B------:R2:W5:Y:S01]  /*0510*/  LDG.E R10, desc[UR8][R24.64] ;  /* 0x00000008180a7981 */ /* 0x000562000c1e1900 */
[----:B------:R-:W-:Y:S02]  /*0520*/  VIADD R29, R6, 0x2080 ;  /* 0x00002080061d7836 */ /* 0x000fe40000000000 */
[----:B--2---:R-:W-:-:S05]  /*0530*/  IMAD.WIDE.U32 R24, R27, 0x4, R12 ;  /* 0x000000041b187825 */ /* 0x004fca00078e000c */
[----:B0-----:R0:W2:Y:S01]  /*0540*/  LDG.E R23, desc[UR8][R24.64] ;  /* 0x0000000818177981 */ /* 0x0010a2000c1e1900 */
[----:B------:R-:W-:Y:S01]  /*0550*/  VIADD R27, R6, 0x2300 ;  /* 0x00002300061b7836 */ /* 0x000fe20000000000 */
[----:B-1----:R-:W-:Y:S01]  /*0560*/  DADD R14, R16, R14 ;  /* 0x00000000100e7229 */ /* 0x002fe2000000000e */
[----:B0-----:R-:W-:-:S06]  /*0570*/  IMAD.WIDE.U32 R24, R29, 0x4, R12 ;  /* 0x000000041d187825 */ /* 0x001fcc00078e000c */
[----:B------:R-:W2:Y:S01]  /*0580*/  LDG.E R24, desc[UR8][R24.64] ;  /* 0x0000000818187981 */ /* 0x000ea2000c1e1900 */
[----:B------:R-:W-:-:S04]  /*0590*/  IMAD.WIDE.U32 R16, R27, 0x4, R12 ;  /* 0x000000041b107825 */ /* 0x000fc800078e000c */
[----:B------:R-:W-:Y:S01]  /*05a0*/  VIADD R27, R6, 0x2580 ;  /* 0x00002580061b7836 */ /* 0x000fe20000000000 */
[----:B------:R0:W2:Y:S03]  /*05b0*/  LDG.E R25, desc[UR8][R16.64] ;  /* 0x0000000810197981 */ /* 0x0000a6000c1e1900 */
[----:B0-----:R-:W-:-:S05]  /*05c0*/  IMAD.WIDE.U32 R16, R27, 0x4, R12 ;  /* 0x000000041b107825 */ /* 0x001fca00078e000c */
[----:B------:R0:W2:Y:S02]  /*05d0*/  LDG.E R26, desc[UR8][R16.64] ;  /* 0x00000008101a7981 */ /* 0x0000a4000c1e1900 */
[----:B0-----:R-:W0:Y:S02]  /*05e0*/  I2F.F64 R16, R9 ;  /* 0x0000000900107312 */ /* 0x001e240000201c00 */
[----:B0-----:R-:W-:-:S06]  /*05f0*/  DADD R14, R14, R16 ;  /* 0x000000000e0e7229 */ /* 0x001fcc0000000010 */
[----:B------:R-:W0:Y:S08]  /*0600*/  I2F.F64 R16, R22 ;  /* 0x0000001600107312 */ /* 0x000e300000201c00 */
[----:B------:R-:W1:Y:S01]  /*0610*/  I2F.F64 R28, R7 ;  /* 0x00000007001c7312 */ /* 0x000e620000201c00 */
[----:B0-----:R-:W-:-:S07]  /*0620*/  DADD R14, R14, R16 ;  /* 0x000000000e0e7229 */ /* 0x001fce0000000010 */
[----:B---3--:R-:W0:Y:S01]  /*0630*/  I2F.F64 R16, R21 ;  /* 0x0000001500107312 */ /* 0x008e220000201c00 */
        /* <DEDUP_REMOVED lines=8> */
[----:B------:R-:W-:-:S05]  /*06c0*/  VIADD R8, R8, 0x10 ;  /* 0x0000001008087836 */ /* 0x000fca0000000000 */
[----:B------:R-:W-:Y:S01]  /*06d0*/  ISETP.NE.AND P0, PT, R8, RZ, PT ;  /* 0x000000ff0800720c */ /* 0x000fe20003f05270 */
[----:B------:R-:W-:Y:S02]  /*06e0*/  VIADD R3, R3, 0x2800 ;  /* 0x0000280003037836 */ /* 0x000fe40000000000 */
[----:B------:R-:W-:Y:S01]  /*06f0*/  VIADD R6, R6, 0x2800 ;  /* 0x0000280006067836 */ /* 0x000fe20000000000 */
[----:B----4-:R-:W0:Y:S08]  /*0700*/  I2F.F64 R16, R11 ;  /* 0x0000000b00107312 */ /* 0x010e300000201c00 */
[----:B-----5:R-:W1:Y:S01]  /*0710*/  I2F.F64 R10, R10 ;  /* 0x0000000a000a7312 */ /* 0x020e620000201c00 */
[----:B0-----:R-:W-:-:S07]  /*0720*/  DADD R14, R14, R16 ;  /* 0x000000000e0e7229 */ /* 0x001fce0000000010 */
[----:B--2---:R-:W0:Y:S01]  /*0730*/  I2F.F64 R16, R23 ;  /* 0x0000001700107312 */ /* 0x004e220000201c00 */
        /* <DEDUP_REMOVED lines=9> */
[----:B------:R-:W-:Y:S05]  /*07d0*/  BSYNC.RECONVERGENT B3 ;  /* 0x0000000000037941 */ /* 0x000fea0003800200 */
.L_x_127:
[----:B------:R-:W-:-:S07]  /*07e0*/  VIADD R9, R3, 0xffffec00 ;  /* 0xffffec0003097836 */ /* 0x000fce0000000000 */
.L_x_126:
[----:B------:R-:W-:Y:S05]  /*07f0*/  BSYNC.RECONVERGENT B2 ;  /* 0x0000000000027941 */ /* 0x000fea0003800200 */
.L_x_125:
[----:B------:R-:W-:-:S13]  /*0800*/  ISETP.NE.AND P0, PT, R5, RZ, PT ;  /* 0x000000ff0500720c */ /* 0x000fda0003f05270 */
[----:B------:R-:W-:Y:S05]  /*0810*/  @!P0 BRA `(.L_x_124) ;  /* 0x0000000400648947 */ /* 0x000fea0003800000 */
[----:B------:R-:W-:Y:S01]  /*0820*/  ISETP.GE.U32.AND P0, PT, R5, 0x8, PT ;  /* 0x000000080500780c */ /* 0x000fe20003f06070 */
[----:B------:R-:W-:Y:S01]  /*0830*/  BSSY.RECONVERGENT B2, `(.L_x_129) ;  /* 0x000002e000027945 */ /* 0x000fe20003800200 */
[----:B------:R-:W-:-:S04]  /*0840*/  LOP3.LUT R20, R4, 0x7, RZ, 0xc0, !PT ;  /* 0x0000000704147812 */ /* 0x000fc800078ec0ff */
[----:B------:R-:W-:-:S07]  /*0850*/  ISETP.NE.AND P1, PT, R20, RZ, PT ;  /* 0x000000ff1400720c */ /* 0x000fce0003f25270 */
[----:B------:R-:W-:Y:S06]  /*0860*/  @!P0 BRA `(.L_x_130) ;  /* 0x0000000000a88947 */ /* 0x000fec0003800000 */
[----:B0-----:R-:W0:Y:S01]  /*0870*/  LDC.64 R6, c[0x0][0x380] ;  /* 0x0000e000ff067b82 */ /* 0x001e220000000a00 */
[----:B------:R-:W-:-:S04]  /*0880*/  VIADD R15, R9, UR6 ;  /* 0x00000006090f7c36 */ /* 0x000fc80008000000 */
[C---:B------:R-:W-:Y:S02]  /*0890*/  VIADD R25, R15.reuse, 0x280 ;  /* 0x000002800f197836 */ /* 0x040fe40000000000 */
[C---:B------:R-:W-:Y:S02]  /*08a0*/  VIADD R17, R15.reuse, 0x500 ;  /* 0x000005000f117836 */ /* 0x040fe40000000000 */
[----:B0-----:R-:W-:-:S05]  /*08b0*/  IMAD.WIDE.U32 R12, R15, 0x4, R6 ;  /* 0x000000040f0c7825 */ /* 0x001fca00078e0006 */
[----:B------:R0:W2:Y:S01]  /*08c0*/  LDG.E R19, desc[UR8][R12.64] ;  /* 0x000000080c137981 */ /* 0x0000a2000c1e1900 */
[----:B------:R-:W-:-:S05]  /*08d0*/  IMAD.WIDE.U32 R24, R25, 0x4, R6 ;  /* 0x0000000419187825 */ /* 0x000fca00078e0006 */
[----:B------:R3:W4:Y:S01]  /*08e0*/  LDG.E R14, desc[UR8][R24.64] ;  /* 0x00000008180e7981 */ /* 0x000722000c1e1900 */
[----:B------:R-:W-:-:S04]  /*08f0*/  IMAD.WIDE.U32 R16, R17, 0x4, R6 ;  /* 0x0000000411107825 */ /* 0x000fc800078e0006 */
[C---:B------:R-:W-:Y:S02]  /*0900*/  VIADD R27, R15.reuse, 0x780 ;  /* 0x000007800f1b7836 */ /* 0x040fe40000000000 */
[----:B------:R-:W5:Y:S01]  /*0910*/  LDG.E R16, desc[UR8][R16.64] ;  /* 0x0000000810107981 */ /* 0x000f62000c1e1900 */
[----:B------:R-:W-:Y:S02]  /*0920*/  VIADD R29, R15, 0xa00 ;  /* 0x00000a000f1d7836 */ /* 0x000fe40000000000 */
[----:B------:R-:W-:-:S05]  /*0930*/  IMAD.WIDE.U32 R26, R27, 0x4, R6 ;  /* 0x000000041b1a7825 */ /* 0x000fca00078e0006 */
[----:B------:R-:W5:Y:S01]  /*0940*/  LDG.E R5, desc[UR8][R26.64] ;  /* 0x000000081a057981 */ /* 0x000f62000c1e1900 */
[----:B------:R-:W-:-:S04]  /*0950*/  IMAD.WIDE.U32 R28, R29, 0x4, R6 ;  /* 0x000000041d1c7825 */ /* 0x000fc800078e0006 */
[C---:B------:R-:W-:Y:S01]  /*0960*/  VIADD R23, R15.reuse, 0xc80 ;  /* 0x00000c800f177836 */ /* 0x040fe20000000000 */
[----:B------:R-:W5:Y:S01]  /*0970*/  LDG.E R3, desc[UR8][R28.64] ;  /* 0x000000081c037981 */ /* 0x000f62000c1e1900 */
[----:B0-----:R-:W-:Y:S02]  /*0980*/  VIADD R13, R15, 0xf00 ;  /* 0x00000f000f0d7836 */ /* 0x001fe40000000000 */
[----:B------:R-:W-:-:S05]  /*0990*/  IMAD.WIDE.U32 R22, R23, 0x4, R6 ;  /* 0x0000000417167825 */ /* 0x000fca00078e0006 */
[----:B------:R0:W5:Y:S01]  /*09a0*/  LDG.E R8, desc[UR8][R22.64] ;  /* 0x0000000816087981 */ /* 0x000162000c1e1900 */
[----:B------:R-:W-:-:S04]  /*09b0*/  IMAD.WIDE.U32 R12, R13, 0x4, R6 ;  /* 0x000000040d0c7825 */ /* 0x000fc800078e0006 */
[----:B---3--:R-:W-:Y:S02]  /*09c0*/  VIADD R25, R15, 0x1180 ;  /* 0x000011800f197836 */ /* 0x008fe40000000000 */
[----:B------:R-:W3:Y:S02]  /*09d0*/  LDG.E R12, desc[UR8][R12.64] ;  /* 0x000000080c0c7981 */ /* 0x000ee4000c1e1900 */
[----:B------:R-:W-:-:S05]  /*09e0*/  IMAD.WIDE.U32 R24, R25, 0x4, R6 ;  /* 0x0000000419187825 */ /* 0x000fca00078e0006 */
[----:B------:R-:W3:Y:S01]  /*09f0*/  LDG.E R18, desc[UR8][R24.64] ;  /* 0x0000000818127981 */ /* 0x000ee2000c1e1900 */
[----:B------:R-:W-:Y:S01]  /*0a00*/  VIADD R9, R9, 0x1400 ;  /* 0x0000140009097836 */ /* 0x000fe20000000000 */
[----:B--2---:R-:W1:Y:S08]  /*0a10*/  I2F.F64 R6, R19 ;  /* 0x0000001300067312 */ /* 0x004e700000201c00 */
[----:B----4-:R-:W2:Y:S01]  /*0a20*/  I2F.F64 R14, R14 ;  /* 0x0000000e000e7312 */ /* 0x010ea20000201c00 */
[----:B-1----:R-:W-:-:S07]  /*0a30*/  DADD R6, R10, R6 ;  /* 0x000000000a067229 */ /* 0x002fce0000000006 */
[----:B-----5:R-:W1:Y:S01]  /*0a40*/  I2F.F64 R16, R16 ;  /* 0x0000001000107312 */ /* 0x020e620000201c00 */
[----:B--2---:R-:W-:-:S07]  /*0a50*/  DADD R6, R6, R14 ;  /* 0x0000000006067229 */ /* 0x004fce000000000e */
[----:B------:R-:W2:Y:S01]  /*0a60*/  I2F.F64 R10, R5 ;  /* 0x00000005000a7312 */ /* 0x000ea20000201c00 */
[----:B-1----:R-:W-:-:S07]  /*0a70*/  DADD R6, R6, R16 ;  /* 0x0000000006067229 */ /* 0x002fce0000000010 */
[----:B0-----:R-:W0:Y:S01]  /*0a80*/  I2F.F64 R22, R3 ;  /* 0x0000000300167312 */ /* 0x001e220000201c00 */
[----:B--2---:R-:W-:-:S07]  /*0a90*/  DADD R6, R6, R10 ;  /* 0x0000000006067229 */ /* 0x004fce000000000a */
[----:B------:R-:W1:Y:S01]  /*0aa0*/  I2F.F64 R10, R8 ;  /* 0x00000008000a7312 */ /* 0x000e620000201c00 */
[----:B0-----:R-:W-:-:S07]  /*0ab0*/  DADD R6, R6, R22 ;  /* 0x0000000006067229 */ /* 0x001fce0000000016 */
[----:B---3--:R-:W0:Y:S01]  /*0ac0*/  I2F.F64 R12, R12 ;  /* 0x0000000c000c7312 */ /* 0x008e220000201c00 */
[----:B-1----:R-:W-:-:S07]  /*0ad0*/  DADD R6, R6, R10 ;  /* 0x0000000006067229 */ /* 0x002fce000000000a */
[----:B------:R-:W1:Y:S01]  /*0ae0*/  I2F.F64 R18, R18 ;  /* 0x0000001200127312 */ /* 0x000e620000201c00 */
[----:B0-----:R-:W-:-:S08]  /*0af0*/  DADD R6, R6, R12 ;  /* 0x0000000006067229 */ /* 0x001fd0000000000c */
[----:B-1----:R-:W-:-:S11]  /*0b00*/  DADD R10, R6, R18 ;  /* 0x00000000060a7229 */ /* 0x002fd60000000012 */
.L_x_130:
[----:B------:R-:W-:Y:S05]  /*0b10*/  BSYNC.RECONVERGENT B2 ;  /* 0x0000000000027941 */ /* 0x000fea0003800200 */
.L_x_129:
[----:B------:R-:W-:Y:S05]  /*0b20*/  @!P1 BRA `(.L_x_124) ;  /* 0x0000000000a09947 */ /* 0x000fea0003800000 */
[----:B------:R-:W-:Y:S01]  /*0b30*/  ISETP.GE.U32.AND P0, PT, R20, 0x4, PT ;  /* 0x000000041400780c */ /* 0x000fe20003f06070 */
[----:B------:R-:W-:Y:S01]  /*0b40*/  BSSY.RECONVERGENT B2, `(.L_x_131) ;  /* 0x000001a000027945 */ /* 0x000fe20003800200 */
[----:B------:R-:W-:-:S04]  /*0b50*/  LOP3.LUT R4, R4, 0x3, RZ, 0xc0, !PT ;  /* 0x0000000304047812 */ /* 0x000fc800078ec0ff */
[----:B------:R-:W-:-:S07]  /*0b60*/  ISETP.NE.AND P1, PT, R4, RZ, PT ;  /* 0x000000ff0400720c */ /* 0x000fce0003f25270 */
[----:B------:R-:W-:Y:S06]  /*0b70*/  @!P0 BRA `(.L_x_132) ;  /* 0x0000000000588947 */ /* 0x000fec0003800000 */
[----:B0-----:R-:W0:Y:S01]  /*0b80*/  LDC.64 R6, c[0x0][0x380] ;  /* 0x0000e000ff067b82 */ /* 0x001e220000000a00 */
[----:B------:R-:W-:-:S05]  /*0b90*/  IADD3 R3, PT, PT, R9, UR6, RZ ;  /* 0x0000000609037c10 */ /* 0x000fca000fffe0ff */
[C---:B------:R-:W-:Y:S02]  /*0ba0*/  VIADD R15, R3.reuse, 0x280 ;  /* 0x00000280030f7836 */ /* 0x040fe40000000000 */
[C---:B------:R-:W-:Y:S02]  /*0bb0*/  VIADD R19, R3.reuse, 0x500 ;  /* 0x0000050003137836 */ /* 0x040fe40000000000 */
[----:B0-----:R-:W-:-:S05]  /*0bc0*/  IMAD.WIDE.U32 R12, R3, 0x4, R6 ;  /* 0x00000004030c7825 */ /* 0x001fca00078e0006 */
[----:B------:R-:W2:Y:S01]  /*0bd0*/  LDG.E R5, desc[UR8][R12.64] ;  /* 0x000000080c057981 */ /* 0x000ea2000c1e1900 */
[----:B------:R-:W-:-:S04]  /*0be0*/  IMAD.WIDE.U32 R14, R15, 0x4, R6 ;  /* 0x000000040f0e7825 */ /* 0x000fc800078e0006 */
[--C-:B------:R-:W-:Y:S02]  /*0bf0*/  IMAD.WIDE.U32 R18, R19, 0x4, R6.reuse ;  /* 0x0000000413127825 */ /* 0x100fe400078e0006 */
[----:B------:R-:W3:Y:S02]  /*0c00*/  LDG.E R14, desc[UR8][R14.64] ;  /* 0x000000080e0e7981 */ /* 0x000ee4000c1e1900 */
[----:B------:R-:W-:Y:S02]  /*0c10*/  VIADD R21, R3, 0x780 ;  /* 0x0000078003157836 */ /* 0x000fe40000000000 */
[----:B------:R-:W4:Y:S02]  /*0c20*/  LDG.E R18, desc[UR8][R18.64] ;  /* 0x0000000812127981 */ /* 0x000f24000c1e1900 */
[----:B------:R-:W-:-:S06]  /*0c30*/  IMAD.WIDE.U32 R20, R21, 0x4, R6 ;  /* 0x0000000415147825 */ /* 0x000fcc00078e0006 */
        /* <DEDUP_REMOVED lines=10> */
.L_x_132:
[----:B------:R-:W-:Y:S05]  /*0ce0*/  BSYNC.RECONVERGENT B2 ;  /* 0x0000000000027941 */ /* 0x000fea0003800200 */
.L_x_131:
[----:B------:R-:W-:Y:S05]  /*0cf0*/  @!P1 BRA `(.L_x_124) ;  /* 0x00000000002c9947 */ /* 0x000fea0003800000 */
[----:B------:R-:W2:Y:S01]  /*0d00*/  LDC.64 R12, c[0x0][0x380] ;  /* 0x0000e000ff0c7b82 */ /* 0x000ea20000000a00 */
[----:B------:R-:W-:Y:S02]  /*0d10*/  VIADD R3, R9, UR6 ;  /* 0x0000000609037c36 */ /* 0x000fe40008000000 */
[----:B------:R-:W-:-:S07]  /*0d20*/  IMAD.MOV R8, RZ, RZ, -R4 ;  /* 0x000000ffff087224 */ /* 0x000fce00078e0a04 */
.L_x_133:
[----:B--2---:R-:W-:-:S06]  /*0d30*/  IMAD.WIDE.U32 R4, R3, 0x4, R12 ;  /* 0x0000000403047825 */ /* 0x004fcc00078e000c */
[----:B------:R-:W0:Y:S01]  /*0d40*/  LDG.E R4, desc[UR8][R4.64] ;  /* 0x0000000804047981 */ /* 0x000e22000c1e1900 */
[----:B------:R-:W-:Y:S02]  /*0d50*/  VIADD R8, R8, 0x1 ;  /* 0x0000000108087836 */ /* 0x000fe40000000000 */
[----:B------:R-:W-:-:S03]  /*0d60*/  VIADD R3, R3, 0x280 ;  /* 0x0000028003037836 */ /* 0x000fc60000000000 */
[----:B------:R-:W-:Y:S01]  /*0d70*/  ISETP.NE.AND P0, PT, R8, RZ, PT ;  /* 0x000000ff0800720c */ /* 0x000fe20003f05270 */
[----:B0-----:R-:W1:Y:S02]  /*0d80*/  I2F.F64 R6, R4 ;  /* 0x0000000400067312 */ /* 0x001e640000201c00 */
[----:B-1----:R-:W-:-:S10]  /*0d90*/  DADD R10, R6, R10 ;  /* 0x00000000060a7229 */ /* 0x002fd4000000000a */
[----:B------:R-:W-:Y:S05]  /*0da0*/  @P0 BRA `(.L_x_133) ;  /* 0xfffffffc00e00947 */ /* 0x000fea000383ffff */
.L_x_124:
[----:B------:R-:W-:Y:S05]  /*0db0*/  BSYNC.RECONVERGENT B1 ;  /* 0x0000000000017941 */ /* 0x000fea0003800200 */
.L_x_123:
[----:B------:R-:W-:-:S13]  /*0dc0*/  ISETP.GE.U32.AND P0, PT, R2, 0x280, PT ;  /* 0x000002800200780c */ /* 0x000fda0003f06070 */
        /* <DEDUP_REMOVED lines=50> */
[----:B------:R-:W1:Y:S05]  /*10f0*/  LDS.128 R4, [UR4+0x50] ;  /* 0x00005004ff047984 */ /* 0x000e6a0008000c00 */
[----:B------:R-:W-:-:S08]  /*1100*/  DADD R16, R16, R18 ;  /* 0x0000000010107229 */ /* 0x000fd00000000012 */
[----:B--2---:R-:W-:-:S08]  /*1110*/  DADD R12, R16, R12 ;  /* 0x00000000100c7229 */ /* 0x004fd0000000000c */
[----:B------:R-:W-:Y:S02]  /*1120*/  DADD R2, R12, R14 ;  /* 0x000000000c027229 */ /* 0x000fe4000000000e */
[----:B------:R-:W2:Y:S06]  /*1130*/  LDS.128 R12, [UR4+0x60] ;  /* 0x00006004ff0c7984 */ /* 0x000eac0008000c00 */
[----:B0-----:R-:W-:-:S08]  /*1140*/  DADD R2, R2, R8 ;  /* 0x0000000002027229 */ /* 0x001fd00000000008 */
[----:B------:R-:W-:Y:S01]  /*1150*/  DADD R2, R2, R10 ;  /* 0x0000000002027229 */ /* 0x000fe2000000000a */
[----:B------:R-:W0:Y:S07]  /*1160*/  LDS.128 R8, [UR4+0x70] ;  /* 0x00007004ff087984 */ /* 0x000e2e0008000c00 */
        /* <DEDUP_REMOVED lines=16> */
[----:B-1----:R-:W-:Y:S01]  /*1270*/  DADD R4, R2, R4 ;  /* 0x0000000002047229 */ /* 0x002fe20000000004 */
[----:B------:R-:W-:Y:S10]  /*1280*/  BRA `(.L_x_135) ;  /* 0x0000001c00e47947 */ /* 0x000ff40003800000 */
.L_x_134:
[----:B------:R-:W-:-:S05]  /*1290*/  LOP3.LUT R3, R0, 0x3e0, RZ, 0xc0, !PT ;  /* 0x000003e000037812 */ /* 0x000fca00078ec0ff */
[----:B------:R-:W-:Y:S01]  /*12a0*/  VIADD R5, R3, 0x20 ;  /* 0x0000002003057836 */ /* 0x000fe20000000000 */
[----:B------:R-:W-:-:S04]  /*12b0*/  LOP3.LUT R3, RZ, R3, RZ, 0x33, !PT ;  /* 0x00000003ff037212 */ /* 0x000fc800078e33ff */
[----:B------:R-:W-:Y:S01]  /*12c0*/  ISETP.GT.U32.AND P0, PT, R5, R2, PT ;  /* 0x000000020500720c */ /* 0x000fe20003f04070 */
[----:B------:R-:W-:-:S05]  /*12d0*/  IMAD.IADD R3, R2, 0x1, R3 ;  /* 0x0000000102037824 */ /* 0x000fca00078e0203 */
[----:B------:R-:W-:Y:S02]  /*12e0*/  SEL R7, R3, 0x1f, P0 ;  /* 0x0000001f03077807 */ /* 0x000fe40000000000 */
[----:B------:R-:W2:Y:S03]  /*12f0*/  S2R R3, SR_LANEID ;  /* 0x0000000000037919 */ /* 0x000ea60000000000 */
[----:B-1----:R-:W-:Y:S04]  /*1300*/  SHFL.DOWN PT, R4, R10, 0x1, R7 ;  /* 0x082000000a047989 */ /* 0x002fe800000e0007 */
[----:B------:R-:W1:Y:S02]  /*1310*/  SHFL.DOWN PT, R5, R11, 0x1, R7 ;  /* 0x082000000b057989 */ /* 0x000e6400000e0007 */
[----:B-1----:R-:W-:Y:S01]  /*1320*/  DADD R4, R4, R10 ;  /* 0x0000000004047229 */ /* 0x002fe2000000000a */
[C---:B--2---:R-:W-:Y:S01]  /*1330*/  ISETP.GE.AND P0, PT, R3.reuse, R7, PT ;  /* 0x000000070300720c */ /* 0x044fe20003f06270 */
[----:B0-----:R-:W-:-:S08]  /*1340*/  VIADD R6, R3, 0x2 ;  /* 0x0000000203067836 */ /* 0x001fd00000000000 */
[----:B------:R-:W-:Y:S02]  /*1350*/  FSEL R8, R4, R10, !P0 ;  /* 0x0000000a04087208 */ /* 0x000fe40004000000 */
[----:B------:R-:W-:Y:S02]  /*1360*/  FSEL R9, R5, R11, !P0 ;  /* 0x0000000b05097208 */ /* 0x000fe40004000000 */
[----:B------:R-:W-:Y:S01]  /*1370*/  ISETP.GT.AND P0, PT, R6, R7, PT ;  /* 0x000000070600720c */ /* 0x000fe20003f04270 */
[----:B------:R-:W-:Y:S01]  /*1380*/  SHFL.DOWN PT, R4, R8, 0x2, R7 ;  /* 0x0840000008047989 */ /* 0x000fe200000e0007 */
[----:B------:R-:W-:-:S03]  /*1390*/  VIADD R6, R3, 0x4 ;  /* 0x0000000403067836 */ /* 0x000fc60000000000 */
[----:B------:R-:W0:Y:S02]  /*13a0*/  SHFL.DOWN PT, R5, R9, 0x2, R7 ;  /* 0x0840000009057989 */ /* 0x000e2400000e0007 */
[----:B0-----:R-:W-:-:S10]  /*13b0*/  DADD R4, R4, R8 ;  /* 0x0000000004047229 */ /* 0x001fd40000000008 */
[----:B------:R-:W-:Y:S02]  /*13c0*/  FSEL R12, R8, R4, P0 ;  /* 0x00000004080c7208 */ /* 0x000fe40000000000 */
[----:B------:R-:W-:Y:S02]  /*13d0*/  FSEL R13, R9, R5, P0 ;  /* 0x00000005090d7208 */ /* 0x000fe40000000000 */
[----:B------:R-:W-:Y:S01]  /*13e0*/  ISETP.GT.AND P0, PT, R6, R7, PT ;  /* 0x000000070600720c */ /* 0x000fe20003f04270 */
[----:B------:R-:W-:Y:S01]  /*13f0*/  SHFL.DOWN PT, R4, R12, 0x4, R7 ;  /* 0x088000000c047989 */ /* 0x000fe200000e0007 */
[----:B------:R-:W-:-:S03]  /*1400*/  VIADD R6, R3, 0x8 ;  /* 0x0000000803067836 */ /* 0x000fc60000000000 */
[----:B------:R-:W0:Y:S02]  /*1410*/  SHFL.DOWN PT, R5, R13, 0x4, R7 ;  /* 0x088000000d057989 */ /* 0x000e2400000e0007 */
[----:B------:R-:W-:Y:S01]  /*1420*/  ISETP.GT.AND P1, PT, R6, R7, PT ;  /* 0x000000070600720c */ /* 0x000fe20003f24270 */
[----:B------:R-:W-:Y:S01]  /*1430*/  VIADD R6, R3, 0x10 ;  /* 0x0000001003067836 */ /* 0x000fe20000000000 */
[----:B0-----:R-:W-:-:S10]  /*1440*/  DADD R4, R4, R12 ;  /* 0x0000000004047229 */ /* 0x001fd4000000000c */
[----:B------:R-:W-:Y:S02]  /*1450*/  FSEL R8, R12, R4, P0 ;  /* 0x000000040c087208 */ /* 0x000fe40000000000 */
[----:B------:R-:W-:Y:S02]  /*1460*/  FSEL R9, R13, R5, P0 ;  /* 0x000000050d097208 */ /* 0x000fe40000000000 */
[----:B------:R-:W-:Y:S01]  /*1470*/  ISETP.NE.AND P0, PT, R3, RZ, PT ;  /* 0x000000ff0300720c */ /* 0x000fe20003f05270 */
[----:B------:R-:W-:Y:S04]  /*1480*/  SHFL.DOWN PT, R4, R8, 0x8, R7 ;  /* 0x0900000008047989 */ /* 0x000fe800000e0007 */
[----:B------:R-:W0:Y:S08]  /*1490*/  SHFL.DOWN PT, R5, R9, 0x8, R7 ;  /* 0x0900000009057989 */ /* 0x000e3000000e0007 */
[----:B------:R-:W1:Y:S01]  /*14a0*/  @!P0 S2R R13, SR_CgaCtaId ;  /* 0x00000000000d8919 */ /* 0x000e620000008800 */
[----:B------:R-:W-:-:S04]  /*14b0*/  @!P0 SHF.R.U32.HI R3, RZ, 0x2, R0 ;  /* 0x00000002ff038819 */ /* 0x000fc80000011600 */
        /* <DEDUP_REMOVED lines=19> */
[----:B------:R-:W-:Y:S01]  /*15f0*/  ISETP.GT.U32.AND P1, PT, R2, 0x20, PT ;  /* 0x000000200200780c */ /* 0x000fe20003f24070 */
[----:B0-----:R-:W-:-:S09]  /*1600*/  ULEA UR4, UR5, UR4, 0x18 ;  /* 0x0000000405047291 */ /* 0x001fd2000f8ec0ff */
[----:B------:R-:W0:Y:S04]  /*1610*/  LDS.128 R12, [UR4+0x20] ;  /* 0x00002004ff0c7984 */ /* 0x000e280008000c00 */
[----:B------:R-:W1:Y:S01]  /*1620*/  LDS.128 R8, [UR4+0x30] ;  /* 0x00003004ff087984 */ /* 0x000e620008000c00 */
[----:B0-----:R-:W-:-:S10]  /*1630*/  DADD R12, R4, R12 ;  /* 0x00000000040c7229 */ /* 0x001fd4000000000c */
[----:B------:R-:W-:Y:S02]  /*1640*/  FSEL R4, R12, R4, P1 ;  /* 0x000000040c047208 */ /* 0x000fe40000800000 */
[----:B------:R-:W-:Y:S02]  /*1650*/  FSEL R5, R13, R5, P1 ;  /* 0x000000050d057208 */ /* 0x000fe40000800000 */
[----:B------:R-:W-:-:S04]  /*1660*/  ISETP.GT.U32.AND P1, PT, R2, 0x40, PT ;  /* 0x000000400200780c */ /* 0x000fc80003f24070 */
[----:B------:R-:W-:-:S10]  /*1670*/  DADD R14, R4, R14 ;  /* 0x00000000040e7229 */ /* 0x000fd4000000000e */
[----:B------:R-:W-:Y:S02]  /*1680*/  FSEL R12, R14, R4, P1 ;  /* 0x000000040e0c7208 */ /* 0x000fe40000800000 */
[----:B------:R-:W-:Y:S02]  /*1690*/  FSEL R13, R15, R5, P1 ;  /* 0x000000050f0d7208 */ /* 0x000fe40000800000 */
[----:B------:R-:W0:Y:S01]  /*16a0*/  LDS.128 R4, [UR4+0x40] ;  /* 0x00004004ff047984 */ /* 0x000e220008000c00 */
[----:B------:R-:W-:-:S03]  /*16b0*/  ISETP.GT.U32.AND P1, PT, R2, 0x60, PT ;  /* 0x000000600200780c */ /* 0x000fc60003f24070 */
[----:B-1----:R-:W-:-:S10]  /*16c0*/  DADD R8, R8, R12 ;  /* 0x0000000008087229 */ /* 0x002fd4000000000c */
[----:B------:R-:W-:Y:S02]  /*16d0*/  FSEL R8, R8, R12, P1 ;  /* 0x0000000c08087208 */ /* 0x000fe40000800000 */
[----:B------:R-:W-:Y:S02]  /*16e0*/  FSEL R9, R9, R13, P1 ;  /* 0x0000000d09097208 */ /* 0x000fe40000800000 */
[----:B------:R-:W-:-:S04]  /*16f0*/  ISETP.GT.U32.AND P1, PT, R2, 0x80, PT ;  /* 0x000000800200780c */ /* 0x000fc80003f24070 */
[----:B------:R-:W-:-:S10]  /*1700*/  DADD R10, R8, R10 ;  /* 0x00000000080a7229 */ /* 0x000fd4000000000a */
[----:B------:R-:W-:Y:S02]  /*1710*/  FSEL R12, R10, R8, P1 ;  /* 0x000000080a0c7208 */ /* 0x000fe40000800000 */
[----:B------:R-:W-:Y:S02]  /*1720*/  FSEL R13, R11, R9, P1 ;  /* 0x000000090b0d7208 */ /* 0x000fe40000800000 */
[----:B------:R-:W1:Y:S01]  /*1730*/  LDS.128 R8, [UR4+0x50] ;  /* 0x00005004ff087984 */ /* 0x000e620008000c00 */
[----:B------:R-:W-:-:S03]  /*1740*/  ISETP.GT.U32.AND P1, PT, R2, 0xa0, PT ;  /* 0x000000a00200780c */ /* 0x000fc60003f24070 */
        /* <DEDUP_REMOVED lines=52> */
[----:B------:R-:W1:Y:S01]  /*1a90*/  LDS.64 R8, [UR4+0xb0] ;  /* 0x0000b004ff087984 */ /* 0x000e620008000a00 */
        /* <DEDUP_REMOVED lines=8> */
[----:B------:R-:W-:-:S04]  /*1b20*/  ISETP.GT.U32.AND P1, PT, R2, 0x260, PT ;  /* 0x000002600200780c */ /* 0x000fc80003f24070 */
[----:B-1----:R-:W-:-:S10]  /*1b30*/  DADD R8, R8, R4 ;  /* 0x0000000008087229 */ /* 0x002fd40000000004 */
[----:B------:R-:W-:Y:S02]  /*1b40*/  FSEL R4, R8, R4, P1 ;  /* 0x0000000408047208 */ /* 0x000fe40000800000 */
[----:B------:R-:W-:Y:S01]  /*1b50*/  FSEL R5, R9, R5, P1 ;  /* 0x0000000509057208 */ /* 0x000fe20000800000 */
[----:B------:R-:W-:Y:S06]  /*1b60*/  BRA `(.L_x_135) ;  /* 0x0000001400ac7947 */ /* 0x000fec0003800000 */
.L_x_120:
[----:B------:R-:W0:Y:S01]  /*1b70*/  S2R R0, SR_TID.X ;  /* 0x0000000000007919 */ /* 0x000e220000002100 */
[----:B------:R-:W1:Y:S02]  /*1b80*/  LDCU.64 UR14, c[0x0][0x380] ;  /* 0x00007000ff0e77ac */ /* 0x000e640008000a00 */
[----:B-1----:R-:W-:Y:S02]  /*1b90*/  IMAD.U32 R12, RZ, RZ, UR14 ;  /* 0x0000000eff0c7e24 */ /* 0x002fe4000f8e00ff */
[----:B------:R-:W-:Y:S02]  /*1ba0*/  IMAD.U32 R13, RZ, RZ, UR15 ;  /* 0x0000000fff0d7e24 */ /* 0x000fe4000f8e00ff */
[----:B0-----:R-:W-:-:S04]  /*1bb0*/  VIADD R17, R0, UR6 ;  /* 0x0000000600117c36 */ /* 0x001fc80008000000 */
[----:B------:R-:W-:-:S05]  /*1bc0*/  IMAD.WIDE.U32 R16, R17, 0x4, R12 ;  /* 0x0000000411107825 */ /* 0x000fca00078e000c */
        /* <DEDUP_REMOVED lines=8> */
[----:B------:R-:W-:Y:S01]  /*1c50*/  ISETP.GE.U32.AND P0, PT, R2, UR4, PT ;  /* 0x0000000402007c0c */ /* 0x000fe2000bf06070 */
        /* <DEDUP_REMOVED lines=8> */
[----:B0-----:R-:W-:-:S08]  /*1ce0*/  DADD R8, R8, R14 ;  /* 0x0000000008087229 */ /* 0x001fd0000000000e */
[----:B-1----:R-:W-:Y:S02]  /*1cf0*/  DADD R10, R10, R8 ;  /* 0x000000000a0a7229 */ /* 0x002fe40000000008 */
[----:B------:R-:W0:Y:S06]  /*1d00*/  I2F.F64 R8, R5 ;  /* 0x0000000500087312 */ /* 0x000e2c0000201c00 */
[----:B------:R-:W-:Y:S02]  /*1d10*/  DADD R14, R6, R10 ;  /* 0x00000000060e7229 */ /* 0x000fe4000000000a */
[----:B------:R-:W1:Y:S06]  /*1d20*/  I2F.F64 R10, R3 ;  /* 0x00000003000a7312 */ /* 0x000e6c0000201c00 */
[----:B0-----:R-:W-:-:S08]  /*1d30*/  DADD R8, R8, R14 ;  /* 0x0000000008087229 */ /* 0x001fd0000000000e */
[----:B-1----:R-:W-:Y:S01]  /*1d40*/  DADD R10, R10, R8 ;  /* 0x000000000a0a7229 */ /* 0x002fe20000000008 */
[----:B------:R-:W-:Y:S10]  /*1d50*/  @!P0 BRA `(.L_x_136) ;  /* 0x0000001000008947 */ /* 0x000ff40003800000 */
[----:B------:R-:W-:Y:S01]  /*1d60*/  UIMAD UR11, UR13, 0x1400, UR6 ;  /* 0x000014000d0b78a4 */ /* 0x000fe2000f8e0206 */
[----:B------:R-:W-:Y:S01]  /*1d70*/  VIADD R19, R4, 0xffffec00 ;  /* 0xffffec0004137836 */ /* 0x000fe20000000000 */
[----:B------:R-:W-:Y:S01]  /*1d80*/  UIADD3 UR5, UPT, UPT, UR10, UR13, URZ ;  /* 0x0000000d0a057290 */ /* 0x000fe2000fffe0ff */
[----:B------:R-:W-:-:S03]  /*1d90*/  LOP3.LUT R3, RZ, R0, RZ, 0x33, !PT ;  /* 0x00000000ff037212 */ /* 0x000fc600078e33ff */
[----:B------:R-:W-:Y:S01]  /*1da0*/  ISETP.LT.U32.AND P0, PT, R19, UR11, PT ;  /* 0x0000000b13007c0c */ /* 0x000fe2000bf01070 */
[----:B------:R-:W-:Y:S01]  /*1db0*/  UIMAD UR5, UR5, 0x1400, URZ ;  /* 0x00001400050578a4 */ /* 0x000fe2000f8e02ff */
[----:B------:R-:W-:Y:S01]  /*1dc0*/  IADD3 R3, PT, PT, R4, -UR4, R3 ;  /* 0x8000000404037c10 */ /* 0x000fe2000fffe003 */
[----:B------:R-:W-:-:S04]  /*1dd0*/  UMOV UR4, URZ ;  /* 0x000000ff00047c82 */ /* 0x000fc80008000000 */
[----:B------:R-:W-:Y:S02]  /*1de0*/  IMAD.U32 R7, RZ, RZ, UR5 ;  /* 0x00000005ff077e24 */ /* 0x000fe4000f8e00ff */
[----:B------:R-:W-:Y:S01]  /*1df0*/  VIADD R3, R3, -UR6 ;  /* 0x8000000603037c36 */ /* 0x000fe20008000000 */
[----:B------:R-:W-:Y:S02]  /*1e00*/  UMOV UR6, UR5 ;  /* 0x0000000500067c82 */ /* 0x000fe40008000000 */
[----:B------:R-:W-:Y:S01]  /*1e10*/  IADD3 R7, PT, PT, R7, 0x1400, R0 ;  /* 0x0000140007077810 */ /* 0x000fe20007ffe000 */
[----:B------:R-:W-:Y:S06]  /*1e20*/  @P0 BRA `(.L_x_137) ;  /* 0x0000000000a40947 */ /* 0x000fec0003800000 */
[----:B------:R-:W0:Y:S01]  /*1e30*/  LDC.64 R12, c[0x0][0x380] ;  /* 0x0000e000ff0c7b82 */ /* 0x000e220000000a00 */
[----:B------:R-:W1:Y:S01]  /*1e40*/  LDCU.64 UR12, c[0x0][0x3a8] ;  /* 0x00007500ff0c77ac */ /* 0x000e620008000a00 */
[----:B------:R-:W-:Y:S01]  /*1e50*/  NOP ;  /* 0x0000000000007918 */ /* 0x000fe20000000000 */
.L_x_138:
[----:B------:R-:W-:-:S04]  /*1e60*/  VIADD R17, R0, UR11 ;  /* 0x0000000b00117c36 */ /* 0x000fc80008000000 */
[----:B0-----:R-:W-:-:S05]  /*1e70*/  IMAD.WIDE.U32 R16, R17, 0x4, R12 ;  /* 0x0000000411107825 */ /* 0x001fca00078e000c */
[----:B------:R-:W2:Y:S04]  /*1e80*/  LDG.E R20, desc[UR8][R16.64] ;  /* 0x0000000810147981 */ /* 0x000ea8000c1e1900 */
[----:B------:R-:W3:Y:S04]  /*1e90*/  LDG.E R21, desc[UR8][R16.64+0xa00] ;  /* 0x000a000810157981 */ /* 0x000ee8000c1e1900 */
[----:B------:R-:W4:Y:S04]  /*1ea0*/  LDG.E R22, desc[UR8][R16.64+0x1400] ;  /* 0x0014000810167981 */ /* 0x000f28000c1e1900 */
[----:B------:R-:W5:Y:S04]  /*1eb0*/  LDG.E R18, desc[UR8][R16.64+0x1e00] ;  /* 0x001e000810127981 */ /* 0x000f68000c1e1900 */
[----:B------:R-:W5:Y:S04]  /*1ec0*/  LDG.E R15, desc[UR8][R16.64+0x2800] ;  /* 0x00280008100f7981 */ /* 0x000f68000c1e1900 */
[----:B------:R-:W5:Y:S04]  /*1ed0*/  LDG.E R14, desc[UR8][R16.64+0x3200] ;  /* 0x00320008100e7981 */ /* 0x000f68000c1e1900 */
[----:B------:R-:W5:Y:S04]  /*1ee0*/  LDG.E R2, desc[UR8][R16.64+0x3c00] ;  /* 0x003c000810027981 */ /* 0x000f68000c1e1900 */
[----:B------:R0:W5:Y:S01]  /*1ef0*/  LDG.E R6, desc[UR8][R16.64+0x4600] ;  /* 0x0046000810067981 */ /* 0x000162000c1e1900 */
[----:B-1----:R-:W-:-:S04]  /*1f00*/  UIMAD UR7, UR13, 0x1400, URZ ;  /* 0x000014000d0778a4 */ /* 0x002fc8000f8e02ff */
[----:B------:R-:W-:Y:S02]  /*1f10*/  UIADD3 UR6, UPT, UPT, UR7, UR6, URZ ;  /* 0x0000000607067290 */ /* 0x000fe4000fffe0ff */
[----:B------:R-:W-:Y:S02]  /*1f20*/  VIADD R3, R3, -UR7 ;  /* 0x8000000703037c36 */ /* 0x000fe40008000000 */
[----:B------:R-:W-:Y:S01]  /*1f30*/  VIADD R7, R7, UR7 ;  /* 0x0000000707077c36 */ /* 0x000fe20008000000 */
[----:B--2---:R-:W1:Y:S08]  /*1f40*/  I2F.F64 R8, R20 ;  /* 0x0000001400087312 */ /* 0x004e700000201c00 */
[----:B---3--:R-:W2:Y:S01]  /*1f50*/  I2F.F64 R4, R21 ;  /* 0x0000001500047312 */ /* 0x008ea20000201c00 */
[----:B-1----:R-:W-:-:S07]  /*1f60*/  DADD R10, R8, R10 ;  /* 0x00000000080a7229 */ /* 0x002fce000000000a */
[----:B----4-:R-:W1:Y:S01]  /*1f70*/  I2F.F64 R8, R22 ;  /* 0x0000001600087312 */ /* 0x010e620000201c00 */
[----:B--2---:R-:W-:-:S07]  /*1f80*/  DADD R10, R4, R10 ;  /* 0x00000000040a7229 */ /* 0x004fce000000000a */
[----:B-----5:R-:W2:Y:S01]  /*1f90*/  I2F.F64 R4, R18 ;  /* 0x0000001200047312 */ /* 0x020ea20000201c00 */
[----:B-1----:R-:W-:-:S07]  /*1fa0*/  DADD R10, R8, R10 ;  /* 0x00000000080a7229 */ /* 0x002fce000000000a */
[----:B------:R-:W1:Y:S01]  /*1fb0*/  I2F.F64 R8, R15 ;  /* 0x0000000f00087312 */ /* 0x000e620000201c00 */
[----:B--2---:R-:W-:-:S07]  /*1fc0*/  DADD R10, R4, R10 ;  /* 0x00000000040a7229 */ /* 0x004fce000000000a */
[----:B------:R-:W0:Y:S01]  /*1fd0*/  I2F.F64 R4, R14 ;  /* 0x0000000e00047312 */ /* 0x000e220000201c00 */
[----:B-1----:R-:W-:-:S07]  /*1fe0*/  DADD R10, R8, R10 ;  /* 0x00000000080a7229 */ /* 0x002fce000000000a */
[----:B------:R-:W1:Y:S01]  /*1ff0*/  I2F.F64 R8, R2 ;  /* 0x0000000200087312 */ /* 0x000e620000201c00 */
[----:B0-----:R-:W-:Y:S01]  /*2000*/  DADD R16, R4, R10 ;  /* 0x0000000004107229 */ /* 0x001fe2000000000a */
[----:B------:R-:W-:-:S06]  /*2010*/  IMAD.U32 R4, RZ, RZ, UR12 ;  /* 0x0000000cff047e24 */ /* 0x000fcc000f8e00ff */
[----:B------:R-:W0:Y:S01]  /*2020*/  I2F.F64 R10, R6 ;  /* 0x00000006000a7312 */ /* 0x000e220000201c00 */
[----:B------:R-:W-:Y:S01]  /*2030*/  IADD3 R5, PT, PT, R4, -UR11, RZ ;  /* 0x8000000b04057c10 */ /* 0x000fe2000fffe0ff */
[----:B-1----:R-:W-:-:S03]  /*2040*/  DADD R8, R8, R16 ;  /* 0x0000000008087229 */ /* 0x002fc60000000010 */
[----:B------:R-:W-:-:S05]  /*2050*/  ISETP.GE.U32.AND P0, PT, R5, UR7, PT ;  /* 0x0000000705007c0c */ /* 0x000fca000bf06070 */
[----:B0-----:R-:W-:-:S08]  /*2060*/  DADD R10, R10, R8 ;  /* 0x000000000a0a7229 */ /* 0x001fd00000000008 */
[----:B------:R-:W-:Y:S05]  /*2070*/  @!P0 BRA `(.L_x_136) ;  /* 0x0000000c00388947 */ /* 0x000fea0003800000 */
[----:B------:R-:W-:Y:S02]  /*2080*/  UIMAD UR11, UR13, 0x1400, UR11 ;  /* 0x000014000d0b78a4 */ /* 0x000fe4000f8e020b */
[----:B------:R-:W-:-:S04]  /*2090*/  UIADD3 UR4, UPT, UPT, UR4, 0x1, URZ ;  /* 0x0000000104047890 */ /* 0x000fc8000fffe0ff */
[----:B------:R-:W-:-:S13]  /*20a0*/  ISETP.LT.U32.AND P0, PT, R19, UR11, PT ;  /* 0x0000000b13007c0c */ /* 0x000fda000bf01070 */
[----:B------:R-:W-:Y:S05]  /*20b0*/  @!P0 BRA `(.L_x_138) ;  /* 0xfffffffc00688947 */ /* 0x000fea000383ffff */
.L_x_137:
[----:B------:R-:W-:Y:S01]  /*20c0*/  VIADD R5, R4, -UR11 ;  /* 0x8000000b04057c36 */ /* 0x000fe20008000000 */
[----:B------:R-:W-:Y:S04]  /*20d0*/  BSSY.RECONVERGENT B1, `(.L_x_136) ;  /* 0x00000c8000017945 */ /* 0x000fe80003800200 */
[----:B------:R-:W-:-:S04]  /*20e0*/  ISETP.GE.AND P0, PT, R0, R5, PT ;  /* 0x000000050000720c */ /* 0x000fc80003f06270 */
[----:B------:R-:W-:-:S13]  /*20f0*/  ISETP.LE.U32.OR P0, PT, R4, UR11, P0 ;  /* 0x0000000b04007c0c */ /* 0x000fda0008703470 */
[----:B------:R-:W-:Y:S05]  /*2100*/  @P0 BRA `(.L_x_139) ;  /* 0x0000000c00100947 */ /* 0x000fea0003800000 */
[----:B------:R-:W-:Y:S01]  /*2110*/  UIMAD UR7, UR4, UR13, URZ ;  /* 0x0000000d040772a4 */ /* 0x000fe2000f8e02ff */
[----:B------:R-:W-:Y:S01]  /*2120*/  LOP3.LUT R5, RZ, R0, RZ, 0x33, !PT ;  /* 0x00000000ff057212 */ /* 0x000fe200078e33ff */
[----:B------:R-:W-:Y:S01]  /*2130*/  BSSY.RECONVERGENT B2, `(.L_x_140) ;  /* 0x0000066000027945 */ /* 0x000fe20003800200 */
[----:B------:R-:W-:Y:S02]  /*2140*/  IMAD.MOV.U32 R2, RZ, RZ, R0 ;  /* 0x000000ffff027224 */ /* 0x000fe400078e0000 */
[----:B------:R-:W-:Y:S01]  /*2150*/  IADD3 R4, PT, PT, R4, -UR5, R5 ;  /* 0x8000000504047c10 */ /* 0x000fe2000fffe005 */
[----:B------:R-:W-:-:S04]  /*2160*/  IMAD.U32 R5, RZ, RZ, UR7 ;  /* 0x00000007ff057e24 */ /* 0x000fc8000f8e00ff */
[----:B------:R-:W-:-:S04]  /*2170*/  IMAD R4, R5, -0x1400, R4 ;  /* 0xffffec0005047824 */ /* 0x000fc800078e0204 */
[C---:B------:R-:W-:Y:S01]  /*2180*/  IMAD.HI.U32 R5, R4.reuse, -0x33333333, RZ ;  /* 0xcccccccd04057827 */ /* 0x040fe200078e00ff */
[----:B------:R-:W-:-:S04]  /*2190*/  ISETP.GE.U32.AND P0, PT, R4, 0x2580, PT ;  /* 0x000025800400780c */ /* 0x000fc80003f06070 */
[----:B------:R-:W-:-:S04]  /*21a0*/  LEA.HI R5, R5, 0x1, RZ, 0x17 ;  /* 0x0000000105057811 */ /* 0x000fc800078fb8ff */
[----:B------:R-:W-:-:S05]  /*21b0*/  LOP3.LUT R6, R5, 0xf, RZ, 0xc0, !PT ;  /* 0x0000000f05067812 */ /* 0x000fca00078ec0ff */
[----:B------:R-:W-:Y:S05]  /*21c0*/  @!P0 BRA `(.L_x_141) ;  /* 0x0000000400708947 */ /* 0x000fea0003800000 */
[----:B------:R-:W-:Y:S01]  /*21d0*/  IMAD.HI.U32 R2, R3, -0x33333333, RZ ;  /* 0xcccccccd03027827 */ /* 0x000fe200078e00ff */
[----:B------:R-:W-:Y:S04]  /*21e0*/  BSSY.RECONVERGENT B3, `(.L_x_142) ;  /* 0x0000059000037945 */ /* 0x000fe80003800200 */
[----:B------:R-:W-:-:S04]  /*21f0*/  LEA.HI R2, R2, 0x1, RZ, 0x17 ;  /* 0x0000000102027811 */ /* 0x000fc800078fb8ff */
[----:B------:R-:W-:Y:S02]  /*2200*/  LOP3.LUT R8, R2, 0xfffff0, RZ, 0xc0, !PT ;  /* 0x00fffff002087812 */ /* 0x000fe400078ec0ff */
[----:B------:R-:W-:-:S03]  /*2210*/  LOP3.LUT R2, R0, 0x1400, RZ, 0xfc, !PT ;  /* 0x0000140000027812 */ /* 0x000fc600078efcff */
[----:B------:R-:W-:-:S07]  /*2220*/  IMAD.MOV R8, RZ, RZ, -R8 ;  /* 0x000000ffff087224 */ /* 0x000fce00078e0a08 */
.L_x_143:
[----:B------:R-:W-:-:S04]  /*2230*/  VIADD R15, R7, 0xffffec00 ;  /* 0xffffec00070f7836 */ /* 0x000fc80000000000 */
[----:B------:R-:W-:-:S05]  /*2240*/  IMAD.WIDE.U32 R14, R15, 0x4, R12 ;  /* 0x000000040f0e7825 */ /* 0x000fca00078e000c */
[----:B------:R0:W2:Y:S01]  /*2250*/  LDG.E R25, desc[UR8][R14.64] ;  /* 0x000000080e197981 */ /* 0x0000a2000c1e1900 */
[----:B------:R-:W-:-:S04]  /*2260*/  VIADD R17, R7, 0xffffee80 ;  /* 0xffffee8007117836 */ /* 0x000fc80000000000 */
[----:B------:R-:W-:-:S05]  /*2270*/  IMAD.WIDE.U32 R16, R17, 0x4, R12 ;  /* 0x0000000411107825 */ /* 0x000fca00078e000c */
[----:B------:R1:W3:Y:S01]  /*2280*/  LDG.E R24, desc[UR8][R16.64] ;  /* 0x0000000810187981 */ /* 0x0002e2000c1e1900 */
[----:B------:R-:W-:-:S04]  /*2290*/  VIADD R21, R7, 0xfffff100 ;  /* 0xfffff10007157836 */ /* 0x000fc80000000000 */
[----:B------:R-:W-:-:S05]  /*22a0*/  IMAD.WIDE.U32 R20, R21, 0x4, R12 ;  /* 0x0000000415147825 */ /* 0x000fca00078e000c */
[----:B------:R-:W4:Y:S01]  /*22b0*/  LDG.E R23, desc[UR8][R20.64] ;  /* 0x0000000814177981 */ /* 0x000f22000c1e1900 */
[----:B------:R-:W-:-:S04]  /*22c0*/  VIADD R29, R7, 0xfffff380 ;  /* 0xfffff380071d7836 */ /* 0x000fc80000000000 */
[----:B------:R-:W-:-:S05]  /*22d0*/  IMAD.WIDE.U32 R28, R29, 0x4, R12 ;  /* 0x000000041d1c7825 */ /* 0x000fca00078e000c */
[----:B------:R-:W5:Y:S01]  /*22e0*/  LDG.E R9, desc[UR8][R28.64] ;  /* 0x000000081c097981 */ /* 0x000f62000c1e1900 */
[C---:B------:R-:W-:Y:S02]  /*22f0*/  VIADD R19, R7.reuse, 0xfffff600 ;  /* 0xfffff60007137836 */ /* 0x040fe40000000000 */
[----:B------:R-:W-:Y:S02]  /*2300*/  VIADD R27, R7, 0xfffff880 ;  /* 0xfffff880071b7836 */ /* 0x000fe40000000000 */
[----:B------:R-:W-:-:S05]  /*2310*/  IMAD.WIDE.U32 R18, R19, 0x4, R12 ;  /* 0x0000000413127825 */ /* 0x000fca00078e000c */
[----:B------:R-:W5:Y:S01]  /*2320*/  LDG.E R22, desc[UR8][R18.64] ;  /* 0x0000000812167981 */ /* 0x000f62000c1e1900 */
[----:B------:R-:W-:-:S04]  /*2330*/  IMAD.WIDE.U32 R26, R27, 0x4, R12 ;  /* 0x000000041b1a7825 */ /* 0x000fc800078e000c */
[C---:B0-----:R-:W-:Y:S01]  /*2340*/  VIADD R15, R7.reuse, 0xfffffb00 ;  /* 0xfffffb00070f7836 */ /* 0x041fe20000000000 */
[----:B------:R-:W5:Y:S01]  /*2350*/  LDG.E R4, desc[UR8][R26.64] ;  /* 0x000000081a047981 */ /* 0x000f62000c1e1900 */
[----:B-1----:R-:W-:Y:S02]  /*2360*/  VIADD R17, R7, 0xfffffd80 ;  /* 0xfffffd8007117836 */ /* 0x002fe40000000000 */
[----:B------:R-:W-:-:S05]  /*2370*/  IMAD.WIDE.U32 R14, R15, 0x4, R12 ;  /* 0x000000040f0e7825 */ /* 0x000fca00078e000c */
[----:B------:R0:W5:Y:S02]  /*2380*/  LDG.E R21, desc[UR8][R14.64] ;  /* 0x000000080e157981 */ /* 0x000164000c1e1900 */
[----:B0-----:R-:W-:-:S05]  /*2390*/  IMAD.WIDE.U32 R14, R17, 0x4, R12 ;  /* 0x00000004110e7825 */ /* 0x001fca00078e000c */
[----:B------:R-:W5:Y:S01]  /*23a0*/  LDG.E R20, desc[UR8][R14.64] ;  /* 0x000000080e147981 */ /* 0x000f62000c1e1900 */
[----:B------:R-:W-:-:S04]  /*23b0*/  IMAD.WIDE.U32 R16, R7, 0x4, R12 ;  /* 0x0000000407107825 */ /* 0x000fc800078e000c */
[C---:B------:R-:W-:Y:S01]  /*23c0*/  VIADD R29, R7.reuse, 0x280 ;  /* 0x00000280071d7836 */ /* 0x040fe20000000000 */
[----:B------:R0:W5:Y:S01]  /*23d0*/  LDG.E R19, desc[UR8][R16.64] ;  /* 0x0000000810137981 */ /* 0x000162000c1e1900 */
[----:B------:R-:W-:Y:S02]  /*23e0*/  VIADD R27, R7, 0x500 ;  /* 0x00000500071b7836 */ /* 0x000fe40000000000 */
[----:B0-----:R-:W-:-:S05]  /*23f0*/  IMAD.WIDE.U32 R16, R29, 0x4, R12 ;  /* 0x000000041d107825 */ /* 0x001fca00078e000c */
[----:B------:R3:W5:Y:S01]  /*2400*/  LDG.E R18, desc[UR8][R16.64] ;  /* 0x0000000810127981 */ /* 0x000762000c1e1900 */
[----:B------:R-:W-:Y:S01]  /*2410*/  VIADD R29, R7, 0xc80 ;  /* 0x00000c80071d7836 */ /* 0x000fe20000000000 */
[----:B--2---:R-:W0:Y:S08]  /*2420*/  I2F.F64 R14, R25 ;  /* 0x00000019000e7312 */ /* 0x004e300000201c00 */
[----:B---3--:R1:W2:Y:S01]  /*2430*/  I2F.F64 R16, R24 ;  /* 0x0000001800107312 */ /* 0x0082a20000201c00 */
[----:B0-----:R-:W-:Y:S01]  /*2440*/  DADD R14, R14, R10 ;  /* 0x000000000e0e7229 */ /* 0x001fe2000000000a */
[----:B------:R-:W-:-:S04]  /*2450*/  IMAD.WIDE.U32 R10, R27, 0x4, R12 ;  /* 0x000000041b0a7825 */ /* 0x000fc800078e000c */
[----:B------:R-:W-:Y:S02]  /*2460*/  VIADD R27, R7, 0x780 ;  /* 0x00000780071b7836 */ /* 0x000fe40000000000 */
[----:B------:R-:W3:Y:S02]  /*2470*/  LDG.E R11, desc[UR8][R10.64] ;  /* 0x000000080a0b7981 */ /* 0x000ee4000c1e1900 */
[----:B-1----:R-:W-:Y:S01]  /*2480*/  IMAD.WIDE.U32 R24, R27, 0x4, R12 ;  /* 0x000000041b187825 */ /* 0x002fe200078e000c */
[----:B--2---:R-:W-:-:S03]  /*2490*/  DADD R16, R14, R16 ;  /* 0x000000000e107229 */ /* 0x004fc60000000010 */
[----:B------:R-:W-:Y:S01]  /*24a0*/  VIADD R27, R7, 0xa00 ;  /* 0x00000a00071b7836 */ /* 0x000fe20000000000 */
[----:B------:R0:W2:Y:S01]  /*24b0*/  LDG.E R10, desc[UR8][R24.64] ;  /* 0x00000008180a7981 */ /* 0x0000a2000c1e1900 */
[----:B----4-:R1:W4:Y:S02]  /*24c0*/  I2F.F64 R14, R23 ;  /* 0x00000017000e7312 */ /* 0x0103240000201c00 */
[----:B0-----:R-:W-:-:S05]  /*24d0*/  IMAD.WIDE.U32 R24, R27, 0x4, R12 ;  /* 0x000000041b187825 */ /* 0x001fca00078e000c */
[----:B-1----:R0:W2:Y:S01]  /*24e0*/  LDG.E R23, desc[UR8][R24.64] ;  /* 0x0000000818177981 */ /* 0x0020a2000c1e1900 */
[----:B------:R-:W-:Y:S01]  /*24f0*/  VIADD R27, R7, 0xf00 ;  /* 0x00000f00071b7836 */ /* 0x000fe20000000000 */
[----:B----4-:R-:W-:Y:S01]  /*2500*/  DADD R14, R16, R14 ;  /* 0x00000000100e7229 */ /* 0x010fe2000000000e */
[----:B0-----:R-:W-:-:S06]  /*2510*/  IMAD.WIDE.U32 R24, R29, 0x4, R12 ;  /* 0x000000041d187825 */ /* 0x001fcc00078e000c */
[----:B------:R-:W4:Y:S01]  /*2520*/  LDG.E R24, desc[UR8][R24.64] ;  /* 0x0000000818187981 */ /* 0x000f22000c1e1900 */
[----:B------:R-:W-:-:S04]  /*2530*/  IMAD.WIDE.U32 R16, R27, 0x4, R12 ;  /* 0x000000041b107825 */ /* 0x000fc800078e000c */
[----:B------:R-:W-:Y:S01]  /*2540*/  VIADD R27, R7, 0x1180 ;  /* 0x00001180071b7836 */ /* 0x000fe20000000000 */
[----:B------:R0:W4:Y:S03]  /*2550*/  LDG.E R25, desc[UR8][R16.64] ;  /* 0x0000000810197981 */ /* 0x000126000c1e1900 */
[----:B0-----:R-:W-:-:S05]  /*2560*/  IMAD.WIDE.U32 R16, R27, 0x4, R12 ;  /* 0x000000041b107825 */ /* 0x001fca00078e000c */
[----:B------:R5:W4:Y:S02]  /*2570*/  LDG.E R26, desc[UR8][R16.64] ;  /* 0x00000008101a7981 */ /* 0x000b24000c1e1900 */
[----:B-----5:R-:W0:Y:S02]  /*2580*/  I2F.F64 R16, R9 ;  /* 0x0000000900107312 */ /* 0x020e240000201c00 */
[----:B0-----:R-:W-:-:S06]  /*2590*/  DADD R14, R14, R16 ;  /* 0x000000000e0e7229 */ /* 0x001fcc0000000010 */
[----:B------:R-:W0:Y:S08]  /*25a0*/  I2F.F64 R16, R22 ;  /* 0x0000001600107312 */ /* 0x000e300000201c00 */
        /* <DEDUP_REMOVED lines=15> */
[----:B---3--:R-:W0:Y:S08]  /*26a0*/  I2F.F64 R16, R11 ;  /* 0x0000000b00107312 */ /* 0x008e300000201c00 */
[----:B--2---:R-:W1:Y:S01]  /*26b0*/  I2F.F64 R10, R10 ;  /* 0x0000000a000a7312 */ /* 0x004e620000201c00 */
[----:B0-----:R-:W-:-:S07]  /*26c0*/  DADD R14, R14, R16 ;  /* 0x000000000e0e7229 */ /* 0x001fce0000000010 */
[----:B------:R-:W0:Y:S01]  /*26d0*/  I2F.F64 R16, R23 ;  /* 0x0000001700107312 */ /* 0x000e220000201c00 */
[----:B-1----:R-:W-:-:S07]  /*26e0*/  DADD R20, R14, R10 ;  /* 0x000000000e147229 */ /* 0x002fce000000000a */
[----:B----4-:R-:W1:Y:S01]  /*26f0*/  I2F.F64 R14, R24 ;  /* 0x00000018000e7312 */ /* 0x010e620000201c00 */
        /* <DEDUP_REMOVED lines=8> */
.L_x_142:
[----:B------:R-:W-:-:S07]  /*2780*/  IADD3 R2, PT, PT, R2, -0x1400, RZ ;  /* 0xffffec0002027810 */ /* 0x000fce0007ffe0ff */
.L_x_141:
[----:B------:R-:W-:Y:S05]  /*2790*/  BSYNC.RECONVERGENT B2 ;  /* 0x0000000000027941 */ /* 0x000fea0003800200 */
.L_x_140:
[----:B------:R-:W-:-:S13]  /*27a0*/  ISETP.NE.AND P0, PT, R6, RZ, PT ;  /* 0x000000ff0600720c */ /* 0x000fda0003f05270 */
[----:B------:R-:W-:Y:S05]  /*27b0*/  @!P0 BRA `(.L_x_139) ;  /* 0x0000000400648947 */ /* 0x000fea0003800000 */
[----:B------:R-:W-:Y:S01]  /*27c0*/  ISETP.GE.U32.AND P0, PT, R6, 0x8, PT ;  /* 0x000000080600780c */ /* 0x000fe20003f06070 */
[----:B------:R-:W-:Y:S01]  /*27d0*/  BSSY.RECONVERGENT B2, `(.L_x_144) ;  /* 0x000002d000027945 */ /* 0x000fe20003800200 */
[----:B------:R-:W-:-:S04]  /*27e0*/  LOP3.LUT R21, R5, 0x7, RZ, 0xc0, !PT ;  /* 0x0000000705157812 */ /* 0x000fc800078ec0ff */
[----:B------:R-:W-:-:S07]  /*27f0*/  ISETP.NE.AND P1, PT, R21, RZ, PT ;  /* 0x000000ff1500720c */ /* 0x000fce0003f25270 */
[----:B------:R-:W-:Y:S06]  /*2800*/  @!P0 BRA `(.L_x_145) ;  /* 0x0000000000a48947 */ /* 0x000fec0003800000 */
[----:B------:R-:W-:-:S04]  /*2810*/  VIADD R7, R2, UR11 ;  /* 0x0000000b02077c36 */ /* 0x000fc80008000000 */
[----:B------:R-:W-:-:S04]  /*2820*/  IMAD.WIDE.U32 R22, R7, 0x4, R12 ;  /* 0x0000000407167825 */ /* 0x000fc800078e000c */
[C---:B------:R-:W-:Y:S02]  /*2830*/  VIADD R9, R7.reuse, 0x280 ;  /* 0x0000028007097836 */ /* 0x040fe40000000000 */
[----:B------:R-:W2:Y:S01]  /*2840*/  LDG.E R22, desc[UR8][R22.64] ;  /* 0x0000000816167981 */ /* 0x000ea2000c1e1900 */
[----:B------:R-:W-:Y:S02]  /*2850*/  VIADD R15, R7, 0x500 ;  /* 0x00000500070f7836 */ /* 0x000fe40000000000 */
[----:B------:R-:W-:-:S05]  /*2860*/  IMAD.WIDE.U32 R8, R9, 0x4, R12 ;  /* 0x0000000409087825 */ /* 0x000fca00078e000c */
[----:B------:R-:W3:Y:S01]  /*2870*/  LDG.E R6, desc[UR8][R8.64] ;  /* 0x0000000808067981 */ /* 0x000ee2000c1e1900 */
[----:B------:R-:W-:-:S04]  /*2880*/  IMAD.WIDE.U32 R14, R15, 0x4, R12 ;  /* 0x000000040f0e7825 */ /* 0x000fc800078e000c */
[C---:B------:R-:W-:Y:S01]  /*2890*/  VIADD R27, R7.reuse, 0x780 ;  /* 0x00000780071b7836 */ /* 0x040fe20000000000 */
[----:B------:R0:W4:Y:S01]  /*28a0*/  LDG.E R20, desc[UR8][R14.64] ;  /* 0x000000080e147981 */ /* 0x000122000c1e1900 */
[----:B------:R-:W-:Y:S02]  /*28b0*/  VIADD R29, R7, 0xa00 ;  /* 0x00000a00071d7836 */ /* 0x000fe40000000000 */
[----:B------:R-:W-:-:S05]  /*28c0*/  IMAD.WIDE.U32 R26, R27, 0x4, R12 ;  /* 0x000000041b1a7825 */ /* 0x000fca00078e000c */
[----:B------:R1:W5:Y:S01]  /*28d0*/  LDG.E R4, desc[UR8][R26.64] ;  /* 0x000000081a047981 */ /* 0x000362000c1e1900 */
[----:B------:R-:W-:-:S04]  /*28e0*/  IMAD.WIDE.U32 R28, R29, 0x4, R12 ;  /* 0x000000041d1c7825 */ /* 0x000fc800078e000c */
[C---:B------:R-:W-:Y:S01]  /*28f0*/  VIADD R25, R7.reuse, 0xc80 ;  /* 0x00000c8007197836 */ /* 0x040fe20000000000 */
[----:B------:R-:W5:Y:S01]  /*2900*/  LDG.E R16, desc[UR8][R28.64] ;  /* 0x000000081c107981 */ /* 0x000f62000c1e1900 */
[----:B------:R-:W-:Y:S02]  /*2910*/  VIADD R19, R7, 0xf00 ;  /* 0x00000f0007137836 */ /* 0x000fe40000000000 */
[----:B------:R-:W-:-:S05]  /*2920*/  IMAD.WIDE.U32 R24, R25, 0x4, R12 ;  /* 0x0000000419187825 */ /* 0x000fca00078e000c */
[----:B------:R5:W5:Y:S01]  /*2930*/  LDG.E R17, desc[UR8][R24.64] ;  /* 0x0000000818117981 */ /* 0x000b62000c1e1900 */
[----:B------:R-:W-:-:S04]  /*2940*/  IMAD.WIDE.U32 R18, R19, 0x4, R12 ;  /* 0x0000000413127825 */ /* 0x000fc800078e000c */
[----:B0-----:R-:W-:Y:S02]  /*2950*/  VIADD R15, R7, 0x1180 ;  /* 0x00001180070f7836 */ /* 0x001fe40000000000 */
[----:B------:R-:W5:Y:S02]  /*2960*/  LDG.E R18, desc[UR8][R18.64] ;  /* 0x0000000812127981 */ /* 0x000f64000c1e1900 */
[----:B------:R-:W-:-:S06]  /*2970*/  IMAD.WIDE.U32 R14, R15, 0x4, R12 ;  /* 0x000000040f0e7825 */ /* 0x000fcc00078e000c */
        /* <DEDUP_REMOVED lines=18> */
.L_x_145:
[----:B------:R-:W-:Y:S05]  /*2aa0*/  BSYNC.RECONVERGENT B2 ;  /* 0x0000000000027941 */ /* 0x000fea0003800200 */
.L_x_144:
[----:B------:R-:W-:Y:S05]  /*2ab0*/  @!P1 BRA `(.L_x_139) ;  /* 0x0000000000a49947 */ /* 0x000fea0003800000 */
[----:B------:R-:W-:Y:S01]  /*2ac0*/  ISETP.GE.U32.AND P0, PT, R21, 0x4, PT ;  /* 0x000000041500780c */ /* 0x000fe20003f06070 */
[----:B------:R-:W-:Y:S01]  /*2ad0*/  BSSY.RECONVERGENT B2, `(.L_x_146) ;  /* 0x0000018000027945 */ /* 0x000fe20003800200 */
[----:B------:R-:W-:-:S11]  /*2ae0*/  LOP3.LUT P1, RZ, R5, 0x3, RZ, 0xc0, !PT ;  /* 0x0000000305ff7812 */ /* 0x000fd6000782c0ff */
[----:B------:R-:W-:Y:S05]  /*2af0*/  @!P0 BRA `(.L_x_147) ;  /* 0x0000000000548947 */ /* 0x000fea0003800000 */
[----:B------:R-:W-:-:S04]  /*2b00*/  VIADD R7, R2, UR11 ;  /* 0x0000000b02077c36 */ /* 0x000fc80008000000 */
[----:B------:R-:W-:-:S04]  /*2b10*/  IMAD.WIDE.U32 R4, R7, 0x4, R12 ;  /* 0x0000000407047825 */ /* 0x000fc800078e000c */
[C---:B------:R-:W-:Y:S01]  /*2b20*/  VIADD R9, R7.reuse, 0x280 ;  /* 0x0000028007097836 */ /* 0x040fe20000000000 */
[----:B------:R-:W2:Y:S01]  /*2b30*/  LDG.E R20, desc[UR8][R4.64] ;  /* 0x0000000804147981 */ /* 0x000ea2000c1e1900 */
[----:B------:R-:W-:Y:S02]  /*2b40*/  VIADD R17, R7, 0x500 ;  /* 0x0000050007117836 */ /* 0x000fe40000000000 */
        /* <DEDUP_REMOVED lines=16> */
.L_x_147:
[----:B------:R-:W-:Y:S05]  /*2c50*/  BSYNC.RECONVERGENT B2 ;  /* 0x0000000000027941 */ /* 0x000fea0003800200 */
.L_x_146:
[----:B------:R-:W-:Y:S05]  /*2c60*/  @!P1 BRA `(.L_x_139) ;  /* 0x0000000000389947 */ /* 0x000fea0003800000 */
[----:B------:R-:W-:-:S04]  /*2c70*/  IMAD.HI.U32 R3, R3, -0x33333333, RZ ;  /* 0xcccccccd03037827 */ /* 0x000fc800078e00ff */
[----:B------:R-:W-:Y:S01]  /*2c80*/  VIADD R7, R2, UR6 ;  /* 0x0000000602077c36 */ /* 0x000fe20008000000 */
[----:B------:R-:W-:-:S04]  /*2c90*/  LOP3.LUT R3, R3, 0xffff, RZ, 0xc0, !PT ;  /* 0x0000ffff03037812 */ /* 0x000fc800078ec0ff */
[----:B------:R-:W-:-:S04]  /*2ca0*/  LEA.HI R3, R3, 0x1, RZ, 0x17 ;  /* 0x0000000103037811 */ /* 0x000fc800078fb8ff */
[----:B------:R-:W-:-:S05]  /*2cb0*/  LOP3.LUT R3, R3, 0x3, RZ, 0xc0, !PT ;  /* 0x0000000303037812 */ /* 0x000fca00078ec0ff */
[----:B------:R-:W-:-:S07]  /*2cc0*/  IMAD.MOV R6, RZ, RZ, -R3 ;  /* 0x000000ffff067224 */ /* 0x000fce00078e0a03 */
.L_x_148:
[----:B------:R-:W-:-:S06]  /*2cd0*/  IMAD.WIDE.U32 R2, R7, 0x4, R12 ;  /* 0x0000000407027825 */ /* 0x000fcc00078e000c */
[----:B------:R-:W2:Y:S01]  /*2ce0*/  LDG.E R2, desc[UR8][R2.64] ;  /* 0x0000000802027981 */ /* 0x000ea2000c1e1900 */
[----:B------:R-:W-:Y:S02]  /*2cf0*/  VIADD R6, R6, 0x1 ;  /* 0x0000000106067836 */ /* 0x000fe40000000000 */
[----:B------:R-:W-:-:S03]  /*2d00*/  VIADD R7, R7, 0x280 ;  /* 0x0000028007077836 */ /* 0x000fc60000000000 */
[----:B------:R-:W-:Y:S01]  /*2d10*/  ISETP.NE.AND P0, PT, R6, RZ, PT ;  /* 0x000000ff0600720c */ /* 0x000fe20003f05270 */
[----:B--2---:R-:W0:Y:S02]  /*2d20*/  I2F.F64 R4, R2 ;  /* 0x0000000200047312 */ /* 0x004e240000201c00 */
[----:B0-----:R-:W-:-:S10]  /*2d30*/  DADD R10, R4, R10 ;  /* 0x00000000040a7229 */ /* 0x001fd4000000000a */
[----:B------:R-:W-:Y:S05]  /*2d40*/  @P0 BRA `(.L_x_148) ;  /* 0xfffffffc00e00947 */ /* 0x000fea000383ffff */
.L_x_139:
[----:B------:R-:W-:Y:S05]  /*2d50*/  BSYNC.RECONVERGENT B1 ;  /* 0x0000000000017941 */ /* 0x000fea0003800200 */
.L_x_136:
        /* <DEDUP_REMOVED lines=47> */
[----:B------:R-:W0:Y:S04]  /*3050*/  LDS.128 R16, [UR4+0x20] ;  /* 0x00002004ff107984 */ /* 0x000e280008000c00 */
[----:B------:R-:W1:Y:S04]  /*3060*/  LDS.128 R12, [UR4+0x30] ;  /* 0x00003004ff0c7984 */ /* 0x000e680008000c00 */
[----:B------:R-:W2:Y:S01]  /*3070*/  LDS.128 R8, [UR4+0x40] ;  /* 0x00004004ff087984 */ /* 0x000ea20008000c00 */
[----:B0-----:R-:W-:-:S03]  /*3080*/  DADD R16, R4, R16 ;  /* 0x0000000004107229 */ /* 0x001fc60000000010 */
[----:B------:R-:W0:Y:S05]  /*3090*/  LDS.128 R4, [UR4+0x50] ;  /* 0x00005004ff047984 */ /* 0x000e2a0008000c00 */
[----:B------:R-:W-:-:S08]  /*30a0*/  DADD R16, R16, R18 ;  /* 0x0000000010107229 */ /* 0x000fd00000000012 */
[----:B-1----:R-:W-:-:S08]  /*30b0*/  DADD R12, R16, R12 ;  /* 0x00000000100c7229 */ /* 0x002fd0000000000c */
[----:B------:R-:W-:Y:S02]  /*30c0*/  DADD R2, R12, R14 ;  /* 0x000000000c027229 */ /* 0x000fe4000000000e */
[----:B------:R-:W1:Y:S06]  /*30d0*/  LDS.128 R12, [UR4+0x60] ;  /* 0x00006004ff0c7984 */ /* 0x000e6c0008000c00 */
        /* <DEDUP_REMOVED lines=12> */
[----:B0-----:R-:W-:Y:S01]  /*31a0*/  DADD R2, R2, R4 ;  /* 0x0000000002027229 */ /* 0x001fe20000000004 */
[----:B------:R-:W0:Y:S07]  /*31b0*/  LDS.64 R4, [UR4+0xb0] ;  /* 0x0000b004ff047984 */ /* 0x000e2e0008000a00 */
[----:B------:R-:W-:-:S08]  /*31c0*/  DADD R2, R2, R6 ;  /* 0x0000000002027229 */ /* 0x000fd00000000006 */
[----:B-1----:R-:W-:-:S08]  /*31d0*/  DADD R2, R2, R12 ;  /* 0x0000000002027229 */ /* 0x002fd0000000000c */
[----:B------:R-:W-:-:S08]  /*31e0*/  DADD R2, R2, R14 ;  /* 0x0000000002027229 */ /* 0x000fd0000000000e */
[----:B--2---:R-:W-:-:S08]  /*31f0*/  DADD R2, R2, R8 ;  /* 0x0000000002027229 */ /* 0x004fd00000000008 */
[----:B------:R-:W-:-:S08]  /*3200*/  DADD R2, R2, R10 ;  /* 0x0000000002027229 */ /* 0x000fd0000000000a */
[----:B0-----:R-:W-:-:S11]  /*3210*/  DADD R4, R2, R4 ;  /* 0x0000000002047229 */ /* 0x001fd60000000004 */
.L_x_135:
[----:B------:R-:W-:Y:S05]  /*3220*/  BSYNC.RECONVERGENT B0 ;  /* 0x0000000000007941 */ /* 0x000fea0003800200 */
.L_x_119:
[----:B------:R-:W-:Y:S05]  /*3230*/  @P0 EXIT ;  /* 0x000000000000094d */ /* 0x000fea0003800000 */
[----:B------:R-:W1:Y:S02]  /*3240*/  LDCU.64 UR4, c[0x0][0x388] ;  /* 0x00007100ff0477ac */ /* 0x000e640008000a00 */
[----:B-1----:R-:W-:-:S06]  /*3250*/  UIMAD.WIDE.U32 UR4, UR10, 0x8, UR4 ;  /* 0x000000080a0478a5 */ /* 0x002fcc000f8e0004 */
[----:B------:R-:W-:Y:S02]  /*3260*/  IMAD.U32 R2, RZ, RZ, UR4 ;  /* 0x00000004ff027e24 */ /* 0x000fe4000f8e00ff */
[----:B0-----:R-:W-:-:S05]  /*3270*/  IMAD.U32 R3, RZ, RZ, UR5 ;  /* 0x00000005ff037e24 */ /* 0x001fca000f8e00ff */
[----:B------:R-:W-:Y:S01]  /*3280*/  STG.E.64 desc[UR8][R2.64], R4 ;  /* 0x0000000402007986 */ /* 0x000fe2000c101b08 */
[----:B------:R-:W-:Y:S05]  /*3290*/  EXIT ;  /* 0x000000000000794d */ /* 0x000fea0003800000 */
.L_x_149:
        /* <DEDUP_REMOVED lines=14> */
.L_x_201:


//--------------------- .text._ZN3cub18CUB_300001_SM_10006detail6reduce28DeviceReduceSingleTileKernelINS2_10policy_hubIdjN4cuda3std3__44plusIdEEE10Policy1000EN6thrust24THRUST_300001_SM_1000_NS6detail15normal_iteratorINSD_10device_ptrIiEEEEPdjS9_ddNS7_10__identityEEEvT0_T1_T2_T3_T4_T6_ --------------------------
	.section	.text._ZN3cub18CUB_300001_SM_10006detail6reduce28DeviceReduceSingleTileKernelINS2_10policy_hubIdjN4cuda3std3__44plusIdEEE10Policy1000EN6thrust24THRUST_300001_SM_1000_NS6detail15normal_iteratorINSD_10device_ptrIiEEEEPdjS9_ddNS7_10__identityEEEvT0_T1_T2_T3_T4_T6_,"ax",@progbits
	.align	128
        .global         _ZN3cub18CUB_300001_SM_10006detail6reduce28DeviceReduceSingleTileKernelINS2_10policy_hubIdjN4cuda3std3__44plusIdEEE10Policy1000EN6thrust24THRUST_300001_SM_1000_NS6detail15normal_iteratorINSD_10device_ptrIiEEEEPdjS9_ddNS7_10__identityEEEvT0_T1_T2_T3_T4_T6_
        .type           _ZN3cub18CUB_300001_SM_10006detail6reduce28DeviceReduceSingleTileKernelINS2_10policy_hubIdjN4cuda3std3__44plusIdEEE10Policy1000EN6thrust24THRUST_300001_SM_1000_NS6detail15normal_iteratorINSD_10device_ptrIiEEEEPdjS9_ddNS7_10__identityEEEvT0_T1_T2_T3_T4_T6_,@function
        .size           _ZN3cub18CUB_300001_SM_10006detail6reduce28DeviceReduceSingleTileKernelINS2_10policy_hubIdjN4cuda3std3__44plusIdEEE10Policy1000EN6thrust24THRUST_300001_SM_1000_NS6detail15normal_iteratorINSD_10device_ptrIiEEEEPdjS9_ddNS7_10__identityEEEvT0_T1_T2_T3_T4_T6_,(.L_x_202 - _ZN3cub18CUB_300001_SM_10006detail6reduce28DeviceReduceSingleTileKernelINS2_10policy_hubIdjN4cuda3std3__44plusIdEEE10Policy1000EN6thrust24THRUST_300001_SM_1000_NS6detail15normal_iteratorINSD_10device_ptrIiEEEEPdjS9_ddNS7_10__identityEEEvT0_T1_T2_T3_T4_T6_)
        .other          _ZN3cub18CUB_300001_SM_10006detail6reduce28DeviceReduceSingleTileKernelINS2_10policy_hubIdjN4cuda3std3__44plusIdEEE10Policy1000EN6thrust24THRUST_300001_SM_1000_NS6detail15normal_iteratorINSD_10device_ptrIiEEEEPdjS9_ddNS7_10__identityEEEvT0_T1_T2_T3_T4_T6_,@"STO_CUDA_ENTRY STV_DEFAULT"
_ZN3cub18CUB_300001_SM_10006detail6reduce28DeviceReduceSingleTileKernelINS2_10policy_hubIdjN4cuda3std3__44plusIdEEE10Policy1000EN6thrust24THRUST_300001_SM_1000_NS6detail15normal_iteratorINSD_10device_ptrIiEEEEPdjS9_ddNS7_10__identityEEEvT0_T1_T2_T3_T4_T6_:
.text._ZN3cub18CUB_300001_SM_10006detail6reduce28DeviceReduceSingleTileKernelINS2_10policy_hubIdjN4cuda3std3__44plusIdEEE10Policy1000EN6thrust24THRUST_300001_SM_1000_NS6detail15normal_iteratorINSD_10device_ptrIiEEEEPdjS9_ddNS7_10__identityEEEvT0_T1_T2_T3_T4_T6_:
        /* <DEDUP_REMOVED lines=13> */
.L_x_150:
[----:B------:R-:W-:Y:S01]  /*00d0*/  ISETP.GT.U32.AND P0, PT, R2, 0x13ff, PT ;  /* 0x000013ff0200780c */ /* 0x000fe20003f04070 */
[----:B------:R-:W-:-:S12]  /*00e0*/  BSSY.RECONVERGENT B0, `(.L_x_151) ;  /* 0x00002cb000007945 */ /* 0x000fd80003800200 */
        /* <DEDUP_REMOVED lines=12> */
.L_x_154:
[----:B------:R-:W-:Y:S05]  /*01b0*/  BSYNC.RECONVERGENT B1 ;  /* 0x0000000000017941 */ /* 0x000fea0003800200 */
.L_x_153:
[----:B------:R-:W-:Y:S01]  /*01c0*/  ISETP.GE.U32.AND P0, PT, R5, R2, PT ;  /* 0x000000020500720c */ /* 0x000fe20003f06070 */
[----:B------:R-:W-:-:S12]  /*01d0*/  BSSY.RECONVERGENT B1, `(.L_x_155) ;  /* 0x000008e000017945 */ /* 0x000fd80003800200 */
[----:B------:R-:W-:Y:S05]  /*01e0*/  @P0 BRA `(.L_x_156) ;  /* 0x0000000800300947 */ /* 0x000fea0003800000 */
[----:B------:R-:W-:Y:S01]  /*01f0*/  LOP3.LUT R7, RZ, R5, RZ, 0x33, !PT ;  /* 0x00000005ff077212 */ /* 0x000fe200078e33ff */
[----:B------:R-:W-:Y:S04]  /*0200*/  BSSY.RECONVERGENT B2, `(.L_x_157) ;  /* 0x0000044000027945 */ /* 0x000fe80003800200 */
[----:B------:R-:W-:-:S04]  /*0210*/  IMAD.IADD R7, R7, 0x1, R2 ;  /* 0x0000000107077824 */ /* 0x000fc800078e0202 */
[C---:B------:R-:W-:Y:S01]  /*0220*/  IMAD.HI.U32 R0, R7.reuse, -0x33333333, RZ ;  /* 0xcccccccd07007827 */ /* 0x040fe200078e00ff */
[----:B------:R-:W-:-:S04]  /*0230*/  ISETP.GE.U32.AND P1, PT, R7, 0x2580, PT ;  /* 0x000025800700780c */ /* 0x000fc80003f26070 */
[----:B------:R-:W-:-:S04]  /*0240*/  LEA.HI R0, R0, 0x1, RZ, 0x17 ;  /* 0x0000000100007811 */ /* 0x000fc800078fb8ff */
[----:B------:R-:W-:-:S04]  /*0250*/  LOP3.LUT R4, R0, 0xf, RZ, 0xc0, !PT ;  /* 0x0000000f00047812 */ /* 0x000fc800078ec0ff */
[----:B------:R-:W-:Y:S01]  /*0260*/  ISETP.NE.AND P0, PT, R4, RZ, PT ;  /* 0x000000ff0400720c */ /* 0x000fe20003f05270 */
[----:B------:R-:W-:-:S12]  /*0270*/  @!P1 BRA `(.L_x_158) ;  /* 0x0000000000f09947 */ /* 0x000fd80003800000 */
[----:B0-----:R-:W0:Y:S02]  /*0280*/  LDC.64 R6, c[0x0][0x380] ;  /* 0x0000e000ff067b82 */ /* 0x001e240000000a00 */
[----:B0-----:R-:W-:-:S03]  /*0290*/  IMAD.WIDE.U32 R6, R5, 0x4, R6 ;  /* 0x0000000405067825 */ /* 0x001fc600078e0006 */
[----:B------:R-:W-:Y:S02]  /*02a0*/  IADD3 R12, P1, PT, R6, 0x5000, RZ ;  /* 0x00005000060c7810 */ /* 0x000fe40007f3e0ff */
[----:B------:R-:W-:-:S03]  /*02b0*/  LOP3.LUT R6, R0, 0xfffff0, RZ, 0xc0, !PT ;  /* 0x00fffff000067812 */ /* 0x000fc600078ec0ff */
[----:B------:R-:W-:Y:S02]  /*02c0*/  IMAD.X R13, RZ, RZ, R7, P1 ;  /* 0x000000ffff0d7224 */ /* 0x000fe400008e0607 */
[----:B------:R-:W-:-:S07]  /*02d0*/  IMAD.MOV R6, RZ, RZ, -R6 ;  /* 0x000000ffff067224 */ /* 0x000fce00078e0a06 */
.L_x_159:
        /* <DEDUP_REMOVED lines=54> */
.L_x_158:
[----:B------:R-:W-:Y:S05]  /*0640*/  BSYNC.RECONVERGENT B2 ;  /* 0x0000000000027941 */ /* 0x000fea0003800200 */
.L_x_157:
[----:B------:R-:W-:Y:S05]  /*0650*/  @!P0 BRA `(.L_x_156) ;  /* 0x0000000400148947 */ /* 0x000fea0003800000 */
[----:B------:R-:W-:Y:S01]  /*0660*/  ISETP.GE.U32.AND P0, PT, R4, 0x8, PT ;  /* 0x000000080400780c */ /* 0x000fe20003f06070 */
[----:B------:R-:W-:Y:S01]  /*0670*/  BSSY.RECONVERGENT B2, `(.L_x_160) ;  /* 0x000001f000027945 */ /* 0x000fe20003800200 */
[----:B------:R-:W-:-:S04]  /*0680*/  LOP3.LUT R9, R0, 0x7, RZ, 0xc0, !PT ;  /* 0x0000000700097812 */ /* 0x000fc800078ec0ff */
[----:B------:R-:W-:-:S07]  /*0690*/  ISETP.NE.AND P1, PT, R9, RZ, PT ;  /* 0x000000ff0900720c */ /* 0x000fce0003f25270 */
[----:B------:R-:W-:Y:S06]  /*06a0*/  @!P0 BRA `(.L_x_161) ;  /* 0x00000000006c8947 */ /* 0x000fec0003800000 */
[----:B0-----:R-:W0:Y:S02]  /*06b0*/  LDC.64 R6, c[0x0][0x380] ;  /* 0x0000e000ff067b82 */ /* 0x001e240000000a00 */
        /* <DEDUP_REMOVED lines=26> */
.L_x_161:
[----:B------:R-:W-:Y:S05]  /*0860*/  BSYNC.RECONVERGENT B2 ;  /* 0x0000000000027941 */ /* 0x000fea0003800200 */
.L_x_160:
        /* <DEDUP_REMOVED lines=21> */
.L_x_163:
[----:B------:R-:W-:Y:S05]  /*09c0*/  BSYNC.RECONVERGENT B2 ;  /* 0x0000000000027941 */ /* 0x000fea0003800200 */
.L_x_162:
[----:B------:R-:W-:Y:S05]  /*09d0*/  @!P1 BRA `(.L_x_156) ;  /* 0x0000000000349947 */ /* 0x000fea0003800000 */
[----:B0-----:R-:W0:Y:S01]  /*09e0*/  LDC.64 R6, c[0x0][0x380] ;  /* 0x0000e000ff067b82 */ /* 0x001e220000000a00 */
[----:B------:R-:W-:Y:S02]  /*09f0*/  IMAD.MOV R0, RZ, RZ, -R0 ;  /* 0x000000ffff007224 */ /* 0x000fe400078e0a00 */
[----:B0-----:R-:W-:-:S04]  /*0a00*/  IMAD.WIDE.U32 R4, R5, 0x4, R6 ;  /* 0x0000000405047825 */ /* 0x001fc800078e0006 */
[----:B------:R-:W-:Y:S02]  /*0a10*/  IMAD.MOV.U32 R6, RZ, RZ, R4 ;  /* 0x000000ffff067224 */ /* 0x000fe400078e0004 */
[----:B------:R-:W-:-:S07]  /*0a20*/  IMAD.MOV.U32 R7, RZ, RZ, R5 ;  /* 0x000000ffff077224 */ /* 0x000fce00078e0005 */
.L_x_164:
[----:B------:R0:W2:Y:S01]  /*0a30*/  LDG.E R4, desc[UR6][R6.64] ;  /* 0x0000000606047981 */ /* 0x0000a2000c1e1900 */
[----:B------:R-:W-:-:S05]  /*0a40*/  VIADD R0, R0, 0x1 ;  /* 0x0000000100007836 */ /* 0x000fca0000000000 */
[----:B------:R-:W-:Y:S02]  /*0a50*/  ISETP.NE.AND P0, PT, R0, RZ, PT ;  /* 0x000000ff0000720c */ /* 0x000fe40003f05270 */
[----:B0-----:R-:W-:-:S05]  /*0a60*/  IADD3 R6, P1, PT, R6, 0xa00, RZ ;  /* 0x00000a0006067810 */ /* 0x001fca0007f3e0ff */
[----:B------:R-:W-:Y:S01]  /*0a70*/  IMAD.X R7, RZ, RZ, R7, P1 ;  /* 0x000000ffff077224 */ /* 0x000fe200008e0607 */
[----:B--2---:R-:W1:Y:S02]  /*0a80*/  I2F.F64 R4, R4 ;  /* 0x0000000400047312 */ /* 0x004e640000201c00 */
[----:B-1----:R-:W-:-:S03]  /*0a90*/  DADD R14, R4, R14 ;  /* 0x00000000040e7229 */ /* 0x002fc6000000000e */
[----:B------:R-:W-:Y:S08]  /*0aa0*/  @P0 BRA `(.L_x_164) ;  /* 0xfffffffc00e00947 */ /* 0x000ff0000383ffff */
.L_x_156:
[----:B------:R-:W-:Y:S05]  /*0ab0*/  BSYNC.RECONVERGENT B1 ;  /* 0x0000000000017941 */ /* 0x000fea0003800200 */
.L_x_155:
        /* <DEDUP_REMOVED lines=48> */
[----:B------:R-:W2:Y:S04]  /*0dc0*/  LDS.128 R12, [UR4+0x30] ;  /* 0x00003004ff0c7984 */ /* 0x000ea80008000c00 */
[----:B-1----:R-:W1:Y:S01]  /*0dd0*/  LDS.128 R8, [UR4+0x40] ;  /* 0x00004004ff087984 */ /* 0x002e620008000c00 */
[----:B0-----:R-:W-:-:S03]  /*0de0*/  DADD R16, R4, R16 ;  /* 0x0000000004107229 */ /* 0x001fc60000000010 */
[----:B------:R-:W0:Y:S05]  /*0df0*/  LDS.128 R4, [UR4+0x50] ;  /* 0x00005004ff047984 */ /* 0x000e2a0008000c00 */
[----:B------:R-:W-:-:S08]  /*0e00*/  DADD R16, R16, R18 ;  /* 0x0000000010107229 */ /* 0x000fd00000000012 */
[----:B--2---:R-:W-:-:S08]  /*0e10*/  DADD R12, R16, R12 ;  /* 0x00000000100c7229 */ /* 0x004fd0000000000c */
[----:B------:R-:W-:Y:S02]  /*0e20*/  DADD R2, R12, R14 ;  /* 0x000000000c027229 */ /* 0x000fe4000000000e */
[----:B------:R-:W2:Y:S06]  /*0e30*/  LDS.128 R12, [UR4+0x60] ;  /* 0x00006004ff0c7984 */ /* 0x000eac0008000c00 */
[----:B-1----:R-:W-:-:S08]  /*0e40*/  DADD R2, R2, R8 ;  /* 0x0000000002027229 */ /* 0x002fd00000000008 */
[----:B------:R-:W-:Y:S01]  /*0e50*/  DADD R2, R2, R10 ;  /* 0x0000000002027229 */ /* 0x000fe2000000000a */
[----:B------:R-:W1:Y:S07]  /*0e60*/  LDS.128 R8, [UR4+0x70] ;  /* 0x00007004ff087984 */ /* 0x000e6e0008000c00 */
[----:B0-----:R-:W-:-:S08]  /*0e70*/  DADD R2, R2, R4 ;  /* 0x0000000002027229 */ /* 0x001fd00000000004 */
[----:B------:R-:W-:Y:S01]  /*0e80*/  DADD R2, R2, R6 ;  /* 0x0000000002027229 */ /* 0x000fe20000000006 */
[----:B------:R-:W0:Y:S07]  /*0e90*/  LDS.128 R4, [UR4+0x80] ;  /* 0x00008004ff047984 */ /* 0x000e2e0008000c00 */
[----:B--2---:R-:W-:-:S08]  /*0ea0*/  DADD R2, R2, R12 ;  /* 0x0000000002027229 */ /* 0x004fd0000000000c */
        /* <DEDUP_REMOVED lines=14> */
.L_x_165:
        /* <DEDUP_REMOVED lines=10> */
[C---:B0-----:R-:W-:Y:S01]  /*1030*/  VIADD R6, R0.reuse, 0x2 ;  /* 0x0000000200067836 */ /* 0x041fe20000000000 */
        /* <DEDUP_REMOVED lines=14> */
[C---:B------:R-:W-:Y:S02]  /*1120*/  VIADD R6, R0.reuse, 0x8 ;  /* 0x0000000800067836 */ /* 0x040fe40000000000 */
[----:B------:R-:W-:Y:S01]  /*1130*/  VIADD R0, R0, 0x10 ;  /* 0x0000001000007836 */ /* 0x000fe20000000000 */
[----:B------:R-:W1:Y:S02]  /*1140*/  SHFL.DOWN PT, R5, R11, 0x4, R7 ;  /* 0x088000000b057989 */ /* 0x000e6400000e0007 */
[----:B-1----:R-:W-:-:S10]  /*1150*/  DADD R4, R4, R10 ;  /* 0x0000000004047229 */ /* 0x002fd4000000000a */
[----:B------:R-:W-:Y:S02]  /*1160*/  FSEL R8, R10, R4, P0 ;  /* 0x000000040a087208 */ /* 0x000fe40000000000 */
[----:B------:R-:W-:Y:S02]  /*1170*/  FSEL R9, R11, R5, P0 ;  /* 0x000000050b097208 */ /* 0x000fe40000000000 */
[----:B------:R-:W-:Y:S01]  /*1180*/  ISETP.GT.AND P0, PT, R6, R7, PT ;  /* 0x000000070600720c */ /* 0x000fe20003f04270 */
[----:B------:R-:W-:Y:S01]  /*1190*/  SHFL.DOWN PT, R4, R8, 0x8, R7 ;  /* 0x0900000008047989 */ /* 0x000fe200000e0007 */
[----:B------:R-:W-:-:S03]  /*11a0*/  @!P1 SHF.R.U32.HI R6, RZ, 0x2, R3 ;  /* 0x00000002ff069819 */ /* 0x000fc60000011603 */
[----:B------:R-:W1:Y:S01]  /*11b0*/  SHFL.DOWN PT, R5, R9, 0x8, R7 ;  /* 0x0900000009057989 */ /* 0x000e6200000e0007 */
[----:B------:R-:W-:Y:S01]  /*11c0*/  @!P1 LOP3.LUT R6, R6, 0xf8, RZ, 0xc0, !PT ;  /* 0x000000f806069812 */ /* 0x000fe200078ec0ff */
[----:B-1----:R-:W-:-:S10]  /*11d0*/  DADD R4, R4, R8 ;  /* 0x0000000004047229 */ /* 0x002fd40000000008 */
[----:B------:R-:W-:Y:S02]  /*11e0*/  FSEL R10, R8, R4, P0 ;  /* 0x00000004080a7208 */ /* 0x000fe40000000000 */
[----:B------:R-:W-:Y:S02]  /*11f0*/  FSEL R11, R9, R5, P0 ;  /* 0x00000005090b7208 */ /* 0x000fe40000000000 */
[----:B------:R-:W-:Y:S01]  /*1200*/  ISETP.GT.AND P0, PT, R0, R7, PT ;  /* 0x000000070000720c */ /* 0x000fe20003f04270 */
[----:B------:R-:W-:Y:S01]  /*1210*/  SHFL.DOWN PT, R4, R10, 0x10, R7 ;  /* 0x0a0000000a047989 */ /* 0x000fe200000e0007 */
[----:B------:R-:W-:-:S03]  /*1220*/  @!P1 MOV R8, 0x400 ;  /* 0x0000040000089802 */ /* 0x000fc60000000f00 */
[----:B------:R-:W1:Y:S01]  /*1230*/  SHFL.DOWN PT, R5, R11, 0x10, R7 ;  /* 0x0a0000000b057989 */ /* 0x000e6200000e0007 */
[----:B0-----:R-:W-:-:S05]  /*1240*/  @!P1 LEA R13, R13, R8, 0x18 ;  /* 0x000000080d0d9211 */ /* 0x001fca00078ec0ff */
        /* <DEDUP_REMOVED lines=10> */
[----:B------:R-:W-:Y:S01]  /*12f0*/  ISETP.GT.U32.AND P1, PT, R2, 0x20, PT ;  /* 0x000000200200780c */ /* 0x000fe20003f24070 */
[----:B-1----:R-:W-:-:S09]  /*1300*/  ULEA UR4, UR5, UR4, 0x18 ;  /* 0x0000000405047291 */ /* 0x002fd2000f8ec0ff */
[----:B0-----:R-:W0:Y:S04]  /*1310*/  LDS.128 R12, [UR4+0x20] ;  /* 0x00002004ff0c7984 */ /* 0x001e280008000c00 */
        /* <DEDUP_REMOVED lines=85> */
.L_x_152:
[----:B------:R-:W0:Y:S01]  /*1870*/  S2R R0, SR_TID.X ;  /* 0x0000000000007919 */ /* 0x000e220000002100 */
[----:B------:R-:W1:Y:S02]  /*1880*/  LDCU.64 UR4, c[0x0][0x380] ;  /* 0x00007000ff0477ac */ /* 0x000e640008000a00 */
[----:B-1----:R-:W-:Y:S02]  /*1890*/  IMAD.U32 R12, RZ, RZ, UR4 ;  /* 0x00000004ff0c7e24 */ /* 0x002fe4000f8e00ff */
[----:B------:R-:W-:Y:S02]  /*18a0*/  IMAD.U32 R13, RZ, RZ, UR5 ;  /* 0x00000005ff0d7e24 */ /* 0x000fe4000f8e00ff */
        /* <DEDUP_REMOVED lines=9> */
[----:B------:R-:W-:Y:S01]  /*1940*/  UMOV UR4, 0x1400 ;  /* 0x0000140000047882 */ /* 0x000fe20000000000 */
        /* <DEDUP_REMOVED lines=10> */
[----:B-1----:R-:W-:-:S07]  /*19f0*/  DADD R8, R10, R8 ;  /* 0x000000000a087229 */ /* 0x002fce0000000008 */
[----:B------:R-:W1:Y:S01]  /*1a00*/  I2F.F64 R14, R3 ;  /* 0x00000003000e7312 */ /* 0x000e620000201c00 */
[----:B------:R-:W-:-:S08]  /*1a10*/  DADD R8, R6, R8 ;  /* 0x0000000006087229 */ /* 0x000fd00000000008 */
[----:B0-----:R-:W-:Y:S01]  /*1a20*/  DADD R8, R4, R8 ;  /* 0x0000000004087229 */ /* 0x001fe20000000008 */
[----:B------:R-:W-:-:S05]  /*1a30*/  VIADD R4, R2, 0xffffec00 ;  /* 0xffffec0002047836 */ /* 0x000fca0000000000 */
[----:B------:R-:W-:Y:S02]  /*1a40*/  ISETP.GE.U32.AND P0, PT, R4, 0x1400, PT ;  /* 0x000014000400780c */ /* 0x000fe40003f06070 */
[----:B-1----:R-:W-:-:S11]  /*1a50*/  DADD R14, R14, R8 ;  /* 0x000000000e0e7229 */ /* 0x002fd60000000008 */
[----:B------:R-:W-:Y:S05]  /*1a60*/  @!P0 BRA `(.L_x_167) ;  /* 0x00000000008c8947 */ /* 0x000fea0003800000 */
[----:B------:R-:W0:Y:S01]  /*1a70*/  LDC R2, c[0x0][0x390] ;  /* 0x0000e400ff027b82 */ /* 0x000e220000000800 */
[----:B------:R-:W-:-:S07]  /*1a80*/  UMOV UR4, 0x1400 ;  /* 0x0000140000047882 */ /* 0x000fce0000000000 */
[----:B------:R-:W1:Y:S02]  /*1a90*/  LDC.64 R12, c[0x0][0x380] ;  /* 0x0000e000ff0c7b82 */ /* 0x000e640000000a00 */
.L_x_169:
[----:B------:R-:W-:-:S04]  /*1aa0*/  VIADD R17, R0, UR4 ;  /* 0x0000000400117c36 */ /* 0x000fc80008000000 */
[----:B-1----:R-:W-:-:S05]  /*1ab0*/  IMAD.WIDE.U32 R16, R17, 0x4, R12 ;  /* 0x0000000411107825 */ /* 0x002fca00078e000c */
        /* <DEDUP_REMOVED lines=17> */
[----:B------:R-:W2:Y:S01]  /*1bd0*/  I2F.F64 R8, R6 ;  /* 0x0000000600087312 */ /* 0x000ea20000201c00 */
[----:B-1----:R-:W-:-:S07]  /*1be0*/  DADD R14, R10, R14 ;  /* 0x000000000a0e7229 */ /* 0x002fce000000000e */
[----:B------:R-:W1:Y:S01]  /*1bf0*/  I2F.F64 R10, R5 ;  /* 0x00000005000a7312 */ /* 0x000e620000201c00 */
[----:B--2---:R-:W-:-:S07]  /*1c00*/  DADD R8, R8, R14 ;  /* 0x0000000008087229 */ /* 0x004fce000000000e */
[----:B------:R-:W2:Y:S01]  /*1c10*/  I2F.F64 R14, R3 ;  /* 0x00000003000e7312 */ /* 0x000ea20000201c00 */
[----:B-1----:R-:W-:Y:S01]  /*1c20*/  DADD R8, R10, R8 ;  /* 0x000000000a087229 */ /* 0x002fe20000000008 */
[----:B0-----:R-:W-:-:S05]  /*1c30*/  VIADD R10, R2, -UR4 ;  /* 0x80000004020a7c36 */ /* 0x001fca0008000000 */
[----:B------:R-:W-:Y:S02]  /*1c40*/  ISETP.GE.U32.AND P0, PT, R10, 0x1400, PT ;  /* 0x000014000a00780c */ /* 0x000fe40003f06070 */
[----:B--2---:R-:W-:-:S11]  /*1c50*/  DADD R14, R14, R8 ;  /* 0x000000000e0e7229 */ /* 0x004fd60000000008 */
[----:B------:R-:W-:Y:S05]  /*1c60*/  @!P0 BRA `(.L_x_168) ;  /* 0x0000000c00188947 */ /* 0x000fea0003800000 */
[----:B------:R-:W-:-:S06]  /*1c70*/  UIADD3 UR4, UPT, UPT, UR4, 0x1400, URZ ;  /* 0x0000140004047890 */ /* 0x000fcc000fffe0ff */
[----:B------:R-:W-:-:S13]  /*1c80*/  ISETP.LT.U32.AND P0, PT, R4, UR4, PT ;  /* 0x0000000404007c0c */ /* 0x000fda000bf01070 */
[----:B------:R-:W-:Y:S05]  /*1c90*/  @!P0 BRA `(.L_x_169) ;  /* 0xfffffffc00808947 */ /* 0x000fea000383ffff */
.L_x_167:
[----:B------:R-:W-:Y:S01]  /*1ca0*/  VIADD R3, R2, -UR4 ;  /* 0x8000000402037c36 */ /* 0x000fe20008000000 */
[----:B------:R-:W-:Y:S04]  /*1cb0*/  BSSY.RECONVERGENT B1, `(.L_x_168) ;  /* 0x00000c1000017945 */ /* 0x000fe80003800200 */
[----:B------:R-:W-:-:S04]  /*1cc0*/  ISETP.GE.AND P0, PT, R0, R3, PT ;  /* 0x000000030000720c */ /* 0x000fc80003f06270 */
[----:B------:R-:W-:-:S13]  /*1cd0*/  ISETP.LE.U32.OR P0, PT, R2, UR4, P0 ;  /* 0x0000000402007c0c */ /* 0x000fda0008703470 */
[----:B------:R-:W-:Y:S05]  /*1ce0*/  @P0 BRA `(.L_x_170) ;  /* 0x0000000800f40947 */ /* 0x000fea0003800000 */
[----:B------:R-:W-:Y:S01]  /*1cf0*/  LOP3.LUT R3, RZ, R0, RZ, 0x33, !PT ;  /* 0x00000000ff037212 */ /* 0x000fe200078e33ff */
[----:B------:R-:W-:Y:S03]  /*1d00*/  BSSY.RECONVERGENT B2, `(.L_x_171) ;  /* 0x0000063000027945 */ /* 0x000fe60003800200 */
[----:B------:R-:W-:-:S04]  /*1d10*/  IADD3 R3, PT, PT, R2, -UR4, R3 ;  /* 0x8000000402037c10 */ /* 0x000fc8000fffe003 */
[C---:B------:R-:W-:Y:S01]  /*1d20*/  ISETP.GE.U32.AND P0, PT, R3.reuse, 0x2580, PT ;  /* 0x000025800300780c */ /* 0x040fe20003f06070 */
[----:B------:R-:W-:-:S05]  /*1d30*/  IMAD.HI.U32 R2, R3, -0x33333333, RZ ;  /* 0xcccccccd03027827 */ /* 0x000fca00078e00ff */
[----:B------:R-:W-:Y:S01]  /*1d40*/  LEA.HI R3, R2, 0x1, RZ, 0x17 ;  /* 0x0000000102037811 */ /* 0x000fe200078fb8ff */
[----:B------:R-:W-:-:S03]  /*1d50*/  IMAD.MOV.U32 R2, RZ, RZ, R0 ;  /* 0x000000ffff027224 */ /* 0x000fc600078e0000 */
[----:B------:R-:W-:-:S03]  /*1d60*/  LOP3.LUT R4, R3, 0xf, RZ, 0xc0, !PT ;  /* 0x0000000f03047812 */ /* 0x000fc600078ec0ff */
[----:B------:R-:W-:Y:S05]  /*1d70*/  @!P0 BRA `(.L_x_172) ;  /* 0x00000004006c8947 */ /* 0x000fea0003800000 */
[----:B------:R-:W-:Y:S01]  /*1d80*/  LOP3.LUT R6, R3, 0xfffff0, RZ, 0xc0, !PT ;  /* 0x00fffff003067812 */ /* 0x000fe200078ec0ff */
[----:B------:R-:W-:Y:S01]  /*1d90*/  BSSY.RECONVERGENT B3, `(.L_x_173) ;  /* 0x0000058000037945 */ /* 0x000fe20003800200 */
[C---:B------:R-:W-:Y:S01]  /*1da0*/  LOP3.LUT R2, R0.reuse, 0x1400, RZ, 0xfc, !PT ;  /* 0x0000140000027812 */ /* 0x040fe200078efcff */
[----:B------:R-:W-:Y:S02]  /*1db0*/  VIADD R5, R0, UR4 ;  /* 0x0000000400057c36 */ /* 0x000fe40008000000 */
[----:B------:R-:W-:-:S07]  /*1dc0*/  IMAD.MOV R6, RZ, RZ, -R6 ;  /* 0x000000ffff067224 */ /* 0x000fce00078e0a06 */
.L_x_174:
[----:B------:R-:W-:-:S04]  /*1dd0*/  IMAD.WIDE.U32 R16, R5, 0x4, R12 ;  /* 0x0000000405107825 */ /* 0x000fc800078e000c */
[C---:B------:R-:W-:Y:S02]  /*1de0*/  VIADD R19, R5.reuse, 0x280 ;  /* 0x0000028005137836 */ /* 0x040fe40000000000 */
[----:B------:R-:W2:Y:S01]  /*1df0*/  LDG.E R16, desc[UR6][R16.64] ;  /* 0x0000000610107981 */ /* 0x000ea2000c1e1900 */
[----:B------:R-:W-:Y:S02]  /*1e00*/  VIADD R23, R5, 0x500 ;  /* 0x0000050005177836 */ /* 0x000fe40000000000 */
[----:B------:R-:W-:-:S06]  /*1e10*/  IMAD.WIDE.U32 R18, R19, 0x4, R12 ;  /* 0x0000000413127825 */ /* 0x000fcc00078e000c */
[----:B------:R-:W3:Y:S01]  /*1e20*/  LDG.E R18, desc[UR6][R18.64] ;  /* 0x0000000612127981 */ /* 0x000ee2000c1e1900 */
[----:B------:R-:W-:-:S04]  /*1e30*/  IMAD.WIDE.U32 R22, R23, 0x4, R12 ;  /* 0x0000000417167825 */ /* 0x000fc800078e000c */
[C---:B------:R-:W-:Y:S01]  /*1e40*/  VIADD R25, R5.reuse, 0x780 ;  /* 0x0000078005197836 */ /* 0x040fe20000000000 */
[----:B------:R-:W4:Y:S01]  /*1e50*/  LDG.E R7, desc[UR6][R22.64] ;  /* 0x0000000616077981 */ /* 0x000f22000c1e1900 */
[----:B------:R-:W-:Y:S02]  /*1e60*/  VIADD R21, R5, 0xa00 ;  /* 0x00000a0005157836 */ /* 0x000fe40000000000 */
[----:B------:R-:W-:-:S05]  /*1e70*/  IMAD.WIDE.U32 R24, R25, 0x4, R12 ;  /* 0x0000000419187825 */ /* 0x000fca00078e000c */
[----:B------:R-:W5:Y:S01]  /*1e80*/  LDG.E R8, desc[UR6][R24.64] ;  /* 0x0000000618087981 */ /* 0x000f62000c1e1900 */
[----:B------:R-:W-:-:S04]  /*1e90*/  IMAD.WIDE.U32 R20, R21, 0x4, R12 ;  /* 0x0000000415147825 */ /* 0x000fc800078e000c */
[C---:B------:R-:W-:Y:S01]  /*1ea0*/  VIADD R11, R5.reuse, 0xc80 ;  /* 0x00000c80050b7836 */ /* 0x040fe20000000000 */
[----:B------:R0:W5:Y:S01]  /*1eb0*/  LDG.E R9, desc[UR6][R20.64] ;  /* 0x0000000614097981 */ /* 0x000162000c1e1900 */
[----:B------:R-:W-:Y:S02]  /*1ec0*/  VIADD R27, R5, 0xf00 ;  /* 0x00000f00051b7836 */ /* 0x000fe40000000000 */
[----:B0-----:R-:W-:-:S05]  /*1ed0*/  IMAD.WIDE.U32 R20, R11, 0x4, R12 ;  /* 0x000000040b147825 */ /* 0x001fca00078e000c */
[----:B------:R0:W5:Y:S01]  /*1ee0*/  LDG.E R10, desc[UR6][R20.64] ;  /* 0x00000006140a7981 */ /* 0x000162000c1e1900 */
[----:B------:R-:W-:-:S04]  /*1ef0*/  IMAD.WIDE.U32 R26, R27, 0x4, R12 ;  /* 0x000000041b1a7825 */ /* 0x000fc800078e000c */
[C---:B------:R-:W-:Y:S01]  /*1f00*/  VIADD R23, R5.reuse, 0x1180 ;  /* 0x0000118005177836 */ /* 0x040fe20000000000 */
[----:B------:R1:W5:Y:S01]  /*1f10*/  LDG.E R11, desc[UR6][R26.64] ;  /* 0x000000061a0b7981 */ /* 0x000362000c1e1900 */
[----:B------:R-:W-:Y:S02]  /*1f20*/  VIADD R29, R5, 0x1400 ;  /* 0x00001400051d7836 */ /* 0x000fe40000000000 */
[----:B------:R-:W-:-:S06]  /*1f30*/  IMAD.WIDE.U32 R22, R23, 0x4, R12 ;  /* 0x0000000417167825 */ /* 0x000fcc00078e000c */
[----:B------:R-:W5:Y:S01]  /*1f40*/  LDG.E R22, desc[UR6][R22.64] ;  /* 0x0000000616167981 */ /* 0x000f62000c1e1900 */
[----:B------:R-:W-:-:S04]  /*1f50*/  IMAD.WIDE.U32 R28, R29, 0x4, R12 ;  /* 0x000000041d1c7825 */ /* 0x000fc800078e000c */
[----:B------:R-:W-:Y:S01]  /*1f60*/  VIADD R25, R5, 0x1680 ;  /* 0x0000168005197836 */ /* 0x000fe20000000000 */
[----:B------:R1:W5:Y:S03]  /*1f70*/  LDG.E R23, desc[UR6][R28.64] ;  /* 0x000000061c177981 */ /* 0x000366000c1e1900 */
[----:B------:R-:W-:-:S04]  /*1f80*/  IMAD.WIDE.U32 R24, R25, 0x4, R12 ;  /* 0x0000000419187825 */ /* 0x000fc800078e000c */
[C---:B0-----:R-:W-:Y:S02]  /*1f90*/  VIADD R21, R5.reuse, 0x1900 ;  /* 0x0000190005157836 */ /* 0x041fe40000000000 */
[----:B------:R-:W5:Y:S01]  /*1fa0*/  LDG.E R24, desc[UR6][R24.64] ;  /* 0x0000000618187981 */ /* 0x000f62000c1e1900 */
[----:B-1----:R-:W-:Y:S02]  /*1fb0*/  VIADD R27, R5, 0x1b80 ;  /* 0x00001b80051b7836 */ /* 0x002fe40000000000 */
[----:B------:R-:W-:-:S04]  /*1fc0*/  IMAD.WIDE.U32 R20, R21, 0x4, R12 ;  /* 0x0000000415147825 */ /* 0x000fc800078e000c */
[--C-:B------:R-:W-:Y:S01]  /*1fd0*/  IMAD.WIDE.U32 R26, R27, 0x4, R12.reuse ;  /* 0x000000041b1a7825 */ /* 0x100fe200078e000c */
[----:B------:R0:W5:Y:S03]  /*1fe0*/  LDG.E R25, desc[UR6][R20.64] ;  /* 0x0000000614197981 */ /* 0x000166000c1e1900 */
[C---:B------:R-:W-:Y:S02]  /*1ff0*/  VIADD R17, R5.reuse, 0x1e00 ;  /* 0x00001e0005117836 */ /* 0x040fe40000000000 */
[----:B------:R-:W5:Y:S01]  /*2000*/  LDG.E R26, desc[UR6][R26.64] ;  /* 0x000000061a1a7981 */ /* 0x000f62000c1e1900 */
[----:B------:R-:W-:Y:S02]  /*2010*/  VIADD R29, R5, 0x2080 ;  /* 0x00002080051d7836 */ /* 0x000fe40000000000 */
[----:B0-----:R-:W-:-:S05]  /*2020*/  IMAD.WIDE.U32 R20, R17, 0x4, R12 ;  /* 0x0000000411147825 */ /* 0x001fca00078e000c */
[----:B------:R0:W5:Y:S01]  /*2030*/  LDG.E R27, desc[UR6][R20.64] ;  /* 0x00000006141b7981 */ /* 0x000162000c1e1900 */
[----:B------:R-:W-:-:S04]  /*2040*/  IMAD.WIDE.U32 R28, R29, 0x4, R12 ;  /* 0x000000041d1c7825 */ /* 0x000fc800078e000c */
[----:B------:R-:W-:Y:S02]  /*2050*/  VIADD R17, R5, 0x2300 ;  /* 0x0000230005117836 */ /* 0x000fe40000000000 */
[----:B------:R-:W5:Y:S02]  /*2060*/  LDG.E R28, desc[UR6][R28.64] ;  /* 0x000000061c1c7981 */ /* 0x000f64000c1e1900 */
[----:B0-----:R-:W-:-:S04]  /*2070*/  IMAD.WIDE.U32 R20, R17, 0x4, R12 ;  /* 0x0000000411147825 */ /* 0x001fc800078e000c */
[----:B------:R-:W-:Y:S01]  /*2080*/  VIADD R17, R5, 0x2580 ;  /* 0x0000258005117836 */ /* 0x000fe20000000000 */
[----:B------:R0:W5:Y:S03]  /*2090*/  LDG.E R29, desc[UR6][R20.64] ;  /* 0x00000006141d7981 */ /* 0x000166000c1e1900 */
[----:B0-----:R-:W-:-:S06]  /*20a0*/  IMAD.WIDE.U32 R20, R17, 0x4, R12 ;  /* 0x0000000411147825 */ /* 0x001fcc00078e000c */
[----:B------:R-:W5:Y:S01]  /*20b0*/  LDG.E R20, desc[UR6][R20.64] ;  /* 0x0000000614147981 */ /* 0x000f62000c1e1900 */
[----:B------:R-:W-:Y:S02]  /*20c0*/  VIADD R6, R6, 0x10 ;  /* 0x0000001006067836 */ /* 0x000fe40000000000 */
[----:B------:R-:W-:Y:S02]  /*20d0*/  VIADD R2, R2, 0x2800 ;  /* 0x0000280002027836 */ /* 0x000fe40000000000 */
[----:B------:R-:W-:Y:S01]  /*20e0*/  VIADD R5, R5, 0x2800 ;  /* 0x0000280005057836 */ /* 0x000fe20000000000 */
[----:B------:R-:W-:Y:S01]  /*20f0*/  ISETP.NE.AND P0, PT, R6, RZ, PT ;  /* 0x000000ff0600720c */ /* 0x000fe20003f05270 */
        /* <DEDUP_REMOVED lines=34> */
.L_x_173:
[----:B------:R-:W-:-:S07]  /*2320*/  VIADD R2, R2, 0xffffec00 ;  /* 0xffffec0002027836 */ /* 0x000fce0000000000 */
.L_x_172:
[----:B------:R-:W-:Y:S05]  /*2330*/  BSYNC.RECONVERGENT B2 ;  /* 0x0000000000027941 */ /* 0x000fea0003800200 */
.L_x_171:
        /* <DEDUP_REMOVED lines=24> */
[----:B------:R-:W-:-:S05]  /*24c0*/  IMAD.WIDE.U32 R28, R29, 0x4, R12 ;  /* 0x000000041d1c7825 */ /* 0x000fca00078e000c */
[----:B------:R-:W5:Y:S01]  /*24d0*/  LDG.E R8, desc[UR6][R28.64] ;  /* 0x000000061c087981 */ /* 0x000f62000c1e1900 */
[----:B------:R-:W-:-:S04]  /*24e0*/  IMAD.WIDE.U32 R20, R21, 0x4, R12 ;  /* 0x0000000415147825 */ /* 0x000fc800078e000c */
[----:B------:R-:W-:Y:S01]  /*24f0*/  VIADD R5, R5, 0x1180 ;  /* 0x0000118005057836 */ /* 0x000fe20000000000 */
[----:B------:R1:W5:Y:S03]  /*2500*/  LDG.E R11, desc[UR6][R20.64] ;  /* 0x00000006140b7981 */ /* 0x000366000c1e1900 */
[----:B0-----:R-:W-:-:S05]  /*2510*/  IMAD.WIDE.U32 R26, R5, 0x4, R12 ;  /* 0x00000004051a7825 */ /* 0x001fca00078e000c */
[----:B------:R-:W5:Y:S01]  /*2520*/  LDG.E R10, desc[UR6][R26.64] ;  /* 0x000000061a0a7981 */ /* 0x000f62000c1e1900 */
[----:B------:R-:W-:Y:S01]  /*2530*/  VIADD R2, R2, 0x1400 ;  /* 0x0000140002027836 */ /* 0x000fe20000000000 */
[----:B--2---:R-:W0:Y:S08]  /*2540*/  I2F.F64 R4, R18 ;  /* 0x0000001200047312 */ /* 0x004e300000201c00 */
[----:B---3--:R-:W2:Y:S01]  /*2550*/  I2F.F64 R6, R6 ;  /* 0x0000000600067312 */ /* 0x008ea20000201c00 */
[----:B0-----:R-:W-:-:S07]  /*2560*/  DADD R14, R14, R4 ;  /* 0x000000000e0e7229 */ /* 0x001fce0000000004 */
[----:B----4-:R-:W0:Y:S01]  /*2570*/  I2F.F64 R4, R17 ;  /* 0x0000001100047312 */ /* 0x010e220000201c00 */
[----:B--2---:R-:W-:-:S07]  /*2580*/  DADD R14, R14, R6 ;  /* 0x000000000e0e7229 */ /* 0x004fce0000000006 */
[----:B-----5:R-:W2:Y:S01]  /*2590*/  I2F.F64 R24, R16 ;  /* 0x0000001000187312 */ /* 0x020ea20000201c00 */
[----:B0-----:R-:W-:-:S07]  /*25a0*/  DADD R4, R14, R4 ;  /* 0x000000000e047229 */ /* 0x001fce0000000004 */
[----:B------:R-:W0:Y:S01]  /*25b0*/  I2F.F64 R14, R9 ;  /* 0x00000009000e7312 */ /* 0x000e220000201c00 */
[----:B--2---:R-:W-:-:S07]  /*25c0*/  DADD R4, R4, R24 ;  /* 0x0000000004047229 */ /* 0x004fce0000000018 */
[----:B-1----:R-:W1:Y:S01]  /*25d0*/  I2F.F64 R20, R8 ;  /* 0x0000000800147312 */ /* 0x002e620000201c00 */
[----:B0-----:R-:W-:-:S07]  /*25e0*/  DADD R4, R4, R14 ;  /* 0x0000000004047229 */ /* 0x001fce000000000e */
[----:B------:R-:W0:Y:S01]  /*25f0*/  I2F.F64 R14, R11 ;  /* 0x0000000b000e7312 */ /* 0x000e220000201c00 */
[----:B-1----:R-:W-:-:S07]  /*2600*/  DADD R4, R4, R20 ;  /* 0x0000000004047229 */ /* 0x002fce0000000014 */
[----:B------:R-:W1:Y:S01]  /*2610*/  I2F.F64 R6, R10 ;  /* 0x0000000a00067312 */ /* 0x000e620000201c00 */
[----:B0-----:R-:W-:-:S08]  /*2620*/  DADD R14, R4, R14 ;  /* 0x00000000040e7229 */ /* 0x001fd0000000000e */
[----:B-1----:R-:W-:-:S11]  /*2630*/  DADD R14, R14, R6 ;  /* 0x000000000e0e7229 */ /* 0x002fd60000000006 */
.L_x_176:
[----:B------:R-:W-:Y:S05]  /*2640*/  BSYNC.RECONVERGENT B2 ;  /* 0x0000000000027941 */ /* 0x000fea0003800200 */
.L_x_175:
        /* <DEDUP_REMOVED lines=27> */
.L_x_178:
[----:B------:R-:W-:Y:S05]  /*2800*/  BSYNC.RECONVERGENT B2 ;  /* 0x0000000000027941 */ /* 0x000fea0003800200 */
.L_x_177:
[----:B------:R-:W-:Y:S05]  /*2810*/  @!P1 BRA `(.L_x_170) ;  /* 0x0000000000289947 */ /* 0x000fea0003800000 */
[----:B------:R-:W-:Y:S02]  /*2820*/  VIADD R7, R2, UR4 ;  /* 0x0000000402077c36 */ /* 0x000fe40008000000 */
[----:B------:R-:W-:-:S07]  /*2830*/  IMAD.MOV R6, RZ, RZ, -R3 ;  /* 0x000000ffff067224 */ /* 0x000fce00078e0a03 */
.L_x_179:
        /* <DEDUP_REMOVED lines=8> */
.L_x_170:
[----:B------:R-:W-:Y:S05]  /*28c0*/  BSYNC.RECONVERGENT B1 ;  /* 0x0000000000017941 */ /* 0x000fea0003800200 */
.L_x_168:
        /* <DEDUP_REMOVED lines=76> */
.L_x_166:
[----:B------:R-:W-:Y:S05]  /*2d90*/  BSYNC.RECONVERGENT B0 ;  /* 0x0000000000007941 */ /* 0x000fea0003800200 */
.L_x_151:
[----:B------:R-:W-:Y:S05]  /*2da0*/  @P0 EXIT ;  /* 0x000000000000094d */ /* 0x000fea0003800000 */
[----:B------:R-:W0:Y:S01]  /*2db0*/  LDCU.64 UR4, c[0x0][0x398] ;  /* 0x00007300ff0477ac */ /* 0x000e220008000a00 */
[----:B------:R-:W2:Y:S01]  /*2dc0*/  LDC.64 R2, c[0x0][0x388] ;  /* 0x0000e200ff027b82 */ /* 0x000ea20000000a00 */
[----:B0-----:R-:W-:-:S07]  /*2dd0*/  DADD R4, R4, UR4 ;  /* 0x0000000404047e29 */ /* 0x001fce0008000000 */
[----:B--2---:R-:W-:Y:S01]  /*2de0*/  STG.E.64 desc[UR6][R2.64], R4 ;  /* 0x0000000402007986 */ /* 0x004fe2000c101b06 */
[----:B------:R-:W-:Y:S05]  /*2df0*/  EXIT ;  /* 0x000000000000794d */ /* 0x000fea0003800000 */
.L_x_180:
        /* <DEDUP_REMOVED lines=16> */
.L_x_202:


//--------------------- .text._ZN3cub18CUB_300001_SM_10006detail8for_each13static_kernelINS2_12policy_hub_t12policy_500_tEmN6thrust24THRUST_300001_SM_1000_NS8cuda_cub20__uninitialized_fill7functorINS7_10device_ptrIiEEiEEEEvT0_T1_ --------------------------
	.section	.text._ZN3cub18CUB_300001_SM_10006detail8for_each13static_kernelINS2_12policy_hub_t12policy_500_tEmN6thrust24THRUST_300001_SM_1000_NS8cuda_cub20__uninitialized_fill7functorINS7_10device_ptrIiEEiEEEEvT0_T1_,"ax",@progbits
	.align	128
        .global         _ZN3cub18CUB_300001_SM_10006detail8for_each13static_kernelINS2_12policy_hub_t12policy_500_tEmN6thrust24THRUST_300001_SM_1000_NS8cuda_cub20__uninitialized_fill7functorINS7_10device_ptrIiEEiEEEEvT0_T1_
        .type           _ZN3cub18CUB_300001_SM_10006detail8for_each13static_kernelINS2_12policy_hub_t12policy_500_tEmN6thrust24THRUST_300001_SM_1000_NS8cuda_cub20__uninitialized_fill7functorINS7_10device_ptrIiEEiEEEEvT0_T1_,@function
        .size           _ZN3cub18CUB_300001_SM_10006detail8for_each13static_kernelINS2_12policy_hub_t12policy_500_tEmN6thrust24THRUST_300001_SM_1000_NS8cuda_cub20__uninitialized_fill7functorINS7_10device_ptrIiEEiEEEEvT0_T1_,(.L_x_203 - _ZN3cub18CUB_300001_SM_10006detail8for_each13static_kernelINS2_12policy_hub_t12policy_500_tEmN6thrust24THRUST_300001_SM_1000_NS8cuda_cub20__uninitialized_fill7functorINS7_10device_ptrIiEEiEEEEvT0_T1_)
        .other          _ZN3cub18CUB_300001_SM_10006detail8for_each13static_kernelINS2_12policy_hub_t12policy_500_tEmN6thrust24THRUST_300001_SM_1000_NS8cuda_cub20__uninitialized_fill7functorINS7_10device_ptrIiEEiEEEEvT0_T1_,@"STO_CUDA_ENTRY STV_DEFAULT"
_ZN3cub18CUB_300001_SM_10006detail8for_each13static_kernelINS2_12policy_hub_t12policy_500_tEmN6thrust24THRUST_300001_SM_1000_NS8cuda_cub20__uninitialized_fill7functorINS7_10device_ptrIiEEiEEEEvT0_T1_:
.text._ZN3cub18CUB_300001_SM_10006detail8for_each13static_kernelINS2_12policy_hub_t12policy_500_tEmN6thrust24THRUST_300001_SM_1000_NS8cuda_cub20__uninitialized_fill7functorINS7_10device_ptrIiEEiEEEEvT0_T1_:
[----:B------:R-:W-:Y:S08]  /*0000*/  LDC R1, c[0x0][0x37c] ;  /* 0x0000df00ff017b82 */ /* 0x000ff00000000800 */
[----:B------:R-:W0:Y:S01]  /*0010*/  S2UR UR4, SR_CTAID.X ;  /* 0x00000000000479c3 */ /* 0x000e220000002500 */
[----:B------:R-:W1:Y:S01]  /*0020*/  LDCU.64 UR6, c[0x0][0x380] ;  /* 0x00007000ff0677ac */ /* 0x000e620008000a00 */
[----:B------:R-:W2:Y:S01]  /*0030*/  LDCU.64 UR8, c[0x0][0x358] ;  /* 0x00006b00ff0877ac */ /* 0x000ea20008000a00 */
[----:B0-----:R-:W-:-:S04]  /*0040*/  UIMAD.WIDE.U32 UR4, UR4, 0x200, URZ ;  /* 0x00000200040478a5 */ /* 0x001fc8000f8e00ff */
[----:B-1----:R-:W-:-:S04]  /*0050*/  UIADD3 UR6, UP0, UPT, -UR4, UR6, URZ ;  /* 0x0000000604067290 */ /* 0x002fc8000ff1e1ff */
[----:B------:R-:W-:Y:S02]  /*0060*/  UIADD3.X UR7, UPT, UPT, ~UR5, UR7, URZ, UP0, !UPT ;  /* 0x0000000705077290 */ /* 0x000fe400087fe5ff */
[----:B------:R-:W-:-:S04]  /*0070*/  UISETP.GE.U32.AND UP0, UPT, UR6, 0x200, UPT ;  /* 0x000002000600788c */ /* 0x000fc8000bf06070 */
[----:B------:R-:W-:-:S09]  /*0080*/  UISETP.GE.U32.AND.EX UP0, UPT, UR7, URZ, UPT, UP0 ;  /* 0x000000ff0700728c */ /* 0x000fd2000bf06100 */
[----:B--2---:R-:W-:Y:S05]  /*0090*/  BRA.U !UP0, `(.L_x_181) ;  /* 0x0000000108287547 */ /* 0x004fea000b800000 */
[----:B------:R-:W0:Y:S01]  /*00a0*/  S2R R0, SR_TID.X ;  /* 0x0000000000007919 */ /* 0x000e220000002100 */
[----:B------:R-:W1:Y:S01]  /*00b0*/  LDCU.64 UR6, c[0x0][0x388] ;  /* 0x00007100ff0677ac */ /* 0x000e620008000a00 */
[----:B------:R-:W2:Y:S01]  /*00c0*/  LDC R5, c[0x0][0x390] ;  /* 0x0000e400ff057b82 */ /* 0x000ea20000000800 */
[----:B0-----:R-:W-:-:S05]  /*00d0*/  IADD3 R0, P0, PT, R0, UR4, RZ ;  /* 0x0000000400007c10 */ /* 0x001fca000ff1e0ff */
[----:B------:R-:W-:Y:S01]  /*00e0*/  IMAD.X R3, RZ, RZ, UR5, P0 ;  /* 0x00000005ff037e24 */ /* 0x000fe200080e06ff */
[----:B-1----:R-:W-:-:S04]  /*00f0*/  LEA R2, P0, R0, UR6, 0x2 ;  /* 0x0000000600027c11 */ /* 0x002fc8000f8010ff */
[----:B------:R-:W-:-:S05]  /*0100*/  LEA.HI.X R3, R0, UR7, R3, 0x2, P0 ;  /* 0x0000000700037c11 */ /* 0x000fca00080f1403 */
[----:B--2---:R-:W-:Y:S04]  /*0110*/  STG.E desc[UR8][R2.64], R5 ;  /* 0x0000000502007986 */ /* 0x004fe8000c101908 */
[----:B------:R-:W-:Y:S01]  /*0120*/  STG.E desc[UR8][R2.64+0x400], R5 ;  /* 0x0004000502007986 */ /* 0x000fe2000c101908 */
[----:B------:R-:W-:Y:S05]  /*0130*/  EXIT ;  /* 0x000000000000794d */ /* 0x000fea0003800000 */
.L_x_181:
[----:B------:R-:W0:Y:S01]  /*0140*/  S2R R0, SR_TID.X ;  /* 0x0000000000007919 */ /* 0x000e220000002100 */
[----:B------:R-:W-:Y:S01]  /*0150*/  IMAD.U32 R2, RZ, RZ, UR7 ;  /* 0x00000007ff027e24 */ /* 0x000fe2000f8e00ff */
[----:B------:R-:W1:Y:S01]  /*0160*/  LDCU.64 UR10, c[0x0][0x388] ;  /* 0x00007100ff0a77ac */ /* 0x000e620008000a00 */
[----:B------:R-:W-:Y:S01]  /*0170*/  IMAD.U32 R4, RZ, RZ, UR7 ;  /* 0x00000007ff047e24 */ /* 0x000fe2000f8e00ff */
[----:B0-----:R-:W-:-:S04]  /*0180*/  ISETP.LT.U32.AND P0, PT, R0, UR6, PT ;  /* 0x0000000600007c0c */ /* 0x001fc8000bf01070 */
[----:B------:R-:W-:Y:S01]  /*0190*/  ISETP.GT.U32.AND.EX P0, PT, R2, RZ, PT, P0 ;  /* 0x000000ff0200720c */ /* 0x000fe20003f04100 */
[C---:B------:R-:W-:Y:S01]  /*01a0*/  VIADD R2, R0.reuse, 0x100 ;  /* 0x0000010000027836 */ /* 0x040fe20000000000 */
[----:B------:R-:W-:-:S04]  /*01b0*/  IADD3 R0, P2, PT, R0, UR4, RZ ;  /* 0x0000000400007c10 */ /* 0x000fc8000ff5e0ff */
[----:B------:R-:W-:Y:S01]  /*01c0*/  ISETP.LT.U32.AND P1, PT, R2, UR6, PT ;  /* 0x0000000602007c0c */ /* 0x000fe2000bf21070 */
[----:B------:R-:W-:Y:S01]  /*01d0*/  IMAD.X R3, RZ, RZ, UR5, P2 ;  /* 0x00000005ff037e24 */ /* 0x000fe200090e06ff */
[----:B-1----:R-:W-:Y:S02]  /*01e0*/  LEA R2, P2, R0, UR10, 0x2 ;  /* 0x0000000a00027c11 */ /* 0x002fe4000f8410ff */
[----:B------:R-:W-:Y:S02]  /*01f0*/  ISETP.GT.U32.AND.EX P1, PT, R4, RZ, PT, P1 ;  /* 0x000000ff0400720c */ /* 0x000fe40003f24110 */
[----:B------:R-:W-:Y:S01]  /*0200*/  LEA.HI.X R3, R0, UR11, R3, 0x2, P2 ;  /* 0x0000000b00037c11 */ /* 0x000fe200090f1403 */
[----:B------:R-:W0:Y:S04]  /*0210*/  @P0 LDC R5, c[0x0][0x390] ;  /* 0x0000e400ff050b82 */ /* 0x000e280000000800 */
[----:B0-----:R0:W-:Y:S06]  /*0220*/  @P0 STG.E desc[UR8][R2.64], R5 ;  /* 0x0000000502000986 */ /* 0x0011ec000c101908 */
[----:B------:R-:W-:Y:S05]  /*0230*/  @!P1 EXIT ;  /* 0x000000000000994d */ /* 0x000fea0003800000 */
[----:B0-----:R-:W0:Y:S02]  /*0240*/  LDC R5, c[0x0][0x390] ;  /* 0x0000e400ff057b82 */ /* 0x001e240000000800 */
[----:B0-----:R-:W-:Y:S01]  /*0250*/  STG.E desc[UR8][R2.64+0x400], R5 ;  /* 0x0004000502007986 */ /* 0x001fe2000c101908 */
[----:B------:R-:W-:Y:S05]  /*0260*/  EXIT ;  /* 0x000000000000794d */ /* 0x000fea0003800000 */
.L_x_182:
        /* <DEDUP_REMOVED lines=9> */
.L_x_203:


//--------------------- .text._ZN3cub18CUB_300001_SM_10006detail11EmptyKernelIvEEvv --------------------------
	.section	.text._ZN3cub18CUB_300001_SM_10006detail11EmptyKernelIvEEvv,"ax",@progbits
	.align	128
        .global         _ZN3cub18CUB_300001_SM_10006detail11EmptyKernelIvEEvv
        .type           _ZN3cub18CUB_300001_SM_10006detail11EmptyKernelIvEEvv,@function
        .size           _ZN3cub18CUB_300001_SM_10006detail11EmptyKernelIvEEvv,(.L_x_204 - _ZN3cub18CUB_300001_SM_10006detail11EmptyKernelIvEEvv)
        .other          _ZN3cub18CUB_300001_SM_10006detail11EmptyKernelIvEEvv,@"STO_CUDA_ENTRY STV_DEFAULT"
_ZN3cub18CUB_300001_SM_10006detail11EmptyKernelIvEEvv:
.text._ZN3cub18CUB_300001_SM_10006detail11EmptyKernelIvEEvv:
[----:B------:R-:W-:Y:S01]  /*0000*/  LDC R1, c[0x0][0x37c] ;  /* 0x0000df00ff017b82 */ /* 0x000fe20000000800 */
[----:B------:R-:W-:Y:S05]  /*0010*/  EXIT ;  /* 0x000000000000794d */ /* 0x000fea0003800000 */
.L_x_183:
        /* <DEDUP_REMOVED lines=14> */
.L_x_204:


//--------------------- .text._Z7calc_piPild      --------------------------
	.section	.text._Z7calc_piPild,"ax",@progbits
	.align	128
        .global         _Z7calc_piPild
        .type           _Z7calc_piPild,@function
        .size           _Z7calc_piPild,(.L_x_205 - _Z7calc_piPild)
        .other          _Z7calc_piPild,@"STO_CUDA_ENTRY STV_DEFAULT"
_Z7calc_piPild:
.text._Z7calc_piPild:
[----:B------:R-:W0:Y:S01]  /*0000*/  LDC R1, c[0x0][0x37c] ;  /* 0x0000df00ff017b82 */ /* 0x000e220000000800 */
[----:B------:R-:W1:Y:S07]  /*0010*/  S2R R3, SR_TID.X ;  /* 0x0000000000037919 */ /* 0x000e6e0000002100 */
[----:B------:R-:W1:Y:S01]  /*0020*/  S2UR UR4, SR_CTAID.X ;  /* 0x00000000000479c3 */ /* 0x000e620000002500 */
[----:B------:R-:W2:Y:S01]  /*0030*/  LDCU.64 UR6, c[0x0][0x388] ;  /* 0x00007100ff0677ac */ /* 0x000ea20008000a00 */
[----:B0-----:R-:W-:-:S06]  /*0040*/  VIADD R1, R1, 0xffffffd0 ;  /* 0xffffffd001017836 */ /* 0x001fcc0000000000 */
[----:B------:R-:W1:Y:S02]  /*0050*/  LDC R0, c[0x0][0x360] ;  /* 0x0000d800ff007b82 */ /* 0x000e640000000800 */
[----:B-1----:R-:W-:-:S05]  /*0060*/  IMAD R0, R0, UR4, R3 ;  /* 0x0000000400007c24 */ /* 0x002fca000f8e0203 */
[----:B--2---:R-:W-:Y:S02]  /*0070*/  ISETP.GE.U32.AND P0, PT, R0, UR6, PT ;  /* 0x0000000600007c0c */ /* 0x004fe4000bf06070 */
[----:B------:R-:W-:-:S04]  /*0080*/  SHF.R.S32.HI R14, RZ, 0x1f, R0 ;  /* 0x0000001fff0e7819 */ /* 0x000fc80000011400 */
[----:B------:R-:W-:-:S13]  /*0090*/  ISETP.GE.AND.EX P0, PT, R14, UR7, PT, P0 ;  /* 0x000000070e007c0c */ /* 0x000fda000bf06300 */
[----:B------:R-:W-:Y:S05]  /*00a0*/  @P0 EXIT ;  /* 0x000000000000094d */ /* 0x000fea0003800000 */
[----:B------:R-:W-:Y:S01]  /*00b0*/  IMAD.MOV.U32 R2, RZ, RZ, 0x2abc4dd5 ;  /* 0x2abc4dd5ff027424 */ /* 0x000fe200078e00ff */
[----:B------:R-:W-:Y:S01]  /*00c0*/  ISETP.NE.AND P0, PT, R0, RZ, PT ;  /* 0x000000ff0000720c */ /* 0x000fe20003f05270 */
[----:B------:R-:W-:Y:S01]  /*00d0*/  IMAD.MOV.U32 R3, RZ, RZ, 0x58213ed2 ;  /* 0x58213ed2ff037424 */ /* 0x000fe200078e00ff */
[----:B------:R-:W0:Y:S01]  /*00e0*/  LDCU.64 UR6, c[0x0][0x358] ;  /* 0x00006b00ff0677ac */ /* 0x000e220008000a00 */
[----:B------:R-:W-:Y:S01]  /*00f0*/  IMAD.MOV.U32 R8, RZ, RZ, 0x455f2458 ;  /* 0x455f2458ff087424 */ /* 0x000fe200078e00ff */
[----:B------:R-:W-:Y:S01]  /*0100*/  BSSY.RECONVERGENT B0, `(.L_x_184) ;  /* 0x0000263000007945 */ /* 0x000fe20003800200 */
[----:B------:R-:W-:Y:S01]  /*0110*/  IMAD.MOV.U32 R9, RZ, RZ, -0x75bd8fc ;  /* 0xf8a42704ff097424 */ /* 0x000fe200078e00ff */
[----:B------:R1:W-:Y:S01]  /*0120*/  STL.64 [R1], R2 ;  /* 0x0000000201007387 */ /* 0x0003e20000100a00 */
[----:B------:R-:W-:Y:S02]  /*0130*/  IMAD.MOV.U32 R12, RZ, RZ, -0x23270784 ;  /* 0xdcd8f87cff0c7424 */ /* 0x000fe400078e00ff */
[----:B------:R-:W-:Y:S01]  /*0140*/  IMAD.MOV.U32 R13, RZ, RZ, 0x511db0d6 ;  /* 0x511db0d6ff0d7424 */ /* 0x000fe200078e00ff */
[----:B------:R1:W-:Y:S01]  /*0150*/  STL.64 [R1+0x8], R8 ;  /* 0x0000080801007387 */ /* 0x0003e20000100a00 */
[----:B------:R-:W-:-:S02]  /*0160*/  IMAD.MOV.U32 R10, RZ, RZ, 0x58213ed2 ;  /* 0x58213ed2ff0a7424 */ /* 0x000fc400078e00ff */
[----:B------:R-:W-:Y:S01]  /*0170*/  IMAD.MOV.U32 R5, RZ, RZ, -0x75bd8fc ;  /* 0xf8a42704ff057424 */ /* 0x000fe200078e00ff */
[----:B------:R1:W-:Y:S01]  /*0180*/  STL.64 [R1+0x10], R12 ;  /* 0x0000100c01007387 */ /* 0x0003e20000100a00 */
[----:B------:R-:W-:Y:S02]  /*0190*/  IMAD.MOV.U32 R4, RZ, RZ, 0x455f2458 ;  /* 0x455f2458ff047424 */ /* 0x000fe400078e00ff */
[----:B------:R-:W-:Y:S02]  /*01a0*/  IMAD.MOV.U32 R7, RZ, RZ, 0x511db0d6 ;  /* 0x511db0d6ff077424 */ /* 0x000fe400078e00ff */
[----:B------:R-:W-:Y:S01]  /*01b0*/  IMAD.MOV.U32 R6, RZ, RZ, -0x23270784 ;  /* 0xdcd8f87cff067424 */ /* 0x000fe200078e00ff */
[----:B0-----:R-:W-:Y:S06]  /*01c0*/  @!P0 BRA `(.L_x_185) ;  /* 0x0000002400588947 */ /* 0x001fec0003800000 */
[----:B-1----:R-:W-:Y:S02]  /*01d0*/  IMAD.MOV.U32 R12, RZ, RZ, RZ ;  /* 0x000000ffff0c7224 */ /* 0x002fe400078e00ff */
[----:B------:R-:W-:Y:S02]  /*01e0*/  IMAD.MOV.U32 R10, RZ, RZ, 0x58213ed2 ;  /* 0x58213ed2ff0a7424 */ /* 0x000fe400078e00ff */
[----:B------:R-:W-:Y:S02]  /*01f0*/  IMAD.MOV.U32 R11, RZ, RZ, R0 ;  /* 0x000000ffff0b7224 */ /* 0x000fe400078e0000 */
[----:B------:R-:W-:Y:S02]  /*0200*/  IMAD.MOV.U32 R4, RZ, RZ, 0x455f2458 ;  /* 0x455f2458ff047424 */ /* 0x000fe400078e00ff */
[----:B------:R-:W-:Y:S02]  /*0210*/  IMAD.MOV.U32 R5, RZ, RZ, -0x75bd8fc ;  /* 0xf8a42704ff057424 */ /* 0x000fe400078e00ff */
[----:B------:R-:W-:-:S02]  /*0220*/  IMAD.MOV.U32 R6, RZ, RZ, -0x23270784 ;  /* 0xdcd8f87cff067424 */ /* 0x000fc400078e00ff */
[----:B------:R-:W-:-:S07]  /*0230*/  IMAD.MOV.U32 R7, RZ, RZ, 0x511db0d6 ;  /* 0x511db0d6ff077424 */ /* 0x000fce00078e00ff */
.L_x_194:
[----:B------:R-:W-:Y:S01]  /*0240*/  LOP3.LUT R2, R11, 0x3, RZ, 0xc0, !PT ;  /* 0x000000030b027812 */ /* 0x000fe200078ec0ff */
[----:B------:R-:W-:Y:S03]  /*0250*/  BSSY.RECONVERGENT B1, `(.L_x_186) ;  /* 0x0000247000017945 */ /* 0x000fe60003800200 */
[----:B------:R-:W-:-:S04]  /*0260*/  ISETP.NE.U32.AND P0, PT, R2, RZ, PT ;  /* 0x000000ff0200720c */ /* 0x000fc80003f05070 */
[----:B------:R-:W-:-:S13]  /*0270*/  ISETP.NE.AND.EX P0, PT, RZ, RZ, PT, P0 ;  /* 0x000000ffff00720c */ /* 0x000fda0003f05300 */
[----:B0-----:R-:W-:Y:S05]  /*0280*/  @!P0 BRA `(.L_x_187) ;  /* 0x00000024000c8947 */ /* 0x001fea0003800000 */
[----:B------:R-:W0:Y:S01]  /*0290*/  LDC.64 R8, c[0x4][RZ] ;  /* 0x01000000ff087b82 */ /* 0x000e220000000a00 */
[----:B------:R-:W-:Y:S01]  /*02a0*/  IMAD.MOV.U32 R10, RZ, RZ, RZ ;  /* 0x000000ffff0a7224 */ /* 0x000fe200078e00ff */
[----:B------:R-:W-:Y:S01]  /*02b0*/  CS2R R6, SRZ ;  /* 0x0000000000067805 */ /* 0x000fe2000001ff00 */
[----:B------:R-:W-:Y:S01]  /*02c0*/  IMAD.MOV.U32 R16, RZ, RZ, RZ ;  /* 0x000000ffff107224 */ /* 0x000fe200078e00ff */
[----:B------:R-:W-:Y:S01]  /*02d0*/  CS2R R4, SRZ ;  /* 0x0000000000047805 */ /* 0x000fe2000001ff00 */
[----:B0-----:R-:W-:-:S07]  /*02e0*/  IMAD.WIDE.U32 R8, R12, 0xc80, R8 ;  /* 0x00000c800c087825 */ /* 0x001fce00078e0008 */
.L_x_189:
[----:B------:R-:W-:-:S06]  /*02f0*/  IMAD R13, R16, 0x4, R1 ;  /* 0x00000004100d7824 */ /* 0x000fcc00078e0201 */
[----:B------:R-:W5:Y:S01]  /*0300*/  LDL R13, [R13+0x4] ;  /* 0x000004000d0d7983 */ /* 0x000f620000100800 */
[----:B------:R-:W-:-:S05]  /*0310*/  UMOV UR4, URZ ;  /* 0x000000ff00047c82 */ /* 0x000fca0008000000 */
.L_x_188:
[----:B-----5:R-:W-:Y:S01]  /*0320*/  SHF.R.U32.HI R21, RZ, UR4, R13 ;  /* 0x00000004ff157c19 */ /* 0x020fe2000801160d */
[----:B------:R-:W-:-:S03]  /*0330*/  IMAD.SHL.U32 R2, R16, 0x20, RZ ;  /* 0x0000002010027824 */ /* 0x000fc600078e00ff */
[----:B------:R-:W-:Y:S01]  /*0340*/  LOP3.LUT R3, R21, 0x1, RZ, 0xc0, !PT ;  /* 0x0000000115037812 */ /* 0x000fe200078ec0ff */
[----:B------:R-:W-:-:S03]  /*0350*/  VIADD R2, R2, UR4 ;  /* 0x0000000402027c36 */ /* 0x000fc60008000000 */
[----:B------:R-:W-:Y:S01]  /*0360*/  ISETP.NE.U32.AND P0, PT, R3, 0x1, PT ;  /* 0x000000010300780c */ /* 0x000fe20003f05070 */
[----:B------:R-:W-:-:S03]  /*0370*/  IMAD R3, R2, 0x5, RZ ;  /* 0x0000000502037824 */ /* 0x000fc600078e02ff */
[----:B------:R-:W-:Y:S01]  /*0380*/  R2P PR, R21, 0x7e ;  /* 0x0000007e15007804 */ /* 0x000fe20000000000 */
[----:B------:R-:W-:-:S08]  /*0390*/  IMAD.WIDE.U32 R2, R3, 0x4, R8 ;  /* 0x0000000403027825 */ /* 0x000fd000078e0008 */
[----:B------:R-:W2:Y:S04]  /*03a0*/  @!P0 LDG.E R15, desc[UR6][R2.64] ;  /* 0x00000006020f8981 */ /* 0x000ea8000c1e1900 */
[----:B------:R-:W3:Y:S04]  /*03b0*/  @P1 LDG.E R17, desc[UR6][R2.64+0x14] ;  /* 0x0000140602111981 */ /* 0x000ee8000c1e1900 */
[----:B------:R-:W4:Y:S04]  /*03c0*/  @P2 LDG.E R19, desc[UR6][R2.64+0x28] ;  /* 0x0000280602132981 */ /* 0x000f28000c1e1900 */
[----:B------:R-:W4:Y:S04]  /*03d0*/  @P3 LDG.E R23, desc[UR6][R2.64+0x3c] ;  /* 0x00003c0602173981 */ /* 0x000f28000c1e1900 */
[----:B------:R-:W4:Y:S04]  /*03e0*/  @!P0 LDG.E R18, desc[UR6][R2.64+0x8] ;  /* 0x0000080602128981 */ /* 0x000f28000c1e1900 */
[----:B------:R-:W4:Y:S04]  /*03f0*/  @P4 LDG.E R25, desc[UR6][R2.64+0x50] ;  /* 0x0000500602194981 */ /* 0x000f28000c1e1900 */
[----:B------:R-:W4:Y:S04]  /*0400*/  @!P0 LDG.E R20, desc[UR6][R2.64+0x10] ;  /* 0x0000100602148981 */ /* 0x000f28000c1e1900 */
[----:B------:R-:W4:Y:S04]  /*0410*/  @P1 LDG.E R22, desc[UR6][R2.64+0x1c] ;  /* 0x00001c0602161981 */ /* 0x000f28000c1e1900 */
[----:B------:R-:W4:Y:S04]  /*0420*/  @P1 LDG.E R24, desc[UR6][R2.64+0x24] ;  /* 0x0000240602181981 */ /* 0x000f28000c1e1900 */
[----:B------:R-:W4:Y:S01]  /*0430*/  @P6 LDG.E R27, desc[UR6][R2.64+0x78] ;  /* 0x00007806021b6981 */ /* 0x000f22000c1e1900 */
[----:B--2---:R-:W-:-:S03]  /*0440*/  @!P0 LOP3.LUT R10, R10, R15, RZ, 0x3c, !PT ;  /* 0x0000000f0a0a8212 */ /* 0x004fc600078e3cff */
[----:B------:R-:W2:Y:S01]  /*0450*/  @!P0 LDG.E R15, desc[UR6][R2.64+0x4] ;  /* 0x00000406020f8981 */ /* 0x000ea2000c1e1900 */
[----:B---3--:R-:W-:-:S03]  /*0460*/  @P1 LOP3.LUT R10, R10, R17, RZ, 0x3c, !PT ;  /* 0x000000110a0a1212 */ /* 0x008fc600078e3cff */
[----:B------:R-:W3:Y:S01]  /*0470*/  @!P0 LDG.E R17, desc[UR6][R2.64+0xc] ;  /* 0x00000c0602118981 */ /* 0x000ee2000c1e1900 */
[----:B----4-:R-:W-:-:S03]  /*0480*/  @P2 LOP3.LUT R10, R10, R19, RZ, 0x3c, !PT ;  /* 0x000000130a0a2212 */ /* 0x010fc600078e3cff */
[----:B------:R-:W4:Y:S01]  /*0490*/  @P1 LDG.E R19, desc[UR6][R2.64+0x18] ;  /* 0x0000180602131981 */ /* 0x000f22000c1e1900 */
[----:B------:R-:W-:-:S03]  /*04a0*/  @P3 LOP3.LUT R10, R10, R23, RZ, 0x3c, !PT ;  /* 0x000000170a0a3212 */ /* 0x000fc600078e3cff */
[----:B------:R-:W4:Y:S01]  /*04b0*/  @P5 LDG.E R23, desc[UR6][R2.64+0x64] ;  /* 0x0000640602175981 */ /* 0x000f22000c1e1900 */
[----:B------:R-:W-:-:S03]  /*04c0*/  @!P0 LOP3.LUT R5, R5, R18, RZ, 0x3c, !PT ;  /* 0x0000001205058212 */ /* 0x000fc600078e3cff */
[----:B------:R-:W4:Y:S01]  /*04d0*/  @P2 LDG.E R18, desc[UR6][R2.64+0x30] ;  /* 0x0000300602122981 */ /* 0x000f22000c1e1900 */
[----:B------:R-:W-:-:S03]  /*04e0*/  @P4 LOP3.LUT R10, R10, R25, RZ, 0x3c, !PT ;  /* 0x000000190a0a4212 */ /* 0x000fc600078e3cff */
[----:B------:R-:W4:Y:S01]  /*04f0*/  @P3 LDG.E R25, desc[UR6][R2.64+0x48] ;  /* 0x0000480602193981 */ /* 0x000f22000c1e1900 */
[----:B------:R-:W-:-:S03]  /*0500*/  @!P0 LOP3.LUT R7, R7, R20, RZ, 0x3c, !PT ;  /* 0x0000001407078212 */ /* 0x000fc600078e3cff */
[----:B------:R-:W4:Y:S01]  /*0510*/  @P2 LDG.E R20, desc[UR6][R2.64+0x38] ;  /* 0x0000380602142981 */ /* 0x000f22000c1e1900 */
[----:B------:R-:W-:-:S03]  /*0520*/  @P1 LOP3.LUT R5, R5, R22, RZ, 0x3c, !PT ;  /* 0x0000001605051212 */ /* 0x000fc600078e3cff */
[----:B------:R-:W4:Y:S01]  /*0530*/  @P3 LDG.E R22, desc[UR6][R2.64+0x44] ;  /* 0x0000440602163981 */ /* 0x000f22000c1e1900 */
[----:B--2---:R-:W-:-:S03]  /*0540*/  @!P0 LOP3.LUT R4, R4, R15, RZ, 0x3c, !PT ;  /* 0x0000000f04048212 */ /* 0x004fc600078e3cff */
[----:B------:R-:W2:Y:S01]  /*0550*/  @P1 LDG.E R15, desc[UR6][R2.64+0x20] ;  /* 0x00002006020f1981 */ /* 0x000ea2000c1e1900 */
[----:B---3--:R-:W-:-:S03]  /*0560*/  @!P0 LOP3.LUT R6, R6, R17, RZ, 0x3c, !PT ;  /* 0x0000001106068212 */ /* 0x008fc600078e3cff */
[----:B------:R-:W3:Y:S01]  /*0570*/  @P2 LDG.E R17, desc[UR6][R2.64+0x2c] ;  /* 0x00002c0602112981 */ /* 0x000ee2000c1e1900 */
[----:B----4-:R-:W-:-:S03]  /*0580*/  @P1 LOP3.LUT R4, R4, R19, RZ, 0x3c, !PT ;  /* 0x0000001304041212 */ /* 0x010fc600078e3cff */
[----:B------:R-:W4:Y:S01]  /*0590*/  @P2 LDG.E R19, desc[UR6][R2.64+0x34] ;  /* 0x0000340602132981 */ /* 0x000f22000c1e1900 */
[----:B------:R-:W-:-:S03]  /*05a0*/  @P5 LOP3.LUT R10, R10, R23, RZ, 0x3c, !PT ;  /* 0x000000170a0a5212 */ /* 0x000fc600078e3cff */
[----:B------:R-:W4:Y:S01]  /*05b0*/  @P3 LDG.E R23, desc[UR6][R2.64+0x40] ;  /* 0x0000400602173981 */ /* 0x000f22000c1e1900 */
[----:B------:R-:W-:Y:S02]  /*05c0*/  @P1 LOP3.LUT R7, R7, R24, RZ, 0x3c, !PT ;  /* 0x0000001807071212 */ /* 0x000fe400078e3cff */
[----:B------:R-:W-:Y:S01]  /*05d0*/  @P2 LOP3.LUT R5, R5, R18, RZ, 0x3c, !PT ;  /* 0x0000001205052212 */ /* 0x000fe200078e3cff */
[----:B------:R-:W4:Y:S04]  /*05e0*/  @P5 LDG.E R24, desc[UR6][R2.64+0x6c] ;  /* 0x00006c0602185981 */ /* 0x000f28000c1e1900 */
[----:B------:R-:W4:Y:S01]  /*05f0*/  @P3 LDG.E R18, desc[UR6][R2.64+0x4c] ;  /* 0x00004c0602123981 */ /* 0x000f22000c1e1900 */
[----:B------:R-:W-:-:S03]  /*0600*/  @P2 LOP3.LUT R7, R7, R20, RZ, 0x3c, !PT ;  /* 0x0000001407072212 */ /* 0x000fc600078e3cff */
[----:B------:R-:W4:Y:S01]  /*0610*/  @P4 LDG.E R20, desc[UR6][R2.64+0x58] ;  /* 0x0000580602144981 */ /* 0x000f22000c1e1900 */
[----:B------:R-:W-:-:S03]  /*0620*/  @P3 LOP3.LUT R5, R5, R22, RZ, 0x3c, !PT ;  /* 0x0000001605053212 */ /* 0x000fc600078e3cff */
[----:B------:R-:W4:Y:S01]  /*0630*/  @P4 LDG.E R22, desc[UR6][R2.64+0x60] ;  /* 0x0000600602164981 */ /* 0x000f22000c1e1900 */
[----:B--2---:R-:W-:-:S03]  /*0640*/  @P1 LOP3.LUT R6, R6, R15, RZ, 0x3c, !PT ;  /* 0x0000000f06061212 */ /* 0x004fc600078e3cff */
[----:B------:R-:W2:Y:S01]  /*0650*/  @P4 LDG.E R15, desc[UR6][R2.64+0x54] ;  /* 0x00005406020f4981 */ /* 0x000ea2000c1e1900 */
[----:B---3--:R-:W-:-:S03]  /*0660*/  @P2 LOP3.LUT R4, R4, R17, RZ, 0x3c, !PT ;  /* 0x0000001104042212 */ /* 0x008fc600078e3cff */
[----:B------:R-:W3:Y:S01]  /*0670*/  @P4 LDG.E R17, desc[UR6][R2.64+0x5c] ;  /* 0x00005c0602114981 */ /* 0x000ee2000c1e1900 */
[----:B----4-:R-:W-:-:S03]  /*0680*/  @P2 LOP3.LUT R6, R6, R19, RZ, 0x3c, !PT ;  /* 0x0000001306062212 */ /* 0x010fc600078e3cff */
[----:B------:R-:W4:Y:S01]  /*0690*/  @P5 LDG.E R19, desc[UR6][R2.64+0x68] ;  /* 0x0000680602135981 */ /* 0x000f22000c1e1900 */
[----:B------:R-:W-:-:S03]  /*06a0*/  @P3 LOP3.LUT R4, R4, R23, RZ, 0x3c, !PT ;  /* 0x0000001704043212 */ /* 0x000fc600078e3cff */
[----:B------:R-:W4:Y:S01]  /*06b0*/  @P5 LDG.E R23, desc[UR6][R2.64+0x70] ;  /* 0x0000700602175981 */ /* 0x000f22000c1e1900 */
[----:B------:R-:W-:Y:S02]  /*06c0*/  LOP3.LUT P0, RZ, R21, 0x80, RZ, 0xc0, !PT ;  /* 0x0000008015ff7812 */ /* 0x000fe4000780c0ff */
[----:B------:R-:W-:Y:S02]  /*06d0*/  @P3 LOP3.LUT R6, R6, R25, RZ, 0x3c, !PT ;  /* 0x0000001906063212 */ /* 0x000fe400078e3cff */
[----:B------:R-:W-:Y:S02]  /*06e0*/  @P3 LOP3.LUT R7, R7, R18, RZ, 0x3c, !PT ;  /* 0x0000001207073212 */ /* 0x000fe400078e3cff */
[----:B------:R-:W4:Y:S01]  /*06f0*/  @P5 LDG.E R18, desc[UR6][R2.64+0x74] ;  /* 0x0000740602125981 */ /* 0x000f22000c1e1900 */
[----:B------:R-:W-:-:S03]  /*0700*/  @P4 LOP3.LUT R5, R5, R20, RZ, 0x3c, !PT ;  /* 0x0000001405054212 */ /* 0x000fc600078e3cff */
[----:B------:R-:W4:Y:S01]  /*0710*/  @P6 LDG.E R20, desc[UR6][R2.64+0x80] ;  /* 0x0000800602146981 */ /* 0x000f22000c1e1900 */
[----:B------:R-:W-:-:S03]  /*0720*/  @P4 LOP3.LUT R7, R7, R22, RZ, 0x3c, !PT ;  /* 0x0000001607074212 */ /* 0x000fc600078e3cff */
[----:B------:R-:W4:Y:S01]  /*0730*/  @P6 LDG.E R22, desc[UR6][R2.64+0x88] ;  /* 0x0000880602166981 */ /* 0x000f22000c1e1900 */
[----:B------:R-:W-:-:S03]  /*0740*/  @P5 LOP3.LUT R5, R5, R24, RZ, 0x3c, !PT ;  /* 0x0000001805055212 */ /* 0x000fc600078e3cff */
[----:B------:R-:W4:Y:S04]  /*0750*/  @P0 LDG.E R25, desc[UR6][R2.64+0x8c] ;  /* 0x00008c0602190981 */ /* 0x000f28000c1e1900 */
[----:B------:R-:W4:Y:S04]  /*0760*/  @P0 LDG.E R24, desc[UR6][R2.64+0x94] ;  /* 0x0000940602180981 */ /* 0x000f28000c1e1900 */
        /* <DEDUP_REMOVED lines=9> */
[----:B------:R-:W-:Y:S02]  /*0800*/  @P6 LOP3.LUT R10, R10, R27, RZ, 0x3c, !PT ;  /* 0x0000001b0a0a6212 */ /* 0x000fe400078e3cff */
[----:B------:R-:W-:Y:S02]  /*0810*/  @P5 LOP3.LUT R7, R7, R18, RZ, 0x3c, !PT ;  /* 0x0000001207075212 */ /* 0x000fe400078e3cff */
[----:B------:R-:W-:Y:S02]  /*0820*/  @P6 LOP3.LUT R5, R5, R20, RZ, 0x3c, !PT ;  /* 0x0000001405056212 */ /* 0x000fe400078e3cff */
[----:B------:R-:W-:Y:S02]  /*0830*/  @P6 LOP3.LUT R7, R7, R22, RZ, 0x3c, !PT ;  /* 0x0000001607076212 */ /* 0x000fe400078e3cff */
[----:B------:R-:W-:Y:S02]  /*0840*/  @P0 LOP3.LUT R10, R10, R25, RZ, 0x3c, !PT ;  /* 0x000000190a0a0212 */ /* 0x000fe400078e3cff */
[----:B------:R-:W-:-:S02]  /*0850*/  @P0 LOP3.LUT R5, R5, R24, RZ, 0x3c, !PT ;  /* 0x0000001805050212 */ /* 0x000fc400078e3cff */
[----:B------:R-:W-:Y:S02]  /*0860*/  @P0 LOP3.LUT R7, R7, R26, RZ, 0x3c, !PT ;  /* 0x0000001a07070212 */ /* 0x000fe400078e3cff */
[----:B--2---:R-:W-:Y:S02]  /*0870*/  @P6 LOP3.LUT R4, R4, R15, RZ, 0x3c, !PT ;  /* 0x0000000f04046212 */ /* 0x004fe400078e3cff */
[----:B---3--:R-:W-:Y:S02]  /*0880*/  @P6 LOP3.LUT R6, R6, R17, RZ, 0x3c, !PT ;  /* 0x0000001106066212 */ /* 0x008fe400078e3cff */
[----:B----4-:R-:W-:Y:S02]  /*0890*/  @P0 LOP3.LUT R4, R4, R19, RZ, 0x3c, !PT ;  /* 0x0000001304040212 */ /* 0x010fe400078e3cff */
[----:B------:R-:W-:Y:S02]  /*08a0*/  @P0 LOP3.LUT R6, R6, R23, RZ, 0x3c, !PT ;  /* 0x0000001706060212 */ /* 0x000fe400078e3cff */
[----:B------:R-:W-:-:S13]  /*08b0*/  R2P PR, R21.B1, 0x7f ;  /* 0x0000007f15007804 */ /* 0x000fda0000001000 */
[----:B------:R-:W2:Y:S04]  /*08c0*/  @P0 LDG.E R20, desc[UR6][R2.64+0xb0] ;  /* 0x0000b00602140981 */ /* 0x000ea8000c1e1900 */
[----:B------:R-:W3:Y:S04]  /*08d0*/  @P0 LDG.E R19, desc[UR6][R2.64+0xa0] ;  /* 0x0000a00602130981 */ /* 0x000ee8000c1e1900 */
[----:B------:R-:W4:Y:S04]  /*08e0*/  @P0 LDG.E R23, desc[UR6][R2.64+0xa4] ;  /* 0x0000a40602170981 */ /* 0x000f28000c1e1900 */
        /* <DEDUP_REMOVED lines=18> */
[----:B------:R-:W-:Y:S01]  /*0a10*/  LOP3.LUT P0, RZ, R21, 0x8000, RZ, 0xc0, !PT ;  /* 0x0000800015ff7812 */ /* 0x000fe2000780c0ff */
[----:B------:R-:W4:Y:S04]  /*0a20*/  @P2 LDG.E R25, desc[UR6][R2.64+0xcc] ;  /* 0x0000cc0602192981 */ /* 0x000f28000c1e1900 */
[----:B------:R-:W4:Y:S01]  /*0a30*/  @P1 LDG.E R21, desc[UR6][R2.64+0xb8] ;  /* 0x0000b80602151981 */ /* 0x000f22000c1e1900 */
[----:B------:R-:W-:-:S03]  /*0a40*/  @P1 LOP3.LUT R10, R10, R27, RZ, 0x3c, !PT ;  /* 0x0000001b0a0a1212 */ /* 0x000fc600078e3cff */
[----:B------:R-:W4:Y:S01]  /*0a50*/  @P6 LDG.E R27, desc[UR6][R2.64+0x118] ;  /* 0x00011806021b6981 */ /* 0x000f22000c1e1900 */
[----:B------:R-:W-:-:S03]  /*0a60*/  @P2 LOP3.LUT R10, R10, R29, RZ, 0x3c, !PT ;  /* 0x0000001d0a0a2212 */ /* 0x000fc600078e3cff */
[----:B------:R-:W4:Y:S01]  /*0a70*/  @P0 LDG.E R28, desc[UR6][R2.64+0x13c] ;  /* 0x00013c06021c0981 */ /* 0x000f22000c1e1900 */
[----:B------:R-:W-:-:S03]  /*0a80*/  @P3 LOP3.LUT R10, R10, R17, RZ, 0x3c, !PT ;  /* 0x000000110a0a3212 */ /* 0x000fc600078e3cff */
[----:B------:R-:W4:Y:S01]  /*0a90*/  @P2 LDG.E R17, desc[UR6][R2.64+0xd4] ;  /* 0x0000d40602112981 */ /* 0x000f22000c1e1900 */
[----:B------:R-:W-:Y:S02]  /*0aa0*/  @P4 LOP3.LUT R10, R10, R15, RZ, 0x3c, !PT ;  /* 0x0000000f0a0a4212 */ /* 0x000fe400078e3cff */
[----:B------:R-:W-:Y:S01]  /*0ab0*/  @P1 LOP3.LUT R7, R7, R22, RZ, 0x3c, !PT ;  /* 0x0000001607071212 */ /* 0x000fe200078e3cff */
[----:B------:R-:W4:Y:S04]  /*0ac0*/  @P5 LDG.E R15, desc[UR6][R2.64+0x108] ;  /* 0x00010806020f5981 */ /* 0x000f28000c1e1900 */
[----:B------:R-:W4:Y:S01]  /*0ad0*/  @P3 LDG.E R22, desc[UR6][R2.64+0xe4] ;  /* 0x0000e40602163981 */ /* 0x000f22000c1e1900 */
[----:B--2---:R-:W-:-:S03]  /*0ae0*/  @P1 LOP3.LUT R5, R5, R20, RZ, 0x3c, !PT ;  /* 0x0000001405051212 */ /* 0x004fc600078e3cff */
[----:B------:R-:W2:Y:S01]  /*0af0*/  @P4 LDG.E R20, desc[UR6][R2.64+0x100] ;  /* 0x0001000602144981 */ /* 0x000ea2000c1e1900 */
[----:B---3--:R-:W-:Y:S02]  /*0b00*/  @P5 LOP3.LUT R10, R10, R19, RZ, 0x3c, !PT ;  /* 0x000000130a0a5212 */ /* 0x008fe400078e3cff */
[----:B------:R-:W-:Y:S01]  /*0b10*/  @P2 LOP3.LUT R5, R5, R24, RZ, 0x3c, !PT ;  /* 0x0000001805052212 */ /* 0x000fe200078e3cff */
[----:B------:R-:W3:Y:S01]  /*0b20*/  @P3 LDG.E R19, desc[UR6][R2.64+0xe0] ;  /* 0x0000e00602133981 */ /* 0x000ee2000c1e1900 */
[----:B----4-:R-:W-:-:S03]  /*0b30*/  @P1 LOP3.LUT R6, R6, R23, RZ, 0x3c, !PT ;  /* 0x0000001706061212 */ /* 0x010fc600078e3cff */
[----:B------:R-:W4:Y:S04]  /*0b40*/  @P3 LDG.E R24, desc[UR6][R2.64+0xec] ;  /* 0x0000ec0602183981 */ /* 0x000f28000c1e1900 */
[----:B------:R-:W2:Y:S01]  /*0b50*/  @P4 LDG.E R23, desc[UR6][R2.64+0xf4] ;  /* 0x0000f40602174981 */ /* 0x000ea2000c1e1900 */
[----:B------:R-:W-:-:S03]  /*0b60*/  @P1 LOP3.LUT R4, R4, R21, RZ, 0x3c, !PT ;  /* 0x0000001504041212 */ /* 0x000fc600078e3cff */
[----:B------:R-:W2:Y:S01]  /*0b70*/  @P3 LDG.E R21, desc[UR6][R2.64+0xe8] ;  /* 0x0000e80602153981 */ /* 0x000ea2000c1e1900 */
[----:B------:R-:W-:Y:S02]  /*0b80*/  @P2 LOP3.LUT R7, R7, R18, RZ, 0x3c, !PT ;  /* 0x0000001207072212 */ /* 0x000fe400078e3cff */
[----:B------:R-:W-:Y:S01]  /*0b90*/  @P2 LOP3.LUT R4, R4, R25, RZ, 0x3c, !PT ;  /* 0x0000001904042212 */ /* 0x000fe200078e3cff */
[----:B------:R-:W2:Y:S04]  /*0ba0*/  @P5 LDG.E R18, desc[UR6][R2.64+0x10c] ;  /* 0x00010c0602125981 */ /* 0x000ea8000c1e1900 */
[----:B------:R-:W2:Y:S01]  /*0bb0*/  @P4 LDG.E R25, desc[UR6][R2.64+0xfc] ;  /* 0x0000fc0602194981 */ /* 0x000ea2000c1e1900 */
[----:B------:R-:W-:-:S03]  /*0bc0*/  @P2 LOP3.LUT R6, R6, R17, RZ, 0x3c, !PT ;  /* 0x0000001106062212 */ /* 0x000fc600078e3cff */
[----:B------:R-:W2:Y:S01]  /*0bd0*/  @P5 LDG.E R17, desc[UR6][R2.64+0x110] ;  /* 0x0001100602115981 */ /* 0x000ea2000c1e1900 */
[----:B------:R-:W-:-:S03]  /*0be0*/  @P3 LOP3.LUT R5, R5, R22, RZ, 0x3c, !PT ;  /* 0x0000001605053212 */ /* 0x000fc600078e3cff */
[----:B------:R-:W2:Y:S01]  /*0bf0*/  @P5 LDG.E R22, desc[UR6][R2.64+0x114] ;  /* 0x0001140602165981 */ /* 0x000ea2000c1e1900 */
[----:B------:R-:W-:Y:S02]  /*0c00*/  @P6 LOP3.LUT R10, R10, R27, RZ, 0x3c, !PT ;  /* 0x0000001b0a0a6212 */ /* 0x000fe400078e3cff */
[----:B------:R-:W-:Y:S01]  /*0c10*/  @P4 LOP3.LUT R5, R5, R26, RZ, 0x3c, !PT ;  /* 0x0000001a05054212 */ /* 0x000fe200078e3cff */
[----:B------:R-:W2:Y:S04]  /*0c20*/  @P0 LDG.E R27, desc[UR6][R2.64+0x12c] ;  /* 0x00012c06021b0981 */ /* 0x000ea8000c1e1900 */
[----:B------:R-:W2:Y:S01]  /*0c30*/  @P0 LDG.E R26, desc[UR6][R2.64+0x134] ;  /* 0x00013406021a0981 */ /* 0x000ea2000c1e1900 */
[----:B---3--:R-:W-:-:S03]  /*0c40*/  @P3 LOP3.LUT R4, R4, R19, RZ, 0x3c, !PT ;  /* 0x0000001304043212 */ /* 0x008fc600078e3cff */
[----:B------:R-:W3:Y:S01]  /*0c50*/  @P6 LDG.E R19, desc[UR6][R2.64+0x11c] ;  /* 0x00011c0602136981 */ /* 0x000ee2000c1e1900 */
[----:B----4-:R-:W-:-:S03]  /*0c60*/  @P3 LOP3.LUT R7, R7, R24, RZ, 0x3c, !PT ;  /* 0x0000001807073212 */ /* 0x010fc600078e3cff */
[----:B------:R-:W4:Y:S01]  /*0c70*/  @P6 LDG.E R24, desc[UR6][R2.64+0x128] ;  /* 0x0001280602186981 */ /* 0x000f22000c1e1900 */
[----:B--2---:R-:W-:Y:S02]  /*0c80*/  @P4 LOP3.LUT R4, R4, R23, RZ, 0x3c, !PT ;  /* 0x0000001704044212 */ /* 0x004fe400078e3cff */
[----:B------:R-:W-:Y:S01]  /*0c90*/  @P4 LOP3.LUT R7, R7, R20, RZ, 0x3c, !PT ;  /* 0x0000001407074212 */ /* 0x000fe200078e3cff */
[----:B------:R-:W2:Y:S01]  /*0ca0*/  @P0 LDG.E R23, desc[UR6][R2.64+0x138] ;  /* 0x0001380602170981 */ /* 0x000ea2000c1e1900 */
[----:B------:R-:W-:-:S03]  /*0cb0*/  @P5 LOP3.LUT R4, R4, R15, RZ, 0x3c, !PT ;  /* 0x0000000f04045212 */ /* 0x000fc600078e3cff */
[----:B------:R-:W2:Y:S01]  /*0cc0*/  @P6 LDG.E R20, desc[UR6][R2.64+0x120] ;  /* 0x0001200602146981 */ /* 0x000ea2000c1e1900 */
[----:B------:R-:W-:-:S03]  /*0cd0*/  @P3 LOP3.LUT R6, R6, R21, RZ, 0x3c, !PT ;  /* 0x0000001506063212 */ /* 0x000fc600078e3cff */
[----:B------:R-:W2:Y:S04]  /*0ce0*/  @P6 LDG.E R21, desc[UR6][R2.64+0x124] ;  /* 0x0001240602156981 */ /* 0x000ea8000c1e1900 */
[----:B------:R-:W2:Y:S01]  /*0cf0*/  @P0 LDG.E R15, desc[UR6][R2.64+0x130] ;  /* 0x00013006020f0981 */ /* 0x000ea2000c1e1900 */
[----:B------:R-:W-:Y:S01]  /*0d00*/  UIADD3 UR4, UPT, UPT, UR4, 0x10, URZ ;  /* 0x0000001004047890 */ /* 0x000fe2000fffe0ff */
[----:B------:R-:W-:-:S03]  /*0d10*/  @P4 LOP3.LUT R6, R6, R25, RZ, 0x3c, !PT ;  /* 0x0000001906064212 */ /* 0x000fc600078e3cff */
[----:B------:R-:W-:Y:S01]  /*0d20*/  UISETP.NE.AND UP0, UPT, UR4, 0x20, UPT ;  /* 0x000000200400788c */ /* 0x000fe2000bf05270 */
[----:B------:R-:W-:Y:S02]  /*0d30*/  @P5 LOP3.LUT R5, R5, R18, RZ, 0x3c, !PT ;  /* 0x0000001205055212 */ /* 0x000fe400078e3cff */
[----:B------:R-:W-:Y:S02]  /*0d40*/  @P5 LOP3.LUT R6, R6, R17, RZ, 0x3c, !PT ;  /* 0x0000001106065212 */ /* 0x000fe400078e3cff */
[----:B------:R-:W-:Y:S02]  /*0d50*/  @P5 LOP3.LUT R7, R7, R22, RZ, 0x3c, !PT ;  /* 0x0000001607075212 */ /* 0x000fe400078e3cff */
[----:B------:R-:W-:Y:S02]  /*0d60*/  @P0 LOP3.LUT R10, R10, R27, RZ, 0x3c, !PT ;  /* 0x0000001b0a0a0212 */ /* 0x000fe400078e3cff */
[----:B---3--:R-:W-:Y:S02]  /*0d70*/  @P6 LOP3.LUT R4, R4, R19, RZ, 0x3c, !PT ;  /* 0x0000001304046212 */ /* 0x008fe400078e3cff */
[----:B----4-:R-:W-:-:S04]  /*0d80*/  @P6 LOP3.LUT R7, R7, R24, RZ, 0x3c, !PT ;  /* 0x0000001807076212 */ /* 0x010fc800078e3cff */
[----:B------:R-:W-:Y:S02]  /*0d90*/  @P0 LOP3.LUT R7, R7, R28, RZ, 0x3c, !PT ;  /* 0x0000001c07070212 */ /* 0x000fe400078e3cff */
[----:B--2---:R-:W-:Y:S02]  /*0da0*/  @P6 LOP3.LUT R5, R5, R20, RZ, 0x3c, !PT ;  /* 0x0000001405056212 */ /* 0x004fe400078e3cff */
[----:B------:R-:W-:Y:S02]  /*0db0*/  @P6 LOP3.LUT R6, R6, R21, RZ, 0x3c, !PT ;  /* 0x0000001506066212 */ /* 0x000fe400078e3cff */
[----:B------:R-:W-:Y:S02]  /*0dc0*/  @P0 LOP3.LUT R5, R5, R26, RZ, 0x3c, !PT ;  /* 0x0000001a05050212 */ /* 0x000fe400078e3cff */
[----:B------:R-:W-:Y:S02]  /*0dd0*/  @P0 LOP3.LUT R4, R4, R15, RZ, 0x3c, !PT ;  /* 0x0000000f04040212 */ /* 0x000fe400078e3cff */
[----:B------:R-:W-:Y:S01]  /*0de0*/  @P0 LOP3.LUT R6, R6, R23, RZ, 0x3c, !PT ;  /* 0x0000001706060212 */ /* 0x000fe200078e3cff */
[----:B------:R-:W-:Y:S06]  /*0df0*/  BRA.U UP0, `(.L_x_188) ;  /* 0xfffffff500487547 */ /* 0x000fec000b83ffff */
[----:B------:R-:W-:-:S05]  /*0e00*/  VIADD R16, R16, 0x1 ;  /* 0x0000000110107836 */ /* 0x000fca0000000000 */
[----:B------:R-:W-:-:S13]  /*0e10*/  ISETP.NE.AND P0, PT, R16, 0x5, PT ;  /* 0x000000051000780c */ /* 0x000fda0003f05270 */
[----:B------:R-:W-:Y:S05]  /*0e20*/  @P0 BRA `(.L_x_189) ;  /* 0xfffffff400300947 */ /* 0x000fea000383ffff */
[----:B------:R-:W-:Y:S01]  /*0e30*/  LOP3.LUT R2, R11, 0x3, RZ, 0xc0, !PT ;  /* 0x000000030b027812 */ /* 0x000fe200078ec0ff */
[----:B------:R0:W-:Y:S03]  /*0e40*/  STL [R1+0x4], R10 ;  /* 0x0000040a01007387 */ /* 0x0001e60000100800 */
[----:B------:R-:W-:Y:S01]  /*0e50*/  ISETP.NE.U32.AND P0, PT, R2, 0x1, PT ;  /* 0x000000010200780c */ /* 0x000fe20003f05070 */
[----:B------:R0:W-:Y:S03]  /*0e60*/  STL.64 [R1+0x8], R4 ;  /* 0x0000080401007387 */ /* 0x0001e60000100a00 */
[----:B------:R-:W-:Y:S01]  /*0e70*/  ISETP.NE.AND.EX P0, PT, RZ, RZ, PT, P0 ;  /* 0x000000ffff00720c */ /* 0x000fe20003f05300 */
[----:B------:R0:W-:-:S12]  /*0e80*/  STL.64 [R1+0x10], R6 ;  /* 0x0000100601007387 */ /* 0x0001d80000100a00 */
[----:B0-----:R-:W-:Y:S05]  /*0e90*/  @!P0 BRA `(.L_x_187) ;  /* 0x0000001800088947 */ /* 0x001fea0003800000 */
[----:B------:R-:W-:Y:S01]  /*0ea0*/  UMOV UR4, URZ ;  /* 0x000000ff00047c82 */ /* 0x000fe20008000000 */
[----:B------:R-:W-:Y:S01]  /*0eb0*/  UMOV UR5, URZ ;  /* 0x000000ff00057c82 */ /* 0x000fe20008000000 */
[----:B------:R-:W-:Y:S02]  /*0ec0*/  IMAD.MOV.U32 R10, RZ, RZ, RZ ;  /* 0x000000ffff0a7224 */ /* 0x000fe400078e00ff */
[----:B------:R-:W-:Y:S02]  /*0ed0*/  IMAD.MOV.U32 R16, RZ, RZ, RZ ;  /* 0x000000ffff107224 */ /* 0x000fe400078e00ff */
[----:B------:R-:W-:Y:S02]  /*0ee0*/  IMAD.U32 R7, RZ, RZ, UR4 ;  /* 0x00000004ff077e24 */ /* 0x000fe4000f8e00ff */
[----:B------:R-:W-:Y:S02]  /*0ef0*/  IMAD.U32 R6, RZ, RZ, UR5 ;  /* 0x00000005ff067e24 */ /* 0x000fe4000f8e00ff */
[----:B------:R-:W-:-:S02]  /*0f00*/  IMAD.U32 R5, RZ, RZ, UR4 ;  /* 0x00000004ff057e24 */ /* 0x000fc4000f8e00ff */
[----:B------:R-:W-:-:S07]  /*0f10*/  IMAD.U32 R4, RZ, RZ, UR5 ;  /* 0x00000005ff047e24 */ /* 0x000fce000f8e00ff */
.L_x_191:
[----:B------:R-:W-:-:S06]  /*0f20*/  IMAD R13, R16, 0x4, R1 ;  /* 0x00000004100d7824 */ /* 0x000fcc00078e0201 */
[----:B------:R-:W5:Y:S01]  /*0f30*/  LDL R13, [R13+0x4] ;  /* 0x000004000d0d7983 */ /* 0x000f620000100800 */
[----:B------:R-:W-:-:S05]  /*0f40*/  UMOV UR4, URZ ;  /* 0x000000ff00047c82 */ /* 0x000fca0008000000 */
.L_x_190:
        /* <DEDUP_REMOVED lines=183> */
[----:B0-----:R-:W-:Y:S05]  /*1ac0*/  @P0 BRA `(.L_x_187) ;  /* 0x0000000800fc0947 */ /* 0x001fea0003800000 */
        /* <DEDUP_REMOVED lines=8> */
.L_x_193:
[----:B------:R-:W-:-:S06]  /*1b50*/  IMAD R13, R16, 0x4, R1 ;  /* 0x00000004100d7824 */ /* 0x000fcc00078e0201 */
[----:B------:R-:W5:Y:S01]  /*1b60*/  LDL R13, [R13+0x4] ;  /* 0x000004000d0d7983 */ /* 0x000f620000100800 */
[----:B------:R-:W-:-:S05]  /*1b70*/  UMOV UR4, URZ ;  /* 0x000000ff00047c82 */ /* 0x000fca0008000000 */
.L_x_192:
        /* <DEDUP_REMOVED lines=177> */
[----:B------:R0:W-:Y:S04]  /*2690*/  STL [R1+0x4], R10 ;  /* 0x0000040a01007387 */ /* 0x0001e80000100800 */
[----:B------:R0:W-:Y:S04]  /*26a0*/  STL.64 [R1+0x8], R4 ;  /* 0x0000080401007387 */ /* 0x0001e80000100a00 */
[----:B------:R0:W-:Y:S02]  /*26b0*/  STL.64 [R1+0x10], R6 ;  /* 0x0000100601007387 */ /* 0x0001e40000100a00 */
.L_x_187:
[----:B------:R-:W-:Y:S05]  /*26c0*/  BSYNC.RECONVERGENT B1 ;  /* 0x0000000000017941 */ /* 0x000fea0003800200 */
.L_x_186:
[C---:B------:R-:W-:Y:S01]  /*26d0*/  ISETP.GT.U32.AND P0, PT, R11.reuse, 0x3, PT ;  /* 0x000000030b00780c */ /* 0x040fe20003f04070 */
[----:B------:R-:W-:Y:S01]  /*26e0*/  VIADD R12, R12, 0x1 ;  /* 0x000000010c0c7836 */ /* 0x000fe20000000000 */
[--C-:B------:R-:W-:Y:S02]  /*26f0*/  SHF.R.U64 R11, R11, 0x2, R14.reuse ;  /* 0x000000020b0b7819 */ /* 0x100fe4000000120e */
[----:B------:R-:W-:Y:S02]  /*2700*/  ISETP.GT.U32.AND.EX P0, PT, R14, RZ, PT, P0 ;  /* 0x000000ff0e00720c */ /* 0x000fe40003f04100 */
[----:B------:R-:W-:-:S11]  /*2710*/  SHF.R.U32.HI R14, RZ, 0x2, R14 ;  /* 0x00000002ff0e7819 */ /* 0x000fd6000001160e */
[----:B------:R-:W-:Y:S05]  /*2720*/  @P0 BRA `(.L_x_194) ;  /* 0xffffffd800c40947 */ /* 0x000fea000383ffff */
.L_x_185:
[----:B------:R-:W-:Y:S05]  /*2730*/  BSYNC.RECONVERGENT B0 ;  /* 0x0000000000007941 */ /* 0x000fea0003800200 */
.L_x_184:
[----:B-1----:R-:W1:Y:S01]  /*2740*/  LDC.64 R8, c[0x0][0x390] ;  /* 0x0000e400ff087b82 */ /* 0x002e620000000a00 */
[----:B------:R-:W-:Y:S01]  /*2750*/  IMAD.MOV.U32 R2, RZ, RZ, R5 ;  /* 0x000000ffff027224 */ /* 0x000fe200078e0005 */
[----:B------:R-:W-:Y:S01]  /*2760*/  UMOV UR4, URZ ;  /* 0x000000ff00047c82 */ /* 0x000fe20008000000 */
[----:B------:R-:W-:Y:S02]  /*2770*/  IMAD.MOV.U32 R3, RZ, RZ, R4 ;  /* 0x000000ffff037224 */ /* 0x000fe400078e0004 */
[----:B0-----:R-:W-:Y:S02]  /*2780*/  IMAD.MOV.U32 R4, RZ, RZ, R7 ;  /* 0x000000ffff047224 */ /* 0x001fe400078e0007 */
[----:B------:R-:W-:Y:S02]  /*2790*/  IMAD.MOV.U32 R5, RZ, RZ, R6 ;  /* 0x000000ffff057224 */ /* 0x000fe400078e0006 */
[----:B------:R-:W-:Y:S02]  /*27a0*/  IMAD.MOV.U32 R6, RZ, RZ, R10 ;  /* 0x000000ffff067224 */ /* 0x000fe400078e000a */
[----:B------:R-:W-:-:S02]  /*27b0*/  IMAD.MOV.U32 R23, RZ, RZ, 0x2ac1d59a ;  /* 0x2ac1d59aff177424 */ /* 0x000fc400078e00ff */
[----:B------:R-:W-:Y:S01]  /*27c0*/  IMAD.MOV.U32 R7, RZ, RZ, RZ ;  /* 0x000000ffff077224 */ /* 0x000fe200078e00ff */
[----:B-1----:R-:W-:-:S11]  /*27d0*/  DMUL R8, R8, R8 ;  /* 0x0000000808087228 */ /* 0x002fd60000000000 */
.L_x_195:
[----:B------:R-:W-:Y:S01]  /*27e0*/  SHF.R.U32.HI R11, RZ, 0x2, R6 ;  /* 0x00000002ff0b7819 */ /* 0x000fe20000011606 */
[----:B------:R-:W-:Y:S01]  /*27f0*/  IMAD.MOV.U32 R22, RZ, RZ, 0x2f800000 ;  /* 0x2f800000ff167424 */ /* 0x000fe200078e00ff */
[----:B------:R-:W-:Y:S01]  /*2800*/  SHF.R.U32.HI R12, RZ, 0x2, R3 ;  /* 0x00000002ff0c7819 */ /* 0x000fe20000011603 */
[----:B------:R-:W-:Y:S01]  /*2810*/  UIADD3 UR4, UPT, UPT, UR4, 0x4, URZ ;  /* 0x0000000404047890 */ /* 0x000fe2000fffe0ff */
[----:B------:R-:W-:Y:S01]  /*2820*/  LOP3.LUT R11, R11, R6, RZ, 0x3c, !PT ;  /* 0x000000060b0b7212 */ /* 0x000fe200078e3cff */
[----:B------:R-:W-:Y:S01]  /*2830*/  IMAD.SHL.U32 R6, R4, 0x10, RZ ;  /* 0x0000001004067824 */ /* 0x000fe200078e00ff */
[----:B------:R-:W-:Y:S01]  /*2840*/  LOP3.LUT R12, R12, R3, RZ, 0x3c, !PT ;  /* 0x000000030c0c7212 */ /* 0x000fe200078e3cff */
[----:B------:R-:W-:Y:S02]  /*2850*/  UISETP.NE.AND UP0, UPT, UR4, 0x1060, UPT ;  /* 0x000010600400788c */ /* 0x000fe4000bf05270 */
[----:B------:R-:W-:-:S05]  /*2860*/  IMAD.SHL.U32 R10, R11, 0x2, RZ ;  /* 0x000000020b0a7824 */ /* 0x000fca00078e00ff */
[----:B------:R-:W-:Y:S01]  /*2870*/  LOP3.LUT R11, R11, R10, R6, 0x96, !PT ;  /* 0x0000000a0b0b7212 */ /* 0x000fe200078e9606 */
[----:B------:R-:W-:-:S03]  /*2880*/  IMAD.SHL.U32 R6, R12, 0x2, RZ ;  /* 0x000000020c067824 */ /* 0x000fc600078e00ff */
[----:B------:R-:W-:Y:S02]  /*2890*/  LOP3.LUT R10, R11, R4, RZ, 0x3c, !PT ;  /* 0x000000040b0a7212 */ /* 0x000fe400078e3cff */
[----:B------:R-:W-:-:S03]  /*28a0*/  SHF.R.U32.HI R11, RZ, 0x2, R2 ;  /* 0x00000002ff0b7819 */ /* 0x000fc60000011602 */
[C---:B------:R-:W-:Y:S01]  /*28b0*/  IMAD.SHL.U32 R3, R10.reuse, 0x10, RZ ;  /* 0x000000100a037824 */ /* 0x040fe200078e00ff */
[----:B------:R-:W-:Y:S01]  /*28c0*/  LOP3.LUT R11, R11, R2, RZ, 0x3c, !PT ;  /* 0x000000020b0b7212 */ /* 0x000fe200078e3cff */
[----:B------:R-:W-:-:S03]  /*28d0*/  IMAD.IADD R13, R10, 0x1, R23 ;  /* 0x000000010a0d7824 */ /* 0x000fc600078e0217 */
[----:B------:R-:W-:Y:S02]  /*28e0*/  LOP3.LUT R3, R12, R6, R3, 0x96, !PT ;  /* 0x000000060c037212 */ /* 0x000fe400078e9603 */
[----:B------:R-:W-:Y:S02]  /*28f0*/  SHF.R.U32.HI R12, RZ, 0x2, R5 ;  /* 0x00000002ff0c7819 */ /* 0x000fe40000011605 */
[----:B------:R-:W-:Y:S01]  /*2900*/  LOP3.LUT R2, R3, R10, RZ, 0x3c, !PT ;  /* 0x0000000a03027212 */ /* 0x000fe200078e3cff */
[----:B------:R-:W-:Y:S01]  /*2910*/  IMAD.SHL.U32 R3, R11, 0x2, RZ ;  /* 0x000000020b037824 */ /* 0x000fe200078e00ff */
[----:B------:R-:W-:Y:S02]  /*2920*/  LOP3.LUT R5, R12, R5, RZ, 0x3c, !PT ;  /* 0x000000050c057212 */ /* 0x000fe400078e3cff */
[----:B------:R-:W-:Y:S01]  /*2930*/  I2FP.F32.U32 R13, R13 ;  /* 0x0000000d000d7245 */ /* 0x000fe20000201000 */
[----:B------:R-:W-:Y:S01]  /*2940*/  IMAD.SHL.U32 R6, R2, 0x10, RZ ;  /* 0x0000001002067824 */ /* 0x000fe200078e00ff */
[----:B------:R-:W-:-:S04]  /*2950*/  SHF.R.U32.HI R15, RZ, 0x2, R2 ;  /* 0x00000002ff0f7819 */ /* 0x000fc80000011602 */
[----:B------:R-:W-:Y:S02]  /*2960*/  LOP3.LUT R3, R11, R3, R6, 0x96, !PT ;  /* 0x000000030b037212 */ /* 0x000fe400078e9606 */
[----:B------:R-:W-:Y:S02]  /*2970*/  SHF.R.U32.HI R11, RZ, 0x2, R4 ;  /* 0x00000002ff0b7819 */ /* 0x000fe40000011604 */
[----:B------:R-:W-:Y:S01]  /*2980*/  LOP3.LUT R12, R3, R2, RZ, 0x3c, !PT ;  /* 0x00000002030c7212 */ /* 0x000fe200078e3cff */
[----:B------:R-:W-:Y:S01]  /*2990*/  IMAD.SHL.U32 R3, R5, 0x2, RZ ;  /* 0x0000000205037824 */ /* 0x000fe200078e00ff */
[----:B------:R-:W-:Y:S02]  /*29a0*/  LOP3.LUT R11, R11, R4, RZ, 0x3c, !PT ;  /* 0x000000040b0b7212 */ /* 0x000fe400078e3cff */
[----:B------:R-:W-:Y:S01]  /*29b0*/  LOP3.LUT R15, R15, R2, RZ, 0x3c, !PT ;  /* 0x000000020f0f7212 */ /* 0x000fe200078e3cff */
[----:B------:R-:W-:-:S05]  /*29c0*/  IMAD.SHL.U32 R6, R12, 0x10, RZ ;  /* 0x000000100c067824 */ /* 0x000fca00078e00ff */
[----:B------:R-:W-:Y:S02]  /*29d0*/  LOP3.LUT R3, R5, R3, R6, 0x96, !PT ;  /* 0x0000000305037212 */ /* 0x000fe400078e9606 */
[----:B------:R-:W-:Y:S02]  /*29e0*/  SHF.R.U32.HI R5, RZ, 0x2, R10 ;  /* 0x00000002ff057819 */ /* 0x000fe4000001160a */
[----:B------:R-:W-:Y:S01]  /*29f0*/  LOP3.LUT R6, R3, R12, RZ, 0x3c, !PT ;  /* 0x0000000c03067212 */ /* 0x000fe200078e3cff */
[----:B------:R-:W-:Y:S01]  /*2a00*/  IMAD.SHL.U32 R3, R11, 0x2, RZ ;  /* 0x000000020b037824 */ /* 0x000fe200078e00ff */
[----:B------:R-:W-:Y:S01]  /*2a10*/  LOP3.LUT R5, R5, R10, RZ, 0x3c, !PT ;  /* 0x0000000a05057212 */ /* 0x000fe200078e3cff */
[----:B------:R-:W-:Y:S01]  /*2a20*/  FFMA R10, R13, R22, 1.1641532182693481445e-10 ;  /* 0x2f0000000d0a7423 */ /* 0x000fe20000000016 */
[----:B------:R-:W-:Y:S01]  /*2a30*/  IADD3 R14, PT, PT, R23, 0x10974f, R6 ;  /* 0x0010974f170e7810 */ /* 0x000fe20007ffe006 */
[----:B------:R-:W-:Y:S02]  /*2a40*/  IMAD.SHL.U32 R4, R6, 0x10, RZ ;  /* 0x0000001006047824 */ /* 0x000fe400078e00ff */
[----:B------:R-:W-:-:S03]  /*2a50*/  IMAD.SHL.U32 R13, R5, 0x2, RZ ;  /* 0x00000002050d7824 */ /* 0x000fc600078e00ff */
[----:B------:R-:W-:Y:S02]  /*2a60*/  LOP3.LUT R3, R11, R3, R4, 0x96, !PT ;  /* 0x000000030b037212 */ /* 0x000fe400078e9604 */
[----:B------:R-:W-:Y:S02]  /*2a70*/  IADD3 R11, PT, PT, R23, 0x587c5, R2 ;  /* 0x000587c5170b7810 */ /* 0x000fe40007ffe002 */
[----:B------:R-:W-:Y:S02]  /*2a80*/  LOP3.LUT R3, R3, R6, RZ, 0x3c, !PT ;  /* 0x0000000603037212 */ /* 0x000fe400078e3cff */
[----:B------:R-:W-:Y:S02]  /*2a90*/  I2FP.F32.U32 R17, R11 ;  /* 0x0000000b00117245 */ /* 0x000fe40000201000 */
[----:B------:R-:W-:Y:S01]  /*2aa0*/  F2F.F64.F32 R10, R10 ;  /* 0x0000000a000a7310 */ /* 0x000fe20000201800 */
[----:B------:R-:W-:Y:S02]  /*2ab0*/  IMAD.SHL.U32 R4, R3, 0x10, RZ ;  /* 0x0000001003047824 */ /* 0x000fe400078e00ff */
[----:B------:R-:W-:-:S03]  /*2ac0*/  FFMA R17, R17, R22, 1.1641532182693481445e-10 ;  /* 0x2f00000011117423 */ /* 0x000fc60000000016 */
[----:B------:R-:W-:Y:S01]  /*2ad0*/  LOP3.LUT R4, R5, R13, R4, 0x96, !PT ;  /* 0x0000000d05047212 */ /* 0x000fe200078e9604 */
[----:B------:R-:W-:Y:S01]  /*2ae0*/  IMAD.SHL.U32 R5, R15, 0x2, RZ ;  /* 0x000000020f057824 */ /* 0x000fe200078e00ff */
[C-C-:B------:R-:W-:Y:S01]  /*2af0*/  IADD3 R13, PT, PT, R23.reuse, 0xb0f8a, R12.reuse ;  /* 0x000b0f8a170d7810 */ /* 0x140fe20007ffe00c */
[----:B------:R-:W0:Y:S01]  /*2b00*/  F2F.F64.F32 R16, R17 ;  /* 0x0000001100107310 */ /* 0x000e220000201800 */
[----:B------:R-:W-:Y:S02]  /*2b10*/  LOP3.LUT R2, R4, R3, RZ, 0x3c, !PT ;  /* 0x0000000304027212 */ /* 0x000fe400078e3cff */
[----:B------:R-:W-:Y:S02]  /*2b20*/  I2FP.F32.U32 R19, R13 ;  /* 0x0000000d00137245 */ /* 0x000fe40000201000 */
[----:B------:R-:W-:Y:S01]  /*2b30*/  SHF.R.U32.HI R13, RZ, 0x2, R12 ;  /* 0x00000002ff0d7819 */ /* 0x000fe2000001160c */
[----:B------:R-:W-:Y:S01]  /*2b40*/  IMAD.SHL.U32 R4, R2, 0x10, RZ ;  /* 0x0000001002047824 */ /* 0x000fe200078e00ff */
[----:B------:R-:W-:Y:S01]  /*2b50*/  IADD3 R18, PT, PT, R23, 0x1ba6d9, R2 ;  /* 0x001ba6d917127810 */ /* 0x000fe20007ffe002 */
[----:B------:R-:W-:-:S03]  /*2b60*/  FFMA R19, R19, R22, 1.1641532182693481445e-10 ;  /* 0x2f00000013137423 */ /* 0x000fc60000000016 */
[----:B------:R-:W-:Y:S02]  /*2b70*/  LOP3.LUT R5, R15, R5, R4, 0x96, !PT ;  /* 0x000000050f057212 */ /* 0x000fe400078e9604 */
[----:B------:R-:W-:Y:S02]  /*2b80*/  I2FP.F32.U32 R15, R14 ;  /* 0x0000000e000f7245 */ /* 0x000fe40000201000 */
[----:B------:R-:W-:Y:S01]  /*2b90*/  LOP3.LUT R4, R13, R12, RZ, 0x3c, !PT ;  /* 0x0000000c0d047212 */ /* 0x000fe200078e3cff */
[----:B0-----:R-:W-:Y:S01]  /*2ba0*/  DMUL R16, R16, R16 ;  /* 0x0000001010107228 */ /* 0x001fe20000000000 */
[----:B------:R-:W-:Y:S01]  /*2bb0*/  LOP3.LUT R5, R5, R2, RZ, 0x3c, !PT ;  /* 0x0000000205057212 */ /* 0x000fe200078e3cff */
[----:B------:R-:W-:Y:S01]  /*2bc0*/  FFMA R20, R15, R22, 1.1641532182693481445e-10 ;  /* 0x2f0000000f147423 */ /* 0x000fe20000000016 */
[----:B------:R-:W-:Y:S01]  /*2bd0*/  I2FP.F32.U32 R25, R18 ;  /* 0x0000001200197245 */ /* 0x000fe20000201000 */
[----:B------:R-:W-:Y:S01]  /*2be0*/  IMAD.SHL.U32 R14, R4, 0x2, RZ ;  /* 0x00000002040e7824 */ /* 0x000fe200078e00ff */
[----:B------:R0:W-:Y:S01]  /*2bf0*/  F2F.F64.F32 R12, R19 ;  /* 0x00000013000c7310 */ /* 0x0001e20000201800 */
[----:B------:R-:W-:Y:S01]  /*2c00*/  IMAD.SHL.U32 R15, R5, 0x10, RZ ;  /* 0x00000010050f7824 */ /* 0x000fe200078e00ff */
[----:B------:R-:W-:Y:S01]  /*2c10*/  IADD3 R24, PT, PT, R23, 0x212e9e, R5 ;  /* 0x00212e9e17187810 */ /* 0x000fe20007ffe005 */
[----:B------:R-:W-:-:S03]  /*2c20*/  DFMA R16, R10, R10, R16 ;  /* 0x0000000a0a10722b */ /* 0x000fc60000000010 */
[----:B------:R-:W-:Y:S01]  /*2c30*/  LOP3.LUT R4, R4, R14, R15, 0x96, !PT ;  /* 0x0000000e04047212 */ /* 0x000fe200078e960f */
[----:B------:R-:W-:Y:S01]  /*2c40*/  FFMA R15, R25, R22, 1.1641532182693481445e-10 ;  /* 0x2f000000190f7423 */ /* 0x000fe20000000016 */
[----:B------:R-:W1:Y:S01]  /*2c50*/  F2F.F64.F32 R20, R20 ;  /* 0x0000001400147310 */ /* 0x000e620000201800 */
[----:B------:R-:W-:Y:S02]  /*2c60*/  IADD3 R14, PT, PT, R23, 0x161f14, R3 ;  /* 0x00161f14170e7810 */ /* 0x000fe40007ffe003 */
[----:B------:R-:W-:Y:S01]  /*2c70*/  LOP3.LUT R4, R4, R5, RZ, 0x3c, !PT ;  /* 0x0000000504047212 */ /* 0x000fe200078e3cff */
[----:B------:R-:W-:Y:S01]  /*2c80*/  DSETP.GTU.AND P0, PT, R16, R8, PT ;  /* 0x000000081000722a */ /* 0x000fe20003f0c000 */
[----:B0-----:R-:W-:Y:S01]  /*2c90*/  I2FP.F32.U32 R19, R14 ;  /* 0x0000000e00137245 */ /* 0x001fe20000201000 */
[----:B------:R-:W-:Y:S01]  /*2ca0*/  VIADD R16, R7, 0x1 ;  /* 0x0000000107107836 */ /* 0x000fe20000000000 */
[C---:B------:R-:W-:Y:S01]  /*2cb0*/  IADD3 R18, PT, PT, R23.reuse, 0x26b663, R4 ;  /* 0x0026b66317127810 */ /* 0x040fe20007ffe004 */
[----:B------:R-:W0:Y:S01]  /*2cc0*/  F2F.F64.F32 R14, R15 ;  /* 0x0000000f000e7310 */ /* 0x000e220000201800 */
[----:B------:R-:W-:-:S02]  /*2cd0*/  VIADD R23, R23, 0x2c3e28 ;  /* 0x002c3e2817177836 */ /* 0x000fc40000000000 */
[----:B------:R-:W-:Y:S01]  /*2ce0*/  FFMA R19, R19, R22, 1.1641532182693481445e-10 ;  /* 0x2f00000013137423 */ /* 0x000fe20000000016 */
[----:B------:R-:W-:Y:S01]  /*2cf0*/  I2FP.F32.U32 R25, R18 ;  /* 0x0000001200197245 */ /* 0x000fe20000201000 */
[----:B-1----:R-:W-:-:S04]  /*2d00*/  DMUL R20, R20, R20 ;  /* 0x0000001414147228 */ /* 0x002fc80000000000 */
[----:B------:R-:W-:Y:S01]  /*2d10*/  FFMA R26, R25, R22, 1.1641532182693481445e-10 ;  /* 0x2f000000191a7423 */ /* 0x000fe20000000016 */
[----:B------:R-:W-:Y:S01]  /*2d20*/  I2FP.F32.U32 R25, R24 ;  /* 0x0000001800197245 */ /* 0x000fe20000201000 */
[----:B------:R-:W1:Y:S01]  /*2d30*/  F2F.F64.F32 R18, R19 ;  /* 0x0000001300127310 */ /* 0x000e620000201800 */
[----:B------:R-:W-:Y:S01]  /*2d40*/  @P0 IMAD.MOV R16, RZ, RZ, R7 ;  /* 0x000000ffff100224 */ /* 0x000fe200078e0207 */
[----:B------:R-:W-:-:S03]  /*2d50*/  DFMA R20, R12, R12, R20 ;  /* 0x0000000c0c14722b */ /* 0x000fc60000000014 */
[----:B------:R-:W-:Y:S02]  /*2d60*/  VIADD R7, R16, 0x1 ;  /* 0x0000000110077836 */ /* 0x000fe40000000000 */
[----:B------:R-:W-:Y:S01]  /*2d70*/  FFMA R12, R25, R22, 1.1641532182693481445e-10 ;  /* 0x2f000000190c7423 */ /* 0x000fe20000000016 */
[----:B------:R-:W2:Y:S01]  /*2d80*/  F2F.F64.F32 R10, R26 ;  /* 0x0000001a000a7310 */ /* 0x000ea20000201800 */
[----:B0-----:R-:W-:Y:S02]  /*2d90*/  DMUL R14, R14, R14 ;  /* 0x0000000e0e0e7228 */ /* 0x001fe40000000000 */
[----:B------:R-:W-:-:S05]  /*2da0*/  DSETP.GTU.AND P1, PT, R20, R8, PT ;  /* 0x000000081400722a */ /* 0x000fca0003f2c000 */
[----:B------:R-:W0:Y:S01]  /*2db0*/  F2F.F64.F32 R12, R12 ;  /* 0x0000000c000c7310 */ /* 0x000e220000201800 */
[----:B-1----:R-:W-:Y:S02]  /*2dc0*/  DFMA R14, R18, R18, R14 ;  /* 0x00000012120e722b */ /* 0x002fe4000000000e */
[----:B--2---:R-:W-:-:S06]  /*2dd0*/  DMUL R10, R10, R10 ;  /* 0x0000000a0a0a7228 */ /* 0x004fcc0000000000 */
[----:B------:R-:W-:Y:S01]  /*2de0*/  DSETP.GTU.AND P0, PT, R14, R8, PT ;  /* 0x000000080e00722a */ /* 0x000fe20003f0c000 */
[----:B------:R-:W-:Y:S01]  /*2df0*/  @P1 IMAD.MOV R7, RZ, RZ, R16 ;  /* 0x000000ffff071224 */ /* 0x000fe200078e0210 */
[----:B0-----:R-:W-:-:S08]  /*2e00*/  DFMA R10, R12, R12, R10 ;  /* 0x0000000c0c0a722b */ /* 0x001fd0000000000a */
[----:B------:R-:W-:Y:S01]  /*2e10*/  DSETP.GTU.AND P1, PT, R10, R8, PT ;  /* 0x000000080a00722a */ /* 0x000fe20003f2c000 */
[----:B------:R-:W-:-:S03]  /*2e20*/  VIADD R10, R7, 0x1 ;  /* 0x00000001070a7836 */ /* 0x000fc60000000000 */
[----:B------:R-:W-:-:S04]  /*2e30*/  @P0 IMAD.MOV R10, RZ, RZ, R7 ;  /* 0x000000ffff0a0224 */ /* 0x000fc800078e0207 */
[----:B------:R-:W-:-:S06]  /*2e40*/  VIADD R7, R10, 0x1 ;  /* 0x000000010a077836 */ /* 0x000fcc0000000000 */
[----:B------:R-:W-:Y:S01]  /*2e50*/  @P1 IMAD.MOV R7, RZ, RZ, R10 ;  /* 0x000000ffff071224 */ /* 0x000fe200078e020a */
[----:B------:R-:W-:Y:S06]  /*2e60*/  BRA.U UP0, `(.L_x_195) ;  /* 0xfffffff9005c7547 */ /* 0x000fec000b83ffff */
[----:B------:R-:W0:Y:S01]  /*2e70*/  LDCU.64 UR4, c[0x0][0x380] ;  /* 0x00007000ff0477ac */ /* 0x000e220008000a00 */
[----:B------:R-:W-:Y:S02]  /*2e80*/  SHF.R.S32.HI R3, RZ, 0x1f, R0 ;  /* 0x0000001fff037819 */ /* 0x000fe40000011400 */
[----:B0-----:R-:W-:-:S04]  /*2e90*/  LEA R2, P0, R0, UR4, 0x2 ;  /* 0x0000000400027c11 */ /* 0x001fc8000f8010ff */
[----:B------:R-:W-:-:S05]  /*2ea0*/  LEA.HI.X R3, R0, UR5, R3, 0x2, P0 ;  /* 0x0000000500037c11 */ /* 0x000fca00080f1403 */
[----:B------:R-:W-:Y:S01]  /*2eb0*/  STG.E desc[UR6][R2.64], R7 ;  /* 0x0000000702007986 */ /* 0x000fe2000c101906 */
[----:B------:R-:W-:Y:S05]  /*2ec0*/  EXIT ;  /* 0x000000000000794d */ /* 0x000fea0003800000 */
.L_x_196:
        /* <DEDUP_REMOVED lines=11> */
.L_x_205:


//--------------------- .nv.global.init           --------------------------
	.section	.nv.global.init,"aw",@progbits
	.align	4
.nv.global.init:
	.type		mrg32k3aM1SubSeq,@object
	.size		mrg32k3aM1SubSeq,(mrg32k3aM2SubSeq - mrg32k3aM1SubSeq)
mrg32k3aM1SubSeq:
        /*0000*/ 	.byte	0x0b, 0xcc, 0xee, 0x04, 0x73, 0x29, 0x8b, 0x6f, 0xf6, 0x53, 0x03, 0xf6, 0x23, 0xf6, 0xea, 0xda
        /* <DEDUP_REMOVED lines=125> */
	.type		mrg32k3aM2SubSeq,@object
	.size		mrg32k3aM2SubSeq,(mrg32k3aM1 - mrg32k3aM2SubSeq)
mrg32k3aM2SubSeq:
        /* <DEDUP_REMOVED lines=126> */
	.type		mrg32k3aM1,@object
	.size		mrg32k3aM1,(mrg32k3aM1Seq - mrg32k3aM1)
mrg32k3aM1:
        /* <DEDUP_REMOVED lines=144> */
	.type		mrg32k3aM1Seq,@object
	.size		mrg32k3aM1Seq,(mrg32k3aM2 - mrg32k3aM1Seq)
mrg32k3aM1Seq:
        /* <DEDUP_REMOVED lines=144> */
	.type		mrg32k3aM2,@object
	.size		mrg32k3aM2,(mrg32k3aM2Seq - mrg32k3aM2)
mrg32k3aM2:
        /* <DEDUP_REMOVED lines=144> */
	.type		mrg32k3aM2Seq,@object
	.size		mrg32k3aM2Seq,(precalc_xorwow_matrix - mrg32k3aM2Seq)
mrg32k3aM2Seq:
        /* <DEDUP_REMOVED lines=144> */
	.type		precalc_xorwow_matrix,@object
	.size		precalc_xorwow_matrix,(precalc_xorwow_offset_matrix - precalc_xorwow_matrix)
precalc_xorwow_matrix:
        /* <DEDUP_REMOVED lines=6400> */
	.type		precalc_xorwow_offset_matrix,@object
	.size		precalc_xorwow_offset_matrix,(.L_1 - precalc_xorwow_offset_matrix)
precalc_xorwow_offset_matrix:
        /* <DEDUP_REMOVED lines=6400> */
.L_1:


//--------------------- .nv.shared._ZN3cub18CUB_300001_SM_10006detail6reduce28DeviceReduceSingleTileKernelINS2_10policy_hubIdyN4cuda3std3__44plusIdEEE10Policy1000EPdSC_iS9_ddNS7_10__identityEEEvT0_T1_T2_T3_T4_T6_ --------------------------
	.section	.nv.shared._ZN3cub18CUB_300001_SM_10006detail6reduce28DeviceReduceSingleTileKernelINS2_10policy_hubIdyN4cuda3std3__44plusIdEEE10Policy1000EPdSC_iS9_ddNS7_10__identityEEEvT0_T1_T2_T3_T4_T6_,"aw",@nobits
	.sectionflags	@""
	.align	8
.nv.shared._ZN3cub18CUB_300001_SM_10006detail6reduce28DeviceReduceSingleTileKernelINS2_10policy_hubIdyN4cuda3std3__44plusIdEEE10Policy1000EPdSC_iS9_ddNS7_10__identityEEEvT0_T1_T2_T3_T4_T6_:
	.zero		1176


//--------------------- .nv.shared.reserved.0     --------------------------
	.section	.nv.shared.reserved.0,"aw",@nobits
	.weak		__nv_reservedSMEM_offset_0_alias
	.size		__nv_reservedSMEM_offset_0_alias, 0, 64
	.other		__nv_reservedSMEM_offset_0_alias,@"STO_CUDA_RESERVED_SHARED STV_DEFAULT"
__nv_reservedSMEM_offset_0_alias:
	.zero		0
	.zero		64


//--------------------- .nv.global                --------------------------
	.section	.nv.global,"aw",@nobits
.nv.global:
	.type		_ZN34_INTERNAL_22ce9279_4_k_cu_a5613dab6thrust24THRUST_300001_SM_1000_NS3seqE,@object
	.size		_ZN34_INTERNAL_22ce9279_4_k_cu_a5613dab6thrust24THRUST_300001_SM_1000_NS3seqE,(_ZN34_INTERNAL_22ce9279_4_k_cu_a5613dab4cuda3std3__48in_placeE - _ZN34_INTERNAL_22ce9279_4_k_cu_a5613dab6thrust24THRUST_300001_SM_1000_NS3seqE)
_ZN34_INTERNAL_22ce9279_4_k_cu_a5613dab6thrust24THRUST_300001_SM_1000_NS3seqE:
	.zero		1
	.type		_ZN34_INTERNAL_22ce9279_4_k_cu_a5613dab4cuda3std3__48in_placeE,@object
	.size		_ZN34_INTERNAL_22ce9279_4_k_cu_a5613dab4cuda3std3__48in_placeE,(_ZN34_INTERNAL_22ce9279_4_k_cu_a5613dab4cuda3std6ranges3__45__cpo4sizeE - _ZN34_INTERNAL_22ce9279_4_k_cu_a5613dab4cuda3std3__48in_placeE)
_ZN34_INTERNAL_22ce9279_4_k_cu_a5613dab4cuda3std3__48in_placeE:
	.zero		1
	.type		_ZN34_INTERNAL_22ce9279_4_k_cu_a5613dab4cuda3std6ranges3__45__cpo4sizeE,@object
	.size		_ZN34_INTERNAL_22ce9279_4_k_cu_a5613dab4cuda3std6ranges3__45__cpo4sizeE,(_ZN34_INTERNAL_22ce9279_4_k_cu_a5613dab6thrust24THRUST_300001_SM_1000_NS12placeholders2_3E - _ZN34_INTERNAL_22ce9279_4_k_cu_a5613dab4cuda3std6ranges3__45__cpo4sizeE)
_ZN34_INTERNAL_22ce9279_4_k_cu_a5613dab4cuda3std6ranges3__45__cpo4sizeE:
	.zero		1
	.type		_ZN34_INTERNAL_22ce9279_4_k_cu_a5613dab6thrust24THRUST_300001_SM_1000_NS12placeholders2_3E,@object
	.size		_ZN34_INTERNAL_22ce9279_4_k_cu_a5613dab6thrust24THRUST_300001_SM_1000_NS12placeholders2_3E,(_ZN34_INTERNAL_22ce9279_4_k_cu_a5613dab4cuda3std3__45__cpo6cbeginE - _ZN34_INTERNAL_22ce9279_4_k_cu_a5613dab6thrust24THRUST_300001_SM_1000_NS12placeholders2_3E)
_ZN34_INTERNAL_22ce9279_4_k_cu_a5613dab6thrust24THRUST_300001_SM_1000_NS12placeholders2_3E:
	.zero		1
	.type		_ZN34_INTERNAL_22ce9279_4_k_cu_a5613dab4cuda3std3__45__cpo6cbeginE,@object
	.size		_ZN34_INTERNAL_22ce9279_4_k_cu_a5613dab4cuda3std3__45__cpo6cbeginE,(_ZN34_INTERNAL_22ce9279_4_k_cu_a5613dab4cuda3std6ranges3__45__cpo6cbeginE - _ZN34_INTERNAL_22ce9279_4_k_cu_a5613dab4cuda3std3__45__cpo6cbeginE)
_ZN34_INTERNAL_22ce9279_4_k_cu_a5613dab4cuda3std3__45__cpo6cbeginE:
	.zero		1
	.type		_ZN34_INTERNAL_22ce9279_4_k_cu_a5613dab4cuda3std6ranges3__45__cpo6cbeginE,@object
	.size		_ZN34_INTERNAL_22ce9279_4_k_cu_a5613dab4cuda3std6ranges3__45__cpo6cbeginE,(_ZN34_INTERNAL_22ce9279_4_k_cu_a5613dab6thrust24THRUST_300001_SM_1000_NS12placeholders2_7E - _ZN34_INTERNAL_22ce9279_4_k_cu_a5613dab4cuda3std6ranges3__45__cpo6cbeginE)
_ZN34_INTERNAL_22ce9279_4_k_cu_a5613dab4cuda3std6ranges3__45__cpo6cbeginE:
	.zero		1
	.type		_ZN34_INTERNAL_22ce9279_4_k_cu_a5613dab6thrust24THRUST_300001_SM_1000_NS12placeholders2_7E,@object
	.size		_ZN34_INTERNAL_22ce9279_4_k_cu_a5613dab6thrust24THRUST_300001_SM_1000_NS12placeholders2_7E,(_ZN34_INTERNAL_22ce9279_4_k_cu_a5613dab4cuda3std3__45__cpo7crbeginE - _ZN34_INTERNAL_22ce9279_4_k_cu_a5613dab6thrust24THRUST_300001_SM_1000_NS12placeholders2_7E)
_ZN34_INTERNAL_22ce9279_4_k_cu_a5613dab6thrust24THRUST_300001_SM_1000_NS12placeholders2_7E:
	.zero		1
	.type		_ZN34_INTERNAL_22ce9279_4_k_cu_a5613dab4cuda3std3__45__cpo7crbeginE,@object
	.size		_ZN34_INTERNAL_22ce9279_4_k_cu_a5613dab4cuda3std3__45__cpo7crbeginE,(_ZN34_INTERNAL_22ce9279_4_k_cu_a5613dab4cuda3std6ranges3__45__cpo4nextE - _ZN34_INTERNAL_22ce9279_4_k_cu_a5613dab4cuda3std3__45__cpo7crbeginE)
_ZN34_INTERNAL_22ce9279_4_k_cu_a5613dab4cuda3std3__45__cpo7crbeginE:
	.zero		1
	.type		_ZN34_INTERNAL_22ce9279_4_k_cu_a5613dab4cuda3std6ranges3__45__cpo4nextE,@object
	.size		_ZN34_INTERNAL_22ce9279_4_k_cu_a5613dab4cuda3std6ranges3__45__cpo4nextE,(_ZN34_INTERNAL_22ce9279_4_k_cu_a5613dab4cuda3std6ranges3__45__cpo4swapE - _ZN34_INTERNAL_22ce9279_4_k_cu_a5613dab4cuda3std6ranges3__45__cpo4nextE)
_ZN34_INTERNAL_22ce9279_4_k_cu_a5613dab4cuda3std6ranges3__45__cpo4nextE:
	.zero		1
	.type		_ZN34_INTERNAL_22ce9279_4_k_cu_a5613dab4cuda3std6ranges3__45__cpo4swapE,@object
	.size		_ZN34_INTERNAL_22ce9279_4_k_cu_a5613dab4cuda3std6ranges3__45__cpo4swapE,(_ZN34_INTERNAL_22ce9279_4_k_cu_a5613dab6thrust24THRUST_300001_SM_1000_NS8cuda_cub10par_nosyncE - _ZN34_INTERNAL_22ce9279_4_k_cu_a5613dab4cuda3std6ranges3__45__cpo4swapE)
_ZN34_INTERNAL_22ce9279_4_k_cu_a5613dab4cuda3std6ranges3__45__cpo4swapE:
	.zero		1
	.type		_ZN34_INTERNAL_22ce9279_4_k_cu_a5613dab6thrust24THRUST_300001_SM_1000_NS8cuda_cub10par_nosyncE,@object
	.size		_ZN34_INTERNAL_22ce9279_4_k_cu_a5613dab6thrust24THRUST_300001_SM_1000_NS8cuda_cub10par_nosyncE,(_ZN34_INTERNAL_22ce9279_4_k_cu_a5613dab6thrust24THRUST_300001_SM_1000_NS12placeholders2_9E - _ZN34_INTERNAL_22ce9279_4_k_cu_a5613dab6thrust24THRUST_300001_SM_1000_NS8cuda_cub10par_nosyncE)
_ZN34_INTERNAL_22ce9279_4_k_cu_a5613dab6thrust24THRUST_300001_SM_1000_NS8cuda_cub10par_nosyncE:
	.zero		1
	.type		_ZN34_INTERNAL_22ce9279_4_k_cu_a5613dab6thrust24THRUST_300001_SM_1000_NS12placeholders2_9E,@object
	.size		_ZN34_INTERNAL_22ce9279_4_k_cu_a5613dab6thrust24THRUST_300001_SM_1000_NS12placeholders2_9E,(_ZN34_INTERNAL_22ce9279_4_k_cu_a5613dab4cuda3std3__436_GLOBAL__N__22ce9279_4_k_cu_a5613dab6ignoreE - _ZN34_INTERNAL_22ce9279_4_k_cu_a5613dab6thrust24THRUST_300001_SM_1000_NS12placeholders2_9E)
_ZN34_INTERNAL_22ce9279_4_k_cu_a5613dab6thrust24THRUST_300001_SM_1000_NS12placeholders2_9E:
	.zero		1
	.type		_ZN34_INTERNAL_22ce9279_4_k_cu_a5613dab4cuda3std3__436_GLOBAL__N__22ce9279_4_k_cu_a5613dab6ignoreE,@object
	.size		_ZN34_INTERNAL_22ce9279_4_k_cu_a5613dab4cuda3std3__436_GLOBAL__N__22ce9279_4_k_cu_a5613dab6ignoreE,(_ZN34_INTERNAL_22ce9279_4_k_cu_a5613dab4cuda3std6ranges3__45__cpo4dataE - _ZN34_INTERNAL_22ce9279_4_k_cu_a5613dab4cuda3std3__436_GLOBAL__N__22ce9279_4_k_cu_a5613dab6ignoreE)
_ZN34_INTERNAL_22ce9279_4_k_cu_a5613dab4cuda3std3__436_GLOBAL__N__22ce9279_4_k_cu_a5613dab6ignoreE:
	.zero		1
	.type		_ZN34_INTERNAL_22ce9279_4_k_cu_a5613dab4cuda3std6ranges3__45__cpo4dataE,@object
	.size		_ZN34_INTERNAL_22ce9279_4_k_cu_a5613dab4cuda3std6ranges3__45__cpo4dataE,(_ZN34_INTERNAL_22ce9279_4_k_cu_a5613dab6thrust24THRUST_300001_SM_1000_NS12placeholders2_1E - _ZN34_INTERNAL_22ce9279_4_k_cu_a5613dab4cuda3std6ranges3__45__cpo4dataE)
_ZN34_INTERNAL_22ce9279_4_k_cu_a5613dab4cuda3std6ranges3__45__cpo4dataE:
	.zero		1
	.type		_ZN34_INTERNAL_22ce9279_4_k_cu_a5613dab6thrust24THRUST_300001_SM_1000_NS12placeholders2_1E,@object
	.size		_ZN34_INTERNAL_22ce9279_4_k_cu_a5613dab6thrust24THRUST_300001_SM_1000_NS12placeholders2_1E,(_ZN34_INTERNAL_22ce9279_4_k_cu_a5613dab4cuda3std3__45__cpo5beginE - _ZN34_INTERNAL_22ce9279_4_k_cu_a5613dab6thrust24THRUST_300001_SM_1000_NS12placeholders2_1E)
_ZN34_INTERNAL_22ce9279_4_k_cu_a5613dab6thrust24THRUST_300001_SM_1000_NS12placeholders2_1E:
	.zero		1
	.type		_ZN34_INTERNAL_22ce9279_4_k_cu_a5613dab4cuda3std3__45__cpo5beginE,@object
	.size		_ZN34_INTERNAL_22ce9279_4_k_cu_a5613dab4cuda3std3__45__cpo5beginE,(_ZN34_INTERNAL_22ce9279_4_k_cu_a5613dab4cuda3std6ranges3__45__cpo5beginE - _ZN34_INTERNAL_22ce9279_4_k_cu_a5613dab4cuda3std3__45__cpo5beginE)
_ZN34_INTERNAL_22ce9279_4_k_cu_a5613dab4cuda3std3__45__cpo5beginE:
	.zero		1
	.type		_ZN34_INTERNAL_22ce9279_4_k_cu_a5613dab4cuda3std6ranges3__45__cpo5beginE,@object
	.size		_ZN34_INTERNAL_22ce9279_4_k_cu_a5613dab4cuda3std6ranges3__45__cpo5beginE,(_ZN34_INTERNAL_22ce9279_4_k_cu_a5613dab6thrust24THRUST_300001_SM_1000_NS12placeholders2_5E - _ZN34_INTERNAL_22ce9279_4_k_cu_a5613dab4cuda3std6ranges3__45__cpo5beginE)
_ZN34_INTERNAL_22ce9279_4_k_cu_a5613dab4cuda3std6ranges3__45__cpo5beginE:
	.zero		1
	.type		_ZN34_INTERNAL_22ce9279_4_k_cu_a5613dab6thrust24THRUST_300001_SM_1000_NS12placeholders2_5E,@object
	.size		_ZN34_INTERNAL_22ce9279_4_k_cu_a5613dab6thrust24THRUST_300001_SM_1000_NS12placeholders2_5E,(_ZN34_INTERNAL_22ce9279_4_k_cu_a5613dab4cuda3std3__45__cpo6rbeginE - _ZN34_INTERNAL_22ce9279_4_k_cu_a5613dab6thrust24THRUST_300001_SM_1000_NS12placeholders2_5E)
_ZN34_INTERNAL_22ce9279_4_k_cu_a5613dab6thrust24THRUST_300001_SM_1000_NS12placeholders2_5E:
	.zero		1
	.type		_ZN34_INTERNAL_22ce9279_4_k_cu_a5613dab4cuda3std3__45__cpo6rbeginE,@object
	.size		_ZN34_INTERNAL_22ce9279_4_k_cu_a5613dab4cuda3std3__45__cpo6rbeginE,(_ZN34_INTERNAL_22ce9279_4_k_cu_a5613dab4cuda3std6ranges3__45__cpo7advanceE - _ZN34_INTERNAL_22ce9279_4_k_cu_a5613dab4cuda3std3__45__cpo6rbeginE)
_ZN34_INTERNAL_22ce9279_4_k_cu_a5613dab4cuda3std3__45__cpo6rbeginE:
	.zero		1
	.type		_ZN34_INTERNAL_22ce9279_4_k_cu_a5613dab4cuda3std6ranges3__45__cpo7advanceE,@object
	.size		_ZN34_INTERNAL_22ce9279_4_k_cu_a5613dab4cuda3std6ranges3__45__cpo7advanceE,(_ZN34_INTERNAL_22ce9279_4_k_cu_a5613dab4cuda3std3__47nulloptE - _ZN34_INTERNAL_22ce9279_4_k_cu_a5613dab4cuda3std6ranges3__45__cpo7advanceE)
_ZN34_INTERNAL_22ce9279_4_k_cu_a5613dab4cuda3std6ranges3__45__cpo7advanceE:
	.zero		1
	.type		_ZN34_INTERNAL_22ce9279_4_k_cu_a5613dab4cuda3std3__47nulloptE,@object
	.size		_ZN34_INTERNAL_22ce9279_4_k_cu_a5613dab4cuda3std3__47nulloptE,(_ZN34_INTERNAL_22ce9279_4_k_cu_a5613dab4cuda3std6ranges3__45__cpo8distanceE - _ZN34_INTERNAL_22ce9279_4_k_cu_a5613dab4cuda3std3__47nulloptE)
_ZN34_INTERNAL_22ce9279_4_k_cu_a5613dab4cuda3std3__47nulloptE:
	.zero		1
	.type		_ZN34_INTERNAL_22ce9279_4_k_cu_a5613dab4cuda3std6ranges3__45__cpo8distanceE,@object
	.size		_ZN34_INTERNAL_22ce9279_4_k_cu_a5613dab4cuda3std6ranges3__45__cpo8distanceE,(_ZN34_INTERNAL_22ce9279_4_k_cu_a5613dab6thrust24THRUST_300001_SM_1000_NS12placeholders3_10E - _ZN34_INTERNAL_22ce9279_4_k_cu_a5613dab4cuda3std6ranges3__45__cpo8distanceE)
_ZN34_INTERNAL_22ce9279_4_k_cu_a5613dab4cuda3std6ranges3__45__cpo8distanceE:
	.zero		1
	.type		_ZN34_INTERNAL_22ce9279_4_k_cu_a5613dab6thrust24THRUST_300001_SM_1000_NS12placeholders3_10E,@object
	.size		_ZN34_INTERNAL_22ce9279_4_k_cu_a5613dab6thrust24THRUST_300001_SM_1000_NS12placeholders3_10E,(_ZN34_INTERNAL_22ce9279_4_k_cu_a5613dab4cuda3std3__419piecewise_constructE - _ZN34_INTERNAL_22ce9279_4_k_cu_a5613dab6thrust24THRUST_300001_SM_1000_NS12placeholders3_10E)
_ZN34_INTERNAL_22ce9279_4_k_cu_a5613dab6thrust24THRUST_300001_SM_1000_NS12placeholders3_10E:
	.zero		1
	.type		_ZN34_INTERNAL_22ce9279_4_k_cu_a5613dab4cuda3std3__419piecewise_constructE,@object
	.size		_ZN34_INTERNAL_22ce9279_4_k_cu_a5613dab4cuda3std3__419piecewise_constructE,(_ZN34_INTERNAL_22ce9279_4_k_cu_a5613dab4cuda3std6ranges3__45__cpo5cdataE - _ZN34_INTERNAL_22ce9279_4_k_cu_a5613dab4cuda3std3__419piecewise_constructE)
_ZN34_INTERNAL_22ce9279_4_k_cu_a5613dab4cuda3std3__419piecewise_constructE:
	.zero		1
	.type		_ZN34_INTERNAL_22ce9279_4_k_cu_a5613dab4cuda3std6ranges3__45__cpo5cdataE,@object
	.size		_ZN34_INTERNAL_22ce9279_4_k_cu_a5613dab4cuda3std6ranges3__45__cpo5cdataE,(_ZN34_INTERNAL_22ce9279_4_k_cu_a5613dab6thrust24THRUST_300001_SM_1000_NS12placeholders2_2E - _ZN34_INTERNAL_22ce9279_4_k_cu_a5613dab4cuda3std6ranges3__45__cpo5cdataE)
_ZN34_INTERNAL_22ce9279_4_k_cu_a5613dab4cuda3std6ranges3__45__cpo5cdataE:
	.zero		1
	.type		_ZN34_INTERNAL_22ce9279_4_k_cu_a5613dab6thrust24THRUST_300001_SM_1000_NS12placeholders2_2E,@object
	.size		_ZN34_INTERNAL_22ce9279_4_k_cu_a5613dab6thrust24THRUST_300001_SM_1000_NS12placeholders2_2E,(_ZN34_INTERNAL_22ce9279_4_k_cu_a5613dab4cuda3std3__45__cpo3endE - _ZN34_INTERNAL_22ce9279_4_k_cu_a5613dab6thrust24THRUST_300001_SM_1000_NS12placeholders2_2E)
_ZN34_INTERNAL_22ce9279_4_k_cu_a5613dab6thrust24THRUST_300001_SM_1000_NS12placeholders2_2E:
	.zero		1
	.type		_ZN34_INTERNAL_22ce9279_4_k_cu_a5613dab4cuda3std3__45__cpo3endE,@object
	.size		_ZN34_INTERNAL_22ce9279_4_k_cu_a5613dab4cuda3std3__45__cpo3endE,(_ZN34_INTERNAL_22ce9279_4_k_cu_a5613dab4cuda3std6ranges3__45__cpo3endE - _ZN34_INTERNAL_22ce9279_4_k_cu_a5613dab4cuda3std3__45__cpo3endE)
_ZN34_INTERNAL_22ce9279_4_k_cu_a5613dab4cuda3std3__45__cpo3endE:
	.zero		1
	.type		_ZN34_INTERNAL_22ce9279_4_k_cu_a5613dab4cuda3std6ranges3__45__cpo3endE,@object
	.size		_ZN34_INTERNAL_22ce9279_4_k_cu_a5613dab4cuda3std6ranges3__45__cpo3endE,(_ZN34_INTERNAL_22ce9279_4_k_cu_a5613dab6thrust24THRUST_300001_SM_1000_NS12placeholders2_6E - _ZN34_INTERNAL_22ce9279_4_k_cu_a5613dab4cuda3std6ranges3__45__cpo3endE)
_ZN34_INTERNAL_22ce9279_4_k_cu_a5613dab4cuda3std6ranges3__45__cpo3endE:
	.zero		1
	.type		_ZN34_INTERNAL_22ce9279_4_k_cu_a5613dab6thrust24THRUST_300001_SM_1000_NS12placeholders2_6E,@object
	.size		_ZN34_INTERNAL_22ce9279_4_k_cu_a5613dab6thrust24THRUST_300001_SM_1000_NS12placeholders2_6E,(_ZN34_INTERNAL_22ce9279_4_k_cu_a5613dab4cuda3std3__45__cpo4rendE - _ZN34_INTERNAL_22ce9279_4_k_cu_a5613dab6thrust24THRUST_300001_SM_1000_NS12placeholders2_6E)
_ZN34_INTERNAL_22ce9279_4_k_cu_a5613dab6thrust24THRUST_300001_SM_1000_NS12placeholders2_6E:
	.zero		1
	.type		_ZN34_INTERNAL_22ce9279_4_k_cu_a5613dab4cuda3std3__45__cpo4rendE,@object
	.size		_ZN34_INTERNAL_22ce9279_4_k_cu_a5613dab4cuda3std3__45__cpo4rendE,(_ZN34_INTERNAL_22ce9279_4_k_cu_a5613dab4cuda3std6ranges3__45__cpo9iter_swapE - _ZN34_INTERNAL_22ce9279_4_k_cu_a5613dab4cuda3std3__45__cpo4rendE)
_ZN34_INTERNAL_22ce9279_4_k_cu_a5613dab4cuda3std3__45__cpo4rendE:
	.zero		1
	.type		_ZN34_INTERNAL_22ce9279_4_k_cu_a5613dab4cuda3std6ranges3__45__cpo9iter_swapE,@object
	.size		_ZN34_INTERNAL_22ce9279_4_k_cu_a5613dab4cuda3std6ranges3__45__cpo9iter_swapE,(_ZN34_INTERNAL_22ce9279_4_k_cu_a5613dab4cuda3std3__48unexpectE - _ZN34_INTERNAL_22ce9279_4_k_cu_a5613dab4cuda3std6ranges3__45__cpo9iter_swapE)
_ZN34_INTERNAL_22ce9279_4_k_cu_a5613dab4cuda3std6ranges3__45__cpo9iter_swapE:
	.zero		1
	.type		_ZN34_INTERNAL_22ce9279_4_k_cu_a5613dab4cuda3std3__48unexpectE,@object
	.size		_ZN34_INTERNAL_22ce9279_4_k_cu_a5613dab4cuda3std3__48unexpectE,(_ZN34_INTERNAL_22ce9279_4_k_cu_a5613dab6thrust24THRUST_300001_SM_1000_NS8cuda_cub3parE - _ZN34_INTERNAL_22ce9279_4_k_cu_a5613dab4cuda3std3__48unexpectE)
_ZN34_INTERNAL_22ce9279_4_k_cu_a5613dab4cuda3std3__48unexpectE:
	.zero		1
	.type		_ZN34_INTERNAL_22ce9279_4_k_cu_a5613dab6thrust24THRUST_300001_SM_1000_NS8cuda_cub3parE,@object
	.size		_ZN34_INTERNAL_22ce9279_4_k_cu_a5613dab6thrust24THRUST_300001_SM_1000_NS8cuda_cub3parE,(_ZN34_INTERNAL_22ce9279_4_k_cu_a5613dab6thrust24THRUST_300001_SM_1000_NS12placeholders2_4E - _ZN34_INTERNAL_22ce9279_4_k_cu_a5613dab6thrust24THRUST_300001_SM_1000_NS8cuda_cub3parE)
_ZN34_INTERNAL_22ce9279_4_k_cu_a5613dab6thrust24THRUST_300001_SM_1000_NS8cuda_cub3parE:
	.zero		1
	.type		_ZN34_INTERNAL_22ce9279_4_k_cu_a5613dab6thrust24THRUST_300001_SM_1000_NS12placeholders2_4E,@object
	.size		_ZN34_INTERNAL_22ce9279_4_k_cu_a5613dab6thrust24THRUST_300001_SM_1000_NS12placeholders2_4E,(_ZN34_INTERNAL_22ce9279_4_k_cu_a5613dab4cuda3std3__45__cpo4cendE - _ZN34_INTERNAL_22ce9279_4_k_cu_a5613dab6thrust24THRUST_300001_SM_1000_NS12placeholders2_4E)
_ZN34_INTERNAL_22ce9279_4_k_cu_a5613dab6thrust24THRUST_300001_SM_1000_NS12placeholders2_4E:
	.zero		1
	.type		_ZN34_INTERNAL_22ce9279_4_k_cu_a5613dab4cuda3std3__45__cpo4cendE,@object
	.size		_ZN34_INTERNAL_22ce9279_4_k_cu_a5613dab4cuda3std3__45__cpo4cendE,(_ZN34_INTERNAL_22ce9279_4_k_cu_a5613dab4cuda3std6ranges3__45__cpo4cendE - _ZN34_INTERNAL_22ce9279_4_k_cu_a5613dab4cuda3std3__45__cpo4cendE)
_ZN34_INTERNAL_22ce9279_4_k_cu_a5613dab4cuda3std3__45__cpo4cendE:
	.zero		1
	.type		_ZN34_INTERNAL_22ce9279_4_k_cu_a5613dab4cuda3std6ranges3__45__cpo4cendE,@object
	.size		_ZN34_INTERNAL_22ce9279_4_k_cu_a5613dab4cuda3std6ranges3__45__cpo4cendE,(_ZN34_INTERNAL_22ce9279_4_k_cu_a5613dab4cuda3std3__420unreachable_sentinelE - _ZN34_INTERNAL_22ce9279_4_k_cu_a5613dab4cuda3std6ranges3__45__cpo4cendE)
_ZN34_INTERNAL_22ce9279_4_k_cu_a5613dab4cuda3std6ranges3__45__cpo4cendE:
	.zero		1
	.type		_ZN34_INTERNAL_22ce9279_4_k_cu_a5613dab4cuda3std3__420unreachable_sentinelE,@object
	.size		_ZN34_INTERNAL_22ce9279_4_k_cu_a5613dab4cuda3std3__420unreachable_sentinelE,(_ZN34_INTERNAL_22ce9279_4_k_cu_a5613dab4cuda3std6ranges3__45__cpo5ssizeE - _ZN34_INTERNAL_22ce9279_4_k_cu_a5613dab4cuda3std3__420unreachable_sentinelE)
_ZN34_INTERNAL_22ce9279_4_k_cu_a5613dab4cuda3std3__420unreachable_sentinelE:
	.zero		1
	.type		_ZN34_INTERNAL_22ce9279_4_k_cu_a5613dab4cuda3std6ranges3__45__cpo5ssizeE,@object
	.size		_ZN34_INTERNAL_22ce9279_4_k_cu_a5613dab4cuda3std6ranges3__45__cpo5ssizeE,(_ZN34_INTERNAL_22ce9279_4_k_cu_a5613dab6thrust24THRUST_300001_SM_1000_NS12placeholders2_8E - _ZN34_INTERNAL_22ce9279_4_k_cu_a5613dab4cuda3std6ranges3__45__cpo5ssizeE)
_ZN34_INTERNAL_22ce9279_4_k_cu_a5613dab4cuda3std6ranges3__45__cpo5ssizeE:
	.zero		1
	.type		_ZN34_INTERNAL_22ce9279_4_k_cu_a5613dab6thrust24THRUST_300001_SM_1000_NS12placeholders2_8E,@object
	.size		_ZN34_INTERNAL_22ce9279_4_k_cu_a5613dab6thrust24THRUST_300001_SM_1000_NS12placeholders2_8E,(_ZN34_INTERNAL_22ce9279_4_k_cu_a5613dab4cuda3std3__45__cpo5crendE - _ZN34_INTERNAL_22ce9279_4_k_cu_a5613dab6thrust24THRUST_300001_SM_1000_NS12placeholders2_8E)
_ZN34_INTERNAL_22ce9279_4_k_cu_a5613dab6thrust24THRUST_300001_SM_1000_NS12placeholders2_8E:
	.zero		1
	.type		_ZN34_INTERNAL_22ce9279_4_k_cu_a5613dab4cuda3std3__45__cpo5crendE,@object
	.size		_ZN34_INTERNAL_22ce9279_4_k_cu_a5613dab4cuda3std3__45__cpo5crendE,(_ZN34_INTERNAL_22ce9279_4_k_cu_a5613dab4cuda3std6ranges3__45__cpo4prevE - _ZN34_INTERNAL_22ce9279_4_k_cu_a5613dab4cuda3std3__45__cpo5crendE)
_ZN34_INTERNAL_22ce9279_4_k_cu_a5613dab4cuda3std3__45__cpo5crendE:
	.zero		1
	.type		_ZN34_INTERNAL_22ce9279_4_k_cu_a5613dab4cuda3std6ranges3__45__cpo4prevE,@object
	.size		_ZN34_INTERNAL_22ce9279_4_k_cu_a5613dab4cuda3std6ranges3__45__cpo4prevE,(_ZN34_INTERNAL_22ce9279_4_k_cu_a5613dab4cuda3std6ranges3__45__cpo9iter_moveE - _ZN34_INTERNAL_22ce9279_4_k_cu_a5613dab4cuda3std6ranges3__45__cpo4prevE)
_ZN34_INTERNAL_22ce9279_4_k_cu_a5613dab4cuda3std6ranges3__45__cpo4prevE:
	.zero		1
	.type		_ZN34_INTERNAL_22ce9279_4_k_cu_a5613dab4cuda3std6ranges3__45__cpo9iter_moveE,@object
	.size		_ZN34_INTERNAL_22ce9279_4_k_cu_a5613dab4cuda3std6ranges3__45__cpo9iter_moveE,(_ZN34_INTERNAL_22ce9279_4_k_cu_a5613dab6thrust24THRUST_300001_SM_1000_NS6system6detail10sequential3seqE - _ZN34_INTERNAL_22ce9279_4_k_cu_a5613dab4cuda3std6ranges3__45__cpo9iter_moveE)
_ZN34_INTERNAL_22ce9279_4_k_cu_a5613dab4cuda3std6ranges3__45__cpo9iter_moveE:
	.zero		1
	.type		_ZN34_INTERNAL_22ce9279_4_k_cu_a5613dab6thrust24THRUST_300001_SM_1000_NS6system6detail10sequential3seqE,@object
	.size		_ZN34_INTERNAL_22ce9279_4_k_cu_a5613dab6thrust24THRUST_300001_SM_1000_NS6system6detail10sequential3seqE,(.L_40 - _ZN34_INTERNAL_22ce9279_4_k_cu_a5613dab6thrust24THRUST_300001_SM_1000_NS6system6detail10sequential3seqE)
_ZN34_INTERNAL_22ce9279_4_k_cu_a5613dab6thrust24THRUST_300001_SM_1000_NS6system6detail10sequential3seqE:
	.zero		1
.L_40:


//--------------------- .nv.shared._ZN3cub18CUB_300001_SM_10006detail6reduce18DeviceReduceKernelINS2_10policy_hubIdyN4cuda3std3__44plusIdEEE10Policy1000EN6thrust24THRUST_300001_SM_1000_NS6detail15normal_iteratorINSD_10device_ptrIiEEEEyS9_dNS7_10__identityEEEvT0_PT3_T1_NS0_13GridEvenShareISN_EET2_T4_ --------------------------
	.section	.nv.shared._ZN3cub18CUB_300001_SM_10006detail6reduce18DeviceReduceKernelINS2_10policy_hubIdyN4cuda3std3__44plusIdEEE10Policy1000EN6thrust24THRUST_300001_SM_1000_NS6detail15normal_iteratorINSD_10device_ptrIiEEEEyS9_dNS7_10__identityEEEvT0_PT3_T1_NS0_13GridEvenShareISN_EET2_T4_,"aw",@nobits
	.sectionflags	@""
	.align	8
.nv.shared._ZN3cub18CUB_300001_SM_10006detail6reduce18DeviceReduceKernelINS2_10policy_hubIdyN4cuda3std3__44plusIdEEE10Policy1000EN6thrust24THRUST_300001_SM_1000_NS6detail15normal_iteratorINSD_10device_ptrIiEEEEyS9_dNS7_10__identityEEEvT0_PT3_T1_NS0_13GridEvenShareISN_EET2_T4_:
	.zero		1176


//--------------------- .nv.shared._ZN3cub18CUB_300001_SM_10006detail6reduce28DeviceReduceSingleTileKernelINS2_10policy_hubIdyN4cuda3std3__44plusIdEEE10Policy1000EN6thrust24THRUST_300001_SM_1000_NS6detail15normal_iteratorINSD_10device_ptrIiEEEEPdyS9_ddNS7_10__identityEEEvT0_T1_T2_T3_T4_T6_ --------------------------
	.section	.nv.shared._ZN3cub18CUB_300001_SM_10006detail6reduce28DeviceReduceSingleTileKernelINS2_10policy_hubIdyN4cuda3std3__44plusIdEEE10Policy1000EN6thrust24THRUST_300001_SM_1000_NS6detail15normal_iteratorINSD_10device_ptrIiEEEEPdyS9_ddNS7_10__identityEEEvT0_T1_T2_T3_T4_T6_,"aw",@nobits
	.sectionflags	@""
	.align	8
.nv.shared._ZN3cub18CUB_300001_SM_10006detail6reduce28DeviceReduceSingleTileKernelINS2_10policy_hubIdyN4cuda3std3__44plusIdEEE10Policy1000EN6thrust24THRUST_300001_SM_1000_NS6detail15normal_iteratorINSD_10device_ptrIiEEEEPdyS9_ddNS7_10__identityEEEvT0_T1_T2_T3_T4_T6_:
	.zero		1176


//--------------------- .nv.shared._ZN3cub18CUB_300001_SM_10006detail6reduce28DeviceReduceSingleTileKernelINS2_10policy_hubIdjN4cuda3std3__44plusIdEEE10Policy1000EPdSC_iS9_ddNS7_10__identityEEEvT0_T1_T2_T3_T4_T6_ --------------------------
	.section	.nv.shared._ZN3cub18CUB_300001_SM_10006detail6reduce28DeviceReduceSingleTileKernelINS2_10policy_hubIdjN4cuda3std3__44plusIdEEE10Policy1000EPdSC_iS9_ddNS7_10__identityEEEvT0_T1_T2_T3_T4_T6_,"aw",@nobits
	.sectionflags	@""
	.align	8
.nv.shared._ZN3cub18CUB_300001_SM_10006detail6reduce28DeviceReduceSingleTileKernelINS2_10policy_hubIdjN4cuda3std3__44plusIdEEE10Policy1000EPdSC_iS9_ddNS7_10__identityEEEvT0_T1_T2_T3_T4_T6_:
	.zero		1216


//--------------------- .nv.shared._ZN3cub18CUB_300001_SM_10006detail6reduce18DeviceReduceKernelINS2_10policy_hubIdjN4cuda3std3__44plusIdEEE10Policy1000EN6thrust24THRUST_300001_SM_1000_NS6detail15normal_iteratorINSD_10device_ptrIiEEEEjS9_dNS7_10__identityEEEvT0_PT3_T1_NS0_13GridEvenShareISN_EET2_T4_ --------------------------
	.section	.nv.shared._ZN3cub18CUB_300001_SM_10006detail6reduce18DeviceReduceKernelINS2_10policy_hubIdjN4cuda3std3__44plusIdEEE10Policy1000EN6thrust24THRUST_300001_SM_1000_NS6detail15normal_iteratorINSD_10device_ptrIiEEEEjS9_dNS7_10__identityEEEvT0_PT3_T1_NS0_13GridEvenShareISN_EET2_T4_,"aw",@nobits
	.sectionflags	@""
	.align	8
.nv.shared._ZN3cub18CUB_300001_SM_10006detail6reduce18DeviceReduceKernelINS2_10policy_hubIdjN4cuda3std3__44plusIdEEE10Policy1000EN6thrust24THRUST_300001_SM_1000_NS6detail15normal_iteratorINSD_10device_ptrIiEEEEjS9_dNS7_10__identityEEEvT0_PT3_T1_NS0_13GridEvenShareISN_EET2_T4_:
	.zero		1216


//--------------------- .nv.shared._ZN3cub18CUB_300001_SM_10006detail6reduce28DeviceReduceSingleTileKernelINS2_10policy_hubIdjN4cuda3std3__44plusIdEEE10Policy1000EN6thrust24THRUST_300001_SM_1000_NS6detail15normal_iteratorINSD_10device_ptrIiEEEEPdjS9_ddNS7_10__identityEEEvT0_T1_T2_T3_T4_T6_ --------------------------
	.section	.nv.shared._ZN3cub18CUB_300001_SM_10006detail6reduce28DeviceReduceSingleTileKernelINS2_10policy_hubIdjN4cuda3std3__44plusIdEEE10Policy1000EN6thrust24THRUST_300001_SM_1000_NS6detail15normal_iteratorINSD_10device_ptrIiEEEEPdjS9_ddNS7_10__identityEEEvT0_T1_T2_T3_T4_T6_,"aw",@nobits
	.sectionflags	@""
	.align	8
.nv.shared._ZN3cub18CUB_300001_SM_10006detail6reduce28DeviceReduceSingleTileKernelINS2_10policy_hubIdjN4cuda3std3__44plusIdEEE10Policy1000EN6thrust24THRUST_300001_SM_1000_NS6detail15normal_iteratorINSD_10device_ptrIiEEEEPdjS9_ddNS7_10__identityEEEvT0_T1_T2_T3_T4_T6_:
	.zero		1216


//--------------------- .nv.constant0._ZN3cub18CUB_300001_SM_10006detail6reduce28DeviceReduceSingleTileKernelINS2_10policy_hubIdyN4cuda3std3__44plusIdEEE10Policy1000EPdSC_iS9_ddNS7_10__identityEEEvT0_T1_T2_T3_T4_T6_ --------------------------
	.section	.nv.constant0._ZN3cub18CUB_300001_SM_10006detail6reduce28DeviceReduceSingleTileKernelINS2_10policy_hubIdyN4cuda3std3__44plusIdEEE10Policy1000EPdSC_iS9_ddNS7_10__identityEEEvT0_T1_T2_T3_T4_T6_,"a",@progbits
	.sectionflags	@""
	.align	4
.nv.constant0._ZN3cub18CUB_300001_SM_10006detail6reduce28DeviceReduceSingleTileKernelINS2_10policy_hubIdyN4cuda3std3__44plusIdEEE10Policy1000EPdSC_iS9_ddNS7_10__identityEEEvT0_T1_T2_T3_T4_T6_:
	.zero		929


//--------------------- .nv.constant0._ZN3cub18CUB_300001_SM_10006detail6reduce18DeviceReduceKernelINS2_10policy_hubIdyN4cuda3std3__44plusIdEEE10Policy1000EN6thrust24THRUST_300001_SM_1000_NS6detail15normal_iteratorINSD_10device_ptrIiEEEEyS9_dNS7_10__identityEEEvT0_PT3_T1_NS0_13GridEvenShareISN_EET2_T4_ --------------------------
	.section	.nv.constant0._ZN3cub18CUB_300001_SM_10006detail6reduce18DeviceReduceKernelINS2_10policy_hubIdyN4cuda3std3__44plusIdEEE10Policy1000EN6thrust24THRUST_300001_SM_1000_NS6detail15normal_iteratorINSD_10device_ptrIiEEEEyS9_dNS7_10__identityEEEvT0_PT3_T1_NS0_13GridEvenShareISN_EET2_T4_,"a",@progbits
	.sectionflags	@""
	.align	4
.nv.constant0._ZN3cub18CUB_300001_SM_10006detail6reduce18DeviceReduceKernelINS2_10policy_hubIdyN4cuda3std3__44plusIdEEE10Policy1000EN6thrust24THRUST_300001_SM_1000_NS6detail15normal_iteratorINSD_10device_ptrIiEEEEyS9_dNS7_10__identityEEEvT0_PT3_T1_NS0_13GridEvenShareISN_EET2_T4_:
	.zero		994


//--------------------- .nv.constant0._ZN3cub18CUB_300001_SM_10006detail6reduce28DeviceReduceSingleTileKernelINS2_10policy_hubIdyN4cuda3std3__44plusIdEEE10Policy1000EN6thrust24THRUST_300001_SM_1000_NS6detail15normal_iteratorINSD_10device_ptrIiEEEEPdyS9_ddNS7_10__identityEEEvT0_T1_T2_T3_T4_T6_ --------------------------
	.section	.nv.constant0._ZN3cub18CUB_300001_SM_10006detail6reduce28DeviceReduceSingleTileKernelINS2_10policy_hubIdyN4cuda3std3__44plusIdEEE10Policy1000EN6thrust24THRUST_300001_SM_1000_NS6detail15normal_iteratorINSD_10device_ptrIiEEEEPdyS9_ddNS7_10__identityEEEvT0_T1_T2_T3_T4_T6_,"a",@progbits
	.sectionflags	@""
	.align	4
.nv.constant0._ZN3cub18CUB_300001_SM_10006detail6reduce28DeviceReduceSingleTileKernelINS2_10policy_hubIdyN4cuda3std3__44plusIdEEE10Policy1000EN6thrust24THRUST_300001_SM_1000_NS6detail15normal_iteratorINSD_10device_ptrIiEEEEPdyS9_ddNS7_10__identityEEEvT0_T1_T2_T3_T4_T6_:
	.zero		937


//--------------------- .nv.constant0._ZN3cub18CUB_300001_SM_10006detail6reduce28DeviceReduceSingleTileKernelINS2_10policy_hubIdjN4cuda3std3__44plusIdEEE10Policy1000EPdSC_iS9_ddNS7_10__identityEEEvT0_T1_T2_T3_T4_T6_ --------------------------
	.section	.nv.constant0._ZN3cub18CUB_300001_SM_10006detail6reduce28DeviceReduceSingleTileKernelINS2_10policy_hubIdjN4cuda3std3__44plusIdEEE10Policy1000EPdSC_iS9_ddNS7_10__identityEEEvT0_T1_T2_T3_T4_T6_,"a",@progbits
	.sectionflags	@""
	.align	4
.nv.constant0._ZN3cub18CUB_300001_SM_10006detail6reduce28DeviceReduceSingleTileKernelINS2_10policy_hubIdjN4cuda3std3__44plusIdEEE10Policy1000EPdSC_iS9_ddNS7_10__identityEEEvT0_T1_T2_T3_T4_T6_:
	.zero		929


//--------------------- .nv.constant0._ZN3cub18CUB_300001_SM_10006detail6reduce18DeviceReduceKernelINS2_10policy_hubIdjN4cuda3std3__44plusIdEEE10Policy1000EN6thrust24THRUST_300001_SM_1000_NS6detail15normal_iteratorINSD_10device_ptrIiEEEEjS9_dNS7_10__identityEEEvT0_PT3_T1_NS0_13GridEvenShareISN_EET2_T4_ --------------------------
	.section	.nv.constant0._ZN3cub18CUB_300001_SM_10006detail6reduce18DeviceReduceKernelINS2_10policy_hubIdjN4cuda3std3__44plusIdEEE10Policy1000EN6thrust24THRUST_300001_SM_1000_NS6detail15normal_iteratorINSD_10device_ptrIiEEEEjS9_dNS7_10__identityEEEvT0_PT3_T1_NS0_13GridEvenShareISN_EET2_T4_,"a",@progbits
	.sectionflags	@""
	.align	4
.nv.constant0._ZN3cub18CUB_300001_SM_10006detail6reduce18DeviceReduceKernelINS2_10policy_hubIdjN4cuda3std3__44plusIdEEE10Policy1000EN6thrust24THRUST_300001_SM_1000_NS6detail15normal_iteratorINSD_10device_ptrIiEEEEjS9_dNS7_10__identityEEEvT0_PT3_T1_NS0_13GridEvenShareISN_EET2_T4_:
	.zero		958


//--------------------- .nv.constant0._ZN3cub18CUB_300001_SM_10006detail6reduce28DeviceReduceSingleTileKernelINS2_10policy_hubIdjN4cuda3std3__44plusIdEEE10Policy1000EN6thrust24THRUST_300001_SM_1000_NS6detail15normal_iteratorINSD_10device_ptrIiEEEEPdjS9_ddNS7_10__identityEEEvT0_T1_T2_T3_T4_T6_ --------------------------
	.section	.nv.constant0._ZN3cub18CUB_300001_SM_10006detail6reduce28DeviceReduceSingleTileKernelINS2_10policy_hubIdjN4cuda3std3__44plusIdEEE10Policy1000EN6thrust24THRUST_300001_SM_1000_NS6detail15normal_iteratorINSD_10device_ptrIiEEEEPdjS9_ddNS7_10__identityEEEvT0_T1_T2_T3_T4_T6_,"a",@progbits
	.sectionflags	@""
	.align	4
.nv.constant0._ZN3cub18CUB_300001_SM_10006detail6reduce28DeviceReduceSingleTileKernelINS2_10policy_hubIdjN4cuda3std3__44plusIdEEE10Policy1000EN6thrust24THRUST_300001_SM_1000_NS6detail15normal_iteratorINSD_10device_ptrIiEEEEPdjS9_ddNS7_10__identityEEEvT0_T1_T2_T3_T4_T6_:
	.zero		929


//--------------------- .nv.constant0._ZN3cub18CUB_300001_SM_10006detail8for_each13static_kernelINS2_12policy_hub_t12policy_500_tEmN6thrust24THRUST_300001_SM_1000_NS8cuda_cub20__uninitialized_fill7functorINS7_10device_ptrIiEEiEEEEvT0_T1_ --------------------------
	.section	.nv.constant0._ZN3cub18CUB_300001_SM_10006detail8for_each13static_kernelINS2_12policy_hub_t12policy_500_tEmN6thrust24THRUST_300001_SM_1000_NS8cuda_cub20__uninitialized_fill7functorINS7_10device_ptrIiEEiEEEEvT0_T1_,"a",@progbits
	.sectionflags	@""
	.align	4
.nv.constant0._ZN3cub18CUB_300001_SM_10006detail8for_each13static_kernelINS2_12policy_hub_t12policy_500_tEmN6thrust24THRUST_300001_SM_1000_NS8cuda_cub20__uninitialized_fill7functorINS7_10device_ptrIiEEiEEEEvT0_T1_:
	.zero		920


//--------------------- .nv.constant0._ZN3cub18CUB_300001_SM_10006detail11EmptyKernelIvEEvv --------------------------
	.section	.nv.constant0._ZN3cub18CUB_300001_SM_10006detail11EmptyKernelIvEEvv,"a",@progbits
	.sectionflags	@""
	.align	4
.nv.constant0._ZN3cub18CUB_300001_SM_10006detail11EmptyKernelIvEEvv:
	.zero		896


//--------------------- .nv.constant0._Z7calc_piPild --------------------------
	.section	.nv.constant0._Z7calc_piPild,"a",@progbits
	.sectionflags	@""
	.align	4
.nv.constant0._Z7calc_piPild:
	.zero		920


//--------------------- SYMBOLS --------------------------

	.type		.nv.reservedSmem.offset0,@object
	.size		.nv.reservedSmem.offset0,0x4
	.type		.nv.reservedSmem.cap,@object
	.size		.nv.reservedSmem.cap,0x4
